	.target	sm_90a

	.elftype	@"ET_EXEC"


//--------------------- .note.nv.tkinfo           --------------------------
	.section	.note.nv.tkinfo,"",@"SHT_NOTE"
	.sectionflags	@"SHF_NOTE_NV_TKINFO"
	.tkinfo
        /*0018*/ 	.word	0x00000002
        /*0030*/ 	.string	""
        /*0030*/ 	.string	"ptxas"
        /*0030*/ 	.string	"Cuda compilation tools, release 13.0, V13.0.88"
        /*0030*/ 	.string	"Build cuda_13.0.r13.0/compiler.36424714_0"
        /*0030*/ 	.string	"-v  -suppress-debug-info  -lineinfo  -arch sm_90a "



//--------------------- .note.nv.cuinfo           --------------------------
	.section	.note.nv.cuinfo,"",@"SHT_NOTE"
	.sectionflags	@"SHF_NOTE_NV_CUINFO"
        /*0018*/ 	.short	0x0002
        /*001a*/ 	.short	0x005a
        /*001c*/ 	.short	0x0082
	.zero		2


//--------------------- .nv.info                  --------------------------
	.section	.nv.info,"",@"SHT_CUDA_INFO"
	.align	4


	//----- nvinfo : EIATTR_REGCOUNT
	.align		4
        /*0000*/ 	.byte	0x04, 0x2f
        /*0002*/ 	.short	(.L_1 - .L_0)
	.align		4
.L_0:
        /*0004*/ 	.word	index@(matmul_kernel)
        /*0008*/ 	.word	0x000000ff


	//----- nvinfo : EIATTR_FRAME_SIZE
	.align		4
.L_1:
        /*000c*/ 	.byte	0x04, 0x11
        /*000e*/ 	.short	(.L_3 - .L_2)
	.align		4
.L_2:
        /*0010*/ 	.word	index@(matmul_kernel)
        /*0014*/ 	.word	0x00001450


	//----- nvinfo : EIATTR_MIN_STACK_SIZE
	.align		4
.L_3:
        /*0018*/ 	.byte	0x04, 0x12
        /*001a*/ 	.short	(.L_5 - .L_4)
	.align		4
.L_4:
        /*001c*/ 	.word	index@(matmul_kernel)
        /*0020*/ 	.word	0x00001450
.L_5:


//--------------------- .nv.compat                --------------------------
	.section	.nv.compat,"",@"SHT_CUDA_COMPAT_INFO"
	.align	4
        /*0000*/ 	.byte	0x02, 0x09, 0x01, 0x00, 0x02, 0x02, 0x04, 0x00, 0x02, 0x05, 0x05, 0x00, 0x03, 0x07, 0x01, 0x01
        /*0010*/ 	.byte	0x02, 0x03, 0x00, 0x00, 0x02, 0x06, 0x01, 0x00, 0x04, 0x0b, 0x08, 0x00, 0x00, 0x00, 0x00, 0x00
        /*0020*/ 	.byte	0x00, 0x00, 0x00, 0x00


//--------------------- .nv.info.matmul_kernel    --------------------------
	.section	.nv.info.matmul_kernel,"",@"SHT_CUDA_INFO"
	.sectionflags	@""
	.align	4


	//----- nvinfo : EIATTR_CUDA_API_VERSION
	.align		4
        /*0000*/ 	.byte	0x04, 0x37
        /*0002*/ 	.short	(.L_7 - .L_6)
.L_6:
        /*0004*/ 	.word	0x00000082


	//----- nvinfo : EIATTR_KPARAM_INFO
	.align		4
.L_7:
        /*0008*/ 	.byte	0x04, 0x17
        /*000a*/ 	.short	(.L_9 - .L_8)
.L_8:
        /*000c*/ 	.word	0x00000000
        /*0010*/ 	.short	0x000d
        /*0012*/ 	.short	0x0048
        /*0014*/ 	.byte	0x00, 0xf4, 0x21, 0x00


	//----- nvinfo : EIATTR_KPARAM_INFO
	.align		4
.L_9:
        /*0018*/ 	.byte	0x04, 0x17
        /*001a*/ 	.short	(.L_11 - .L_10)
.L_10:
        /*001c*/ 	.word	0x00000000
        /*0020*/ 	.short	0x000c
        /*0022*/ 	.short	0x0040
        /*0024*/ 	.byte	0x00, 0xf4, 0x21, 0x00


	//----- nvinfo : EIATTR_KPARAM_INFO
	.align		4
.L_11:
        /*0028*/ 	.byte	0x04, 0x17
        /*002a*/ 	.short	(.L_13 - .L_12)
.L_12:
        /*002c*/ 	.word	0x00000000
        /*0030*/ 	.short	0x000b
        /*0032*/ 	.short	0x0038
        /*0034*/ 	.byte	0x00, 0xf0, 0x11, 0x00


	//----- nvinfo : EIATTR_KPARAM_INFO
	.align		4
.L_13:
        /*0038*/ 	.byte	0x04, 0x17
        /*003a*/ 	.short	(.L_15 - .L_14)
.L_14:
        /*003c*/ 	.word	0x00000000
        /*0040*/ 	.short	0x000a
        /*0042*/ 	.short	0x0034
        /*0044*/ 	.byte	0x00, 0xf0, 0x11, 0x00


	//----- nvinfo : EIATTR_KPARAM_INFO
	.align		4
.L_15:
        /*0048*/ 	.byte	0x04, 0x17
        /*004a*/ 	.short	(.L_17 - .L_16)
.L_16:
        /*004c*/ 	.word	0x00000000
        /*0050*/ 	.short	0x0009
        /*0052*/ 	.short	0x0030
        /*0054*/ 	.byte	0x00, 0xf0, 0x11, 0x00


	//----- nvinfo : EIATTR_KPARAM_INFO
	.align		4
.L_17:
        /*0058*/ 	.byte	0x04, 0x17
        /*005a*/ 	.short	(.L_19 - .L_18)
.L_18:
        /*005c*/ 	.word	0x00000000
        /*0060*/ 	.short	0x0008
        /*0062*/ 	.short	0x002c
        /*0064*/ 	.byte	0x00, 0xf0, 0x11, 0x00


	//----- nvinfo : EIATTR_KPARAM_INFO
	.align		4
.L_19:
        /*0068*/ 	.byte	0x04, 0x17
        /*006a*/ 	.short	(.L_21 - .L_20)
.L_20:
        /*006c*/ 	.word	0x00000000
        /*0070*/ 	.short	0x0007
        /*0072*/ 	.short	0x0028
        /*0074*/ 	.byte	0x00, 0xf0, 0x11, 0x00


	//----- nvinfo : EIATTR_KPARAM_INFO
	.align		4
.L_21:
        /*0078*/ 	.byte	0x04, 0x17
        /*007a*/ 	.short	(.L_23 - .L_22)
.L_22:
        /*007c*/ 	.word	0x00000000
        /*0080*/ 	.short	0x0006
        /*0082*/ 	.short	0x0024
        /*0084*/ 	.byte	0x00, 0xf0, 0x11, 0x00


	//----- nvinfo : EIATTR_KPARAM_INFO
	.align		4
.L_23:
        /*0088*/ 	.byte	0x04, 0x17
        /*008a*/ 	.short	(.L_25 - .L_24)
.L_24:
        /*008c*/ 	.word	0x00000000
        /*0090*/ 	.short	0x0005
        /*0092*/ 	.short	0x0020
        /*0094*/ 	.byte	0x00, 0xf0, 0x11, 0x00


	//----- nvinfo : EIATTR_KPARAM_INFO
	.align		4
.L_25:
        /*0098*/ 	.byte	0x04, 0x17
        /*009a*/ 	.short	(.L_27 - .L_26)
.L_26:
        /*009c*/ 	.word	0x00000000
        /*00a0*/ 	.short	0x0004
        /*00a2*/ 	.short	0x001c
        /*00a4*/ 	.byte	0x00, 0xf0, 0x11, 0x00


	//----- nvinfo : EIATTR_KPARAM_INFO
	.align		4
.L_27:
        /*00a8*/ 	.byte	0x04, 0x17
        /*00aa*/ 	.short	(.L_29 - .L_28)
.L_28:
        /*00ac*/ 	.word	0x00000000
        /*00b0*/ 	.short	0x0003
        /*00b2*/ 	.short	0x0018
        /*00b4*/ 	.byte	0x00, 0xf0, 0x11, 0x00


	//----- nvinfo : EIATTR_KPARAM_INFO
	.align		4
.L_29:
        /*00b8*/ 	.byte	0x04, 0x17
        /*00ba*/ 	.short	(.L_31 - .L_30)
.L_30:
        /*00bc*/ 	.word	0x00000000
        /*00c0*/ 	.short	0x0002
        /*00c2*/ 	.short	0x0010
        /*00c4*/ 	.byte	0x00, 0xf4, 0x21, 0x00


	//----- nvinfo : EIATTR_KPARAM_INFO
	.align		4
.L_31:
        /*00c8*/ 	.byte	0x04, 0x17
        /*00ca*/ 	.short	(.L_33 - .L_32)
.L_32:
        /*00cc*/ 	.word	0x00000000
        /*00d0*/ 	.short	0x0001
        /*00d2*/ 	.short	0x0008
        /*00d4*/ 	.byte	0x00, 0xf4, 0x21, 0x00


	//----- nvinfo : EIATTR_KPARAM_INFO
	.align		4
.L_33:
        /*00d8*/ 	.byte	0x04, 0x17
        /*00da*/ 	.short	(.L_35 - .L_34)
.L_34:
        /*00dc*/ 	.word	0x00000000
        /*00e0*/ 	.short	0x0000
        /*00e2*/ 	.short	0x0000
        /*00e4*/ 	.byte	0x00, 0xf4, 0x21, 0x00


	//----- nvinfo : EIATTR_SPARSE_MMA_MASK
	.align		4
.L_35:
        /*00e8*/ 	.byte	0x03, 0x50
        /*00ea*/ 	.short	0x0000


	//----- nvinfo : EIATTR_MAXREG_COUNT
	.align		4
        /*00ec*/ 	.byte	0x03, 0x1b
        /*00ee*/ 	.short	0x00ff


	//----- nvinfo : EIATTR_NUM_BARRIERS
	.align		4
        /*00f0*/ 	.byte	0x02, 0x4c
        /*00f2*/ 	.byte	0x01
	.zero		1


	//----- nvinfo : EIATTR_ANNOTATIONS
	.align		4
        /*00f4*/ 	.byte	0x04, 0x55
        /*00f6*/ 	.short	(.L_37 - .L_36)


	//   ....[0]....
.L_36:
        /*00f8*/ 	.word	0x00000001
        /*00fc*/ 	.byte	0x50, 0x0d, 0x00, 0x00, 0x01, 0x00, 0x00, 0x00, 0xa0, 0x19, 0x00, 0x00, 0x01, 0x00, 0x00, 0x00
        /* <DEDUP_REMOVED lines=2074> */
        /*82ac*/ 	.byte	0x40, 0xf9, 0x02, 0x00, 0x01, 0x00, 0x00, 0x00, 0xf0, 0x00, 0x03, 0x00


	//----- nvinfo : EIATTR_MERCURY_ISA_VERSION
	.align		4
.L_37:
        /*82b8*/ 	.byte	0x03, 0x5f
        /*82ba*/ 	.short	0x0101


	//----- nvinfo : EIATTR_EXIT_INSTR_OFFSETS
	.align		4
        /*82bc*/ 	.byte	0x04, 0x1c
        /*82be*/ 	.short	(.L_39 - .L_38)


	//   ....[0]....
.L_38:
        /*82c0*/ 	.word	0x000388f0


	//   ....[1]....
        /*82c4*/ 	.word	0x00038920


	//----- nvinfo : EIATTR_REQNTID
	.align		4
.L_39:
        /*82c8*/ 	.byte	0x04, 0x10
        /*82ca*/ 	.short	(.L_41 - .L_40)
.L_40:
        /*82cc*/ 	.word	0x00000080
        /*82d0*/ 	.word	0x00000001
        /*82d4*/ 	.word	0x00000001


	//----- nvinfo : EIATTR_CBANK_PARAM_SIZE
	.align		4
.L_41:
        /*82d8*/ 	.byte	0x03, 0x19
        /*82da*/ 	.short	0x0050


	//----- nvinfo : EIATTR_PARAM_CBANK
	.align		4
        /*82dc*/ 	.byte	0x04, 0x0a
        /*82de*/ 	.short	(.L_43 - .L_42)
	.align		4
.L_42:
        /*82e0*/ 	.word	index@(.nv.constant0.matmul_kernel)
        /*82e4*/ 	.short	0x0210
        /*82e6*/ 	.short	0x0050


	//----- nvinfo : EIATTR_SW_WAR
	.align		4
.L_43:
        /*82e8*/ 	.byte	0x04, 0x36
        /*82ea*/ 	.short	(.L_45 - .L_44)
.L_44:
        /*82ec*/ 	.word	0x00000008
.L_45:


//--------------------- .nv.callgraph             --------------------------
	.section	.nv.callgraph,"",@"SHT_CUDA_CALLGRAPH"
	.align	4
	.sectionentsize	8
	.align		4
        /*0000*/ 	.word	0x00000000
	.align		4
        /*0004*/ 	.word	0xffffffff
	.align		4
        /*0008*/ 	.word	0x00000000
	.align		4
        /*000c*/ 	.word	0xfffffffe
	.align		4
        /*0010*/ 	.word	0x00000000
	.align		4
        /*0014*/ 	.word	0xfffffffd
	.align		4
        /*0018*/ 	.word	0x00000000
	.align		4
        /*001c*/ 	.word	0xfffffffc


//--------------------- .text.matmul_kernel       --------------------------
	.section	.text.matmul_kernel,"ax",@progbits
	.align	128
        .global         matmul_kernel
        .type           matmul_kernel,@function
        .size           matmul_kernel,(.L_x_3 - matmul_kernel)
        .other          matmul_kernel,@"STO_CUDA_ENTRY STV_DEFAULT"
matmul_kernel:
.text.matmul_kernel:
[----:B------:R-:W0:Y:S08]  /*0000*/  LDC R1, c[0x0][0x28] ;  /* 0x00000a00ff017b82 */ /* 0x000e300000000800 */
[----:B------:R-:W1:Y:S01]  /*0010*/  LDC.64 R6, c[0x0][0x228] ;  /* 0x00008a00ff067b82 */ /* 0x000e620000000a00 */
[----:B------:R-:W2:Y:S01]  /*0020*/  S2R R5, SR_CTAID.X ;  /* 0x0000000000057919 */ /* 0x000ea20000002500 */
[----:B0-----:R-:W-:Y:S01]  /*0030*/  VIADD R1, R1, 0xffffebb0 ;  /* 0xffffebb001017836 */ /* 0x001fe20000000000 */
[----:B------:R-:W-:Y:S01]  /*0040*/  UMOV UR4, 0x400 ;  /* 0x0000040000047882 */ /* 0x000fe20000000000 */
[----:B------:R-:W-:Y:S01]  /*0050*/  ULDC.64 UR6, c[0x0][0x208] ;  /* 0x0000820000067ab9 */ /* 0x000fe20000000a00 */
[----:B------:R-:W0:Y:S01]  /*0060*/  S2R R15, SR_TID.X ;  /* 0x00000000000f7919 */ /* 0x000e220000002100 */
[----:B------:R-:W-:-:S02]  /*0070*/  CS2R R176, SRZ ;  /* 0x0000000000b07805 */ /* 0x000fc4000001ff00 */
[----:B------:R-:W-:Y:S01]  /*0080*/  CS2R R178, SRZ ;  /* 0x0000000000b27805 */ /* 0x000fe2000001ff00 */
[----:B------:R-:W3:Y:S01]  /*0090*/  S2UR UR5, SR_CgaCtaId ;  /* 0x00000000000579c3 */ /* 0x000ee20000008800 */
[----:B------:R-:W-:Y:S02]  /*00a0*/  CS2R R168, SRZ ;  /* 0x0000000000a87805 */ /* 0x000fe4000001ff00 */
[----:B------:R-:W-:Y:S02]  /*00b0*/  CS2R R170, SRZ ;  /* 0x0000000000aa7805 */ /* 0x000fe4000001ff00 */
[----:B------:R-:W-:Y:S02]  /*00c0*/  CS2R R160, SRZ ;  /* 0x0000000000a07805 */ /* 0x000fe4000001ff00 */
[----:B------:R-:W-:Y:S02]  /*00d0*/  CS2R R162, SRZ ;  /* 0x0000000000a27805 */ /* 0x000fe4000001ff00 */
[----:B------:R-:W-:-:S02]  /*00e0*/  CS2R R156, SRZ ;  /* 0x00000000009c7805 */ /* 0x000fc4000001ff00 */
[----:B------:R-:W-:Y:S02]  /*00f0*/  CS2R R158, SRZ ;  /* 0x00000000009e7805 */ /* 0x000fe4000001ff00 */
        /* <DEDUP_REMOVED lines=8> */
[----:B------:R-:W-:Y:S01]  /*0180*/  CS2R R56, SRZ ;  /* 0x0000000000387805 */ /* 0x000fe2000001ff00 */
[----:B-1----:R-:W-:Y:S01]  /*0190*/  VIADD R0, R7, 0xff ;  /* 0x000000ff07007836 */ /* 0x002fe20000000000 */
[----:B------:R-:W-:Y:S02]  /*01a0*/  CS2R R58, SRZ ;  /* 0x00000000003a7805 */ /* 0x000fe4000001ff00 */
[----:B------:R-:W-:-:S02]  /*01b0*/  CS2R R60, SRZ ;  /* 0x00000000003c7805 */ /* 0x000fc4000001ff00 */
[----:B------:R-:W-:Y:S02]  /*01c0*/  CS2R R62, SRZ ;  /* 0x00000000003e7805 */ /* 0x000fe4000001ff00 */
[----:B------:R-:W-:Y:S02]  /*01d0*/  CS2R R64, SRZ ;  /* 0x0000000000407805 */ /* 0x000fe4000001ff00 */
[----:B------:R-:W-:Y:S02]  /*01e0*/  SHF.R.S32.HI R3, RZ, 0x1f, R0 ;  /* 0x0000001fff037819 */ /* 0x000fe40000011400 */
[----:B------:R-:W-:Y:S02]  /*01f0*/  CS2R R66, SRZ ;  /* 0x0000000000427805 */ /* 0x000fe4000001ff00 */
[----:B------:R-:W-:Y:S01]  /*0200*/  CS2R R68, SRZ ;  /* 0x0000000000447805 */ /* 0x000fe2000001ff00 */
[----:B---3--:R-:W-:Y:S01]  /*0210*/  ULEA UR4, UR5, UR4, 0x18 ;  /* 0x0000000405047291 */ /* 0x008fe2000f8ec03f */
[----:B------:R-:W-:-:S02]  /*0220*/  LEA.HI R3, R3, R0, RZ, 0x8 ;  /* 0x0000000003037211 */ /* 0x000fc400078f40ff */
[----:B------:R-:W-:Y:S02]  /*0230*/  CS2R R70, SRZ ;  /* 0x0000000000467805 */ /* 0x000fe4000001ff00 */
[----:B--2---:R-:W-:Y:S02]  /*0240*/  IABS R10, R5 ;  /* 0x00000005000a7213 */ /* 0x004fe40000000000 */
[----:B------:R-:W-:Y:S02]  /*0250*/  CS2R R72, SRZ ;  /* 0x0000000000487805 */ /* 0x000fe4000001ff00 */
[----:B------:R-:W-:Y:S02]  /*0260*/  SHF.R.S32.HI R3, RZ, 0x8, R3 ;  /* 0x00000008ff037819 */ /* 0x000fe40000011403 */
[----:B------:R-:W-:Y:S02]  /*0270*/  CS2R R74, SRZ ;  /* 0x00000000004a7805 */ /* 0x000fe4000001ff00 */
[----:B------:R-:W-:-:S02]  /*0280*/  CS2R R76, SRZ ;  /* 0x00000000004c7805 */ /* 0x000fc4000001ff00 */
[----:B------:R-:W-:Y:S02]  /*0290*/  CS2R R78, SRZ ;  /* 0x00000000004e7805 */ /* 0x000fe4000001ff00 */
[----:B------:R-:W-:Y:S01]  /*02a0*/  CS2R R80, SRZ ;  /* 0x0000000000507805 */ /* 0x000fe2000001ff00 */
[----:B------:R-:W-:Y:S01]  /*02b0*/  IMAD.SHL.U32 R4, R3, 0x8, RZ ;  /* 0x0000000803047824 */ /* 0x000fe200078e00ff */
[----:B------:R-:W-:Y:S02]  /*02c0*/  CS2R R82, SRZ ;  /* 0x0000000000527805 */ /* 0x000fe4000001ff00 */
[----:B------:R-:W-:Y:S02]  /*02d0*/  CS2R R84, SRZ ;  /* 0x0000000000547805 */ /* 0x000fe4000001ff00 */
[----:B------:R-:W-:Y:S02]  /*02e0*/  CS2R R86, SRZ ;  /* 0x0000000000567805 */ /* 0x000fe4000001ff00 */
[----:B------:R-:W-:-:S02]  /*02f0*/  CS2R R88, SRZ ;  /* 0x0000000000587805 */ /* 0x000fc4000001ff00 */
[-C--:B------:R-:W-:Y:S02]  /*0300*/  IABS R9, R4.reuse ;  /* 0x0000000400097213 */ /* 0x080fe40000000000 */
[----:B------:R-:W-:Y:S02]  /*0310*/  CS2R R90, SRZ ;  /* 0x00000000005a7805 */ /* 0x000fe4000001ff00 */
[----:B------:R-:W-:Y:S02]  /*0320*/  IABS R12, R4 ;  /* 0x00000004000c7213 */ /* 0x000fe40000000000 */
[----:B------:R-:W-:Y:S01]  /*0330*/  CS2R R92, SRZ ;  /* 0x00000000005c7805 */ /* 0x000fe2000001ff00 */
[----:B------:R-:W1:Y:S01]  /*0340*/  I2F.RP R0, R9 ;  /* 0x0000000900007306 */ /* 0x000e620000209400 */
        /* <DEDUP_REMOVED lines=13> */
[----:B------:R-:W-:Y:S01]  /*0420*/  CS2R R120, SRZ ;  /* 0x0000000000787805 */ /* 0x000fe2000001ff00 */
[----:B-1----:R-:W1:Y:S01]  /*0430*/  MUFU.RCP R0, R0 ;  /* 0x0000000000007308 */ /* 0x002e620000001000 */
        /* <DEDUP_REMOVED lines=14> */
[----:B------:R-:W-:Y:S01]  /*0520*/  CS2R R150, SRZ ;  /* 0x0000000000967805 */ /* 0x000fe2000001ff00 */
[----:B-1----:R-:W-:Y:S02]  /*0530*/  VIADD R2, R0, 0xffffffe ;  /* 0x0ffffffe00027836 */ /* 0x002fe40000000000 */
[----:B------:R-:W-:Y:S02]  /*0540*/  IMAD.MOV R0, RZ, RZ, -R12 ;  /* 0x000000ffff007224 */ /* 0x000fe400078e0a0c */
[----:B------:R1:W2:Y:S02]  /*0550*/  F2I.FTZ.U32.TRUNC.NTZ R3, R2 ;  /* 0x0000000200037305 */ /* 0x0002a4000021f000 */
[----:B-1----:R-:W-:Y:S02]  /*0560*/  IMAD.MOV.U32 R2, RZ, RZ, RZ ;  /* 0x000000ffff027224 */ /* 0x002fe400078e00ff */
[----:B--2---:R-:W-:-:S04]  /*0570*/  IMAD.MOV R8, RZ, RZ, -R3 ;  /* 0x000000ffff087224 */ /* 0x004fc800078e0a03 */
[----:B------:R-:W-:Y:S02]  /*0580*/  IMAD R11, R8, R9, RZ ;  /* 0x00000009080b7224 */ /* 0x000fe400078e02ff */
[----:B------:R-:W-:Y:S02]  /*0590*/  IMAD.MOV.U32 R8, RZ, RZ, R10 ;  /* 0x000000ffff087224 */ /* 0x000fe400078e000a */
[----:B------:R-:W-:-:S06]  /*05a0*/  IMAD.HI.U32 R3, R3, R11, R2 ;  /* 0x0000000b03037227 */ /* 0x000fcc00078e0002 */
[----:B------:R-:W-:-:S04]  /*05b0*/  IMAD.HI.U32 R3, R3, R8, RZ ;  /* 0x0000000803037227 */ /* 0x000fc800078e00ff */
[----:B------:R-:W-:-:S05]  /*05c0*/  IMAD R0, R3, R0, R8 ;  /* 0x0000000003007224 */ /* 0x000fca00078e0208 */
[----:B------:R-:W-:-:S13]  /*05d0*/  ISETP.GT.U32.AND P1, PT, R9, R0, PT ;  /* 0x000000000900720c */ /* 0x000fda0003f24070 */
[----:B------:R-:W-:Y:S02]  /*05e0*/  @!P1 IMAD.IADD R0, R0, 0x1, -R9 ;  /* 0x0000000100009824 */ /* 0x000fe400078e0a09 */
[----:B------:R-:W-:Y:S01]  /*05f0*/  @!P1 VIADD R3, R3, 0x1 ;  /* 0x0000000103039836 */ /* 0x000fe20000000000 */
[----:B------:R-:W-:Y:S02]  /*0600*/  ISETP.NE.AND P1, PT, R4, RZ, PT ;  /* 0x000000ff0400720c */ /* 0x000fe40003f25270 */
[----:B------:R-:W-:Y:S02]  /*0610*/  ISETP.GE.U32.AND P0, PT, R0, R9, PT ;  /* 0x000000090000720c */ /* 0x000fe40003f06070 */
[----:B------:R-:W-:-:S04]  /*0620*/  LOP3.LUT R0, R5, R4, RZ, 0x3c, !PT ;  /* 0x0000000405007212 */ /* 0x000fc800078e3cff */
[----:B------:R-:W-:Y:S01]  /*0630*/  ISETP.GE.AND P2, PT, R0, RZ, PT ;  /* 0x000000ff0000720c */ /* 0x000fe20003f46270 */
[----:B------:R-:W-:-:S06]  /*0640*/  VIADD R0, R6, 0x7f ;  /* 0x0000007f06007836 */ /* 0x000fcc0000000000 */
[----:B------:R-:W-:-:S04]  /*0650*/  @P0 VIADD R3, R3, 0x1 ;  /* 0x0000000103030836 */ /* 0x000fc80000000000 */
[----:B------:R-:W-:Y:S01]  /*0660*/  IMAD.MOV.U32 R2, RZ, RZ, R3 ;  /* 0x000000ffff027224 */ /* 0x000fe200078e0003 */
[----:B------:R-:W-:-:S03]  /*0670*/  SHF.R.S32.HI R3, RZ, 0x1f, R0 ;  /* 0x0000001fff037819 */ /* 0x000fc60000011400 */
[----:B------:R-:W-:Y:S01]  /*0680*/  @!P2 IMAD.MOV R2, RZ, RZ, -R2 ;  /* 0x000000ffff02a224 */ /* 0x000fe200078e0a02 */
[----:B------:R-:W-:Y:S02]  /*0690*/  @!P1 LOP3.LUT R2, RZ, R4, RZ, 0x33, !PT ;  /* 0x00000004ff029212 */ /* 0x000fe400078e33ff */
[----:B------:R-:W-:-:S03]  /*06a0*/  LEA.HI R3, R3, R0, RZ, 0x7 ;  /* 0x0000000003037211 */ /* 0x000fc600078f38ff */
[----:B------:R-:W-:Y:S02]  /*06b0*/  IMAD.SHL.U32 R8, R2, 0x8, RZ ;  /* 0x0000000802087824 */ /* 0x000fe400078e00ff */
[----:B------:R-:W-:-:S03]  /*06c0*/  IMAD.MOV R2, RZ, RZ, -R2 ;  /* 0x000000ffff027224 */ /* 0x000fc600078e0a02 */
[----:B------:R-:W-:Y:S01]  /*06d0*/  LEA.HI.SX32 R3, R3, -R8, 0x19 ;  /* 0x8000000803037211 */ /* 0x000fe200078fcaff */
[----:B------:R-:W-:-:S03]  /*06e0*/  IMAD R10, R4, R2, R5 ;  /* 0x00000002040a7224 */ /* 0x000fc600078e0205 */
[----:B------:R-:W-:-:S04]  /*06f0*/  VIMNMX R13, R3, 0x8, PT ;  /* 0x00000008030d7848 */ /* 0x000fc80003fe0100 */
[-C--:B------:R-:W-:Y:S02]  /*0700*/  IABS R9, R13.reuse ;  /* 0x0000000d00097213 */ /* 0x080fe40000000000 */
[----:B------:R-:W-:Y:S02]  /*0710*/  IABS R4, R13 ;  /* 0x0000000d00047213 */ /* 0x000fe40000000000 */
[----:B------:R-:W1:Y:S08]  /*0720*/  I2F.RP R0, R9 ;  /* 0x0000000900007306 */ /* 0x000e700000209400 */
[----:B-1----:R-:W1:Y:S02]  /*0730*/  MUFU.RCP R0, R0 ;  /* 0x0000000000007308 */ /* 0x002e640000001000 */
[----:B-1----:R-:W-:-:S02]  /*0740*/  VIADD R3, R0, 0xffffffe ;  /* 0x0ffffffe00037836 */ /* 0x002fc40000000000 */
[----:B------:R-:W-:-:S04]  /*0750*/  IMAD.MOV R0, RZ, RZ, -R4 ;  /* 0x000000ffff007224 */ /* 0x000fc800078e0a04 */
[----:B------:R-:W1:Y:S02]  /*0760*/  F2I.FTZ.U32.TRUNC.NTZ R3, R3 ;  /* 0x0000000300037305 */ /* 0x000e64000021f000 */
[----:B-1----:R-:W-:-:S04]  /*0770*/  IMAD.MOV R11, RZ, RZ, -R3 ;  /* 0x000000ffff0b7224 */ /* 0x002fc800078e0a03 */
[----:B------:R-:W-:Y:S01]  /*0780*/  IMAD.MOV.U32 R2, RZ, RZ, R11 ;  /* 0x000000ffff027224 */ /* 0x000fe200078e000b */
[----:B------:R-:W-:-:S03]  /*0790*/  IABS R11, R10 ;  /* 0x0000000a000b7213 */ /* 0x000fc60000000000 */
[----:B------:R-:W-:Y:S02]  /*07a0*/  IMAD R5, R2, R9, RZ ;  /* 0x0000000902057224 */ /* 0x000fe400078e02ff */
[----:B------:R-:W-:-:S04]  /*07b0*/  IMAD.MOV.U32 R2, RZ, RZ, RZ ;  /* 0x000000ffff027224 */ /* 0x000fc800078e00ff */
[----:B------:R-:W-:Y:S01]  /*07c0*/  IMAD.HI.U32 R2, R3, R5, R2 ;  /* 0x0000000503027227 */ /* 0x000fe200078e0002 */
[----:B0-----:R-:W-:-:S05]  /*07d0*/  LOP3.LUT R5, R15, 0x7f, RZ, 0xc0, !PT ;  /* 0x0000007f0f057812 */ /* 0x001fca00078ec0ff */
        /* <DEDUP_REMOVED lines=8> */
[----:B------:R-:W-:Y:S02]  /*0860*/  ISETP.GE.AND P2, PT, R0, RZ, PT ;  /* 0x000000ff0000720c */ /* 0x000fe40003f46270 */
[----:B------:R-:W0:Y:S05]  /*0870*/  LDC R0, c[0x0][0x230] ;  /* 0x00008c00ff007b82 */ /* 0x000e2a0000000800 */
[----:B------:R-:W-:-:S04]  /*0880*/  @P0 VIADD R2, R2, 0x1 ;  /* 0x0000000102020836 */ /* 0x000fc80000000000 */
[----:B------:R-:W-:-:S04]  /*0890*/  IMAD.MOV.U32 R4, RZ, RZ, R2 ;  /* 0x000000ffff047224 */ /* 0x000fc800078e0002 */
[----:B------:R-:W-:Y:S01]  /*08a0*/  @!P2 IMAD.MOV R4, RZ, RZ, -R4 ;  /* 0x000000ffff04a224 */ /* 0x000fe200078e0a04 */
[----:B------:R-:W-:-:S05]  /*08b0*/  @!P1 LOP3.LUT R4, RZ, R13, RZ, 0x33, !PT ;  /* 0x0000000dff049212 */ /* 0x000fca00078e33ff */
[----:B------:R-:W-:Y:S02]  /*08c0*/  IMAD.MOV R2, RZ, RZ, -R4 ;  /* 0x000000ffff027224 */ /* 0x000fe400078e0a04 */
[----:B------:R-:W-:Y:S02]  /*08d0*/  IMAD.SHL.U32 R4, R4, 0x100, RZ ;  /* 0x0000010004047824 */ /* 0x000fe400078e00ff */
[----:B------:R-:W-:Y:S02]  /*08e0*/  IMAD R2, R13, R2, R10 ;  /* 0x000000020d027224 */ /* 0x000fe400078e020a */
[----:B0-----:R-:W-:Y:S02]  /*08f0*/  VIADD R14, R0, 0x7f ;  /* 0x0000007f000e7836 */ /* 0x001fe40000000000 */
[----:B------:R-:W-:Y:S02]  /*0900*/  IMAD.IADD R2, R8, 0x1, R2 ;  /* 0x0000000108027824 */ /* 0x000fe400078e0202 */
[----:B------:R-:W-:Y:S01]  /*0910*/  VIADD R3, R4, 0x1 ;  /* 0x0000000104037836 */ /* 0x000fe20000000000 */
[----:B------:R-:W-:Y:S01]  /*0920*/  ISETP.GE.AND P0, PT, R14, 0x80, PT ;  /* 0x000000800e00780c */ /* 0x000fe20003f06270 */
[----:B------:R-:W-:-:S02]  /*0930*/  VIADD R8, R4, 0x2 ;  /* 0x0000000204087836 */ /* 0x000fc40000000000 */
[C---:B------:R-:W-:Y:S02]  /*0940*/  VIADD R0, R4.reuse, 0x3 ;  /* 0x0000000304007836 */ /* 0x040fe40000000000 */
[C---:B------:R-:W-:Y:S02]  /*0950*/  VIADD R3, R4.reuse, 0x4 ;  /* 0x0000000404037836 */ /* 0x040fe40000000000 */
[C---:B------:R-:W-:Y:S02]  /*0960*/  VIADD R8, R4.reuse, 0x5 ;  /* 0x0000000504087836 */ /* 0x040fe40000000000 */
[C---:B------:R-:W-:Y:S02]  /*0970*/  VIADD R0, R4.reuse, 0x6 ;  /* 0x0000000604007836 */ /* 0x040fe40000000000 */
[C---:B------:R-:W-:Y:S02]  /*0980*/  VIADD R3, R4.reuse, 0x7 ;  /* 0x0000000704037836 */ /* 0x040fe40000000000 */
        /* <DEDUP_REMOVED lines=56> */
[----:B------:R-:W-:Y:S02]  /*0d10*/  VIADD R3, R4, 0x40 ;  /* 0x0000004004037836 */ /* 0x000fe40000000000 */
[----:B------:R-:W-:Y:S02]  /*0d20*/  IMAD R2, R2, 0x80, R5 ;  /* 0x0000008002027824 */ /* 0x000fe400078e0205 */
[C---:B------:R-:W-:Y:S02]  /*0d30*/  VIADD R8, R4.reuse, 0x41 ;  /* 0x0000004104087836 */ /* 0x040fe40000000000 */
[C---:B------:R-:W-:Y:S01]  /*0d40*/  VIADD R0, R4.reuse, 0x42 ;  /* 0x0000004204007836 */ /* 0x040fe20000000000 */
[----:B------:R0:W-:Y:S01]  /*0d50*/  STL [R1+0xf4c], R2 ;  /* 0x000f4c0201007387 */ /* 0x0001e20000100800 */
        /* <DEDUP_REMOVED lines=188> */
[----:B------:R-:W-:Y:S01]  /*1920*/  VIADD R252, R4, 0xff ;  /* 0x000000ff04fc7836 */ /* 0x000fe20000000000 */
[----:B0-----:R-:W-:Y:S06]  /*1930*/  @!P0 BRA `(.L_x_0) ;  /* 0x000002e400ec8947 */ /* 0x001fec0003800000 */
[----:B------:R-:W-:Y:S01]  /*1940*/  IABS R8, R6 ;  /* 0x0000000600087213 */ /* 0x000fe20000000000 */
[----:B------:R-:W-:Y:S01]  /*1950*/  IMAD.MOV.U32 R151, RZ, RZ, R2 ;  /* 0x000000ffff977224 */ /* 0x000fe200078e0002 */
[----:B------:R-:W-:Y:S01]  /*1960*/  IABS R5, R7 ;  /* 0x0000000700057213 */ /* 0x000fe20000000000 */
[----:B------:R-:W-:Y:S01]  /*1970*/  IMAD.MOV.U32 R40, RZ, RZ, RZ ;  /* 0x000000ffff287224 */ /* 0x000fe200078e00ff */
[----:B------:R-:W0:Y:S01]  /*1980*/  I2F.RP R2, R8 ;  /* 0x0000000800027306 */ /* 0x000e220000209400 */
[----:B------:R-:W-:Y:S01]  /*1990*/  ISETP.GE.AND P4, PT, R252, RZ, PT ;  /* 0x000000fffc00720c */ /* 0x000fe20003f86270 */
[----:B------:R1:W-:Y:S01]  /*19a0*/  STL [R1+0xf94], R7 ;  /* 0x000f940701007387 */ /* 0x0003e20000100800 */
[----:B------:R-:W-:Y:S01]  /*19b0*/  ISETP.GE.AND P1, PT, R151, RZ, PT ;  /* 0x000000ff9700720c */ /* 0x000fe20003f26270 */
[C---:B------:R-:W-:Y:S01]  /*19c0*/  VIADD R143, R4.reuse, 0x89 ;  /* 0x00000089048f7836 */ /* 0x040fe20000000000 */
[----:B------:R-:W-:Y:S01]  /*19d0*/  IABS R49, R21 ;  /* 0x0000001500317213 */ /* 0x000fe20000000000 */
[C---:B------:R-:W-:Y:S01]  /*19e0*/  VIADD R149, R4.reuse, 0x88 ;  /* 0x0000008804957836 */ /* 0x040fe20000000000 */
[----:B------:R-:W-:Y:S01]  /*19f0*/  IABS R52, R235 ;  /* 0x000000eb00347213 */ /* 0x000fe20000000000 */
[----:B------:R-:W2:Y:S01]  /*1a00*/  I2F.RP R42, R5 ;  /* 0x00000005002a7306 */ /* 0x000ea20000209400 */
[----:B------:R-:W-:Y:S01]  /*1a10*/  IABS R54, R236 ;  /* 0x000000ec00367213 */ /* 0x000fe20000000000 */
[C---:B------:R-:W-:Y:S01]  /*1a20*/  VIADD R145, R4.reuse, 0x86 ;  /* 0x0000008604917836 */ /* 0x040fe20000000000 */
[----:B------:R-:W-:Y:S01]  /*1a30*/  IABS R56, R237 ;  /* 0x000000ed00387213 */ /* 0x000fe20000000000 */
[C---:B------:R-:W-:Y:S01]  /*1a40*/  VIADD R147, R4.reuse, 0x85 ;  /* 0x0000008504937836 */ /* 0x040fe20000000000 */
[----:B------:R-:W-:Y:S01]  /*1a50*/  IABS R58, R230 ;  /* 0x000000e6003a7213 */ /* 0x000fe20000000000 */
[C---:B------:R-:W-:Y:S01]  /*1a60*/  VIADD R141, R4.reuse, 0x79 ;  /* 0x00000079048d7836 */ /* 0x040fe20000000000 */
[----:B------:R-:W-:Y:S01]  /*1a70*/  IABS R60, R231 ;  /* 0x000000e7003c7213 */ /* 0x000fe20000000000 */
[----:B0-----:R-:W0:Y:S01]  /*1a80*/  MUFU.RCP R2, R2 ;  /* 0x0000000200027308 */ /* 0x001e220000001000 */
[----:B------:R-:W-:Y:S01]  /*1a90*/  IABS R66, R228 ;  /* 0x000000e400427213 */ /* 0x000fe20000000000 */
[C---:B------:R-:W-:Y:S01]  /*1aa0*/  VIADD R139, R4.reuse, 0x5a ;  /* 0x0000005a048b7836 */ /* 0x040fe20000000000 */
[----:B------:R-:W-:Y:S01]  /*1ab0*/  IABS R68, R229 ;  /* 0x000000e500447213 */ /* 0x000fe20000000000 */
[C---:B------:R-:W-:Y:S01]  /*1ac0*/  VIADD R132, R4.reuse, 0x56 ;  /* 0x0000005604847836 */ /* 0x040fe20000000000 */
[----:B------:R-:W-:Y:S01]  /*1ad0*/  IABS R70, R226 ;  /* 0x000000e200467213 */ /* 0x000fe20000000000 */
[C---:B------:R-:W-:Y:S01]  /*1ae0*/  VIADD R128, R4.reuse, 0x4c ;  /* 0x0000004c04807836 */ /* 0x040fe20000000000 */
[----:B------:R-:W-:Y:S01]  /*1af0*/  IABS R72, R227 ;  /* 0x000000e300487213 */ /* 0x000fe20000000000 */
[----:B--2---:R-:W2:Y:S01]  /*1b00*/  MUFU.RCP R42, R42 ;  /* 0x0000002a002a7308 */ /* 0x004ea20000001000 */
[----:B------:R-:W-:Y:S01]  /*1b10*/  IABS R74, R225 ;  /* 0x000000e1004a7213 */ /* 0x000fe20000000000 */
[C---:B------:R-:W-:Y:S01]  /*1b20*/  VIADD R116, R4.reuse, 0x3c ;  /* 0x0000003c04747836 */ /* 0x040fe20000000000 */
[----:B------:R-:W-:Y:S01]  /*1b30*/  IABS R76, R221 ;  /* 0x000000dd004c7213 */ /* 0x000fe20000000000 */
[C---:B------:R-:W-:Y:S01]  /*1b40*/  VIADD R120, R4.reuse, 0x3b ;  /* 0x0000003b04787836 */ /* 0x040fe20000000000 */
[----:B------:R-:W-:Y:S01]  /*1b50*/  IABS R78, R222 ;  /* 0x000000de004e7213 */ /* 0x000fe20000000000 */
[C---:B------:R-:W-:Y:S01]  /*1b60*/  VIADD R124, R4.reuse, 0x39 ;  /* 0x00000039047c7836 */ /* 0x040fe20000000000 */
[----:B------:R-:W-:Y:S01]  /*1b70*/  IABS R80, R223 ;  /* 0x000000df00507213 */ /* 0x000fe20000000000 */
[----:B------:R-:W-:Y:S01]  /*1b80*/  VIADD R89, R4, 0x29 ;  /* 0x0000002904597836 */ /* 0x000fe20000000000 */
[----:B------:R-:W-:Y:S01]  /*1b90*/  IABS R82, R224 ;  /* 0x000000e000527213 */ /* 0x000fe20000000000 */
[----:B0-----:R-:W-:Y:S01]  /*1ba0*/  VIADD R2, R2, 0xffffffe ;  /* 0x0ffffffe02027836 */ /* 0x001fe20000000000 */
[----:B------:R-:W-:Y:S01]  /*1bb0*/  IABS R84, R217 ;  /* 0x000000d900547213 */ /* 0x000fe20000000000 */
[C---:B------:R-:W-:Y:S01]  /*1bc0*/  VIADD R97, R4.reuse, 0x28 ;  /* 0x0000002804617836 */ /* 0x040fe20000000000 */
[----:B------:R-:W-:Y:S01]  /*1bd0*/  IABS R86, R218 ;  /* 0x000000da00567213 */ /* 0x000fe20000000000 */
[----:B------:R-:W0:Y:S01]  /*1be0*/  F2I.FTZ.U32.TRUNC.NTZ R41, R2 ;  /* 0x0000000200297305 */ /* 0x000e22000021f000 */
[----:B------:R-:W-:Y:S01]  /*1bf0*/  IABS R92, R215 ;  /* 0x000000d7005c7213 */ /* 0x000fe20000000000 */
[----:B------:R-:W-:Y:S01]  /*1c00*/  VIADD R112, R4, 0x27 ;  /* 0x0000002704707836 */ /* 0x000fe20000000000 */
[----:B------:R-:W-:Y:S01]  /*1c10*/  IABS R94, R216 ;  /* 0x000000d8005e7213 */ /* 0x000fe20000000000 */
[----:B--2---:R-:W-:Y:S01]  /*1c20*/  VIADD R42, R42, 0xffffffe ;  /* 0x0ffffffe2a2a7836 */ /* 0x004fe20000000000 */
[----:B------:R-:W-:Y:S01]  /*1c30*/  IABS R96, R213 ;  /* 0x000000d500607213 */ /* 0x000fe20000000000 */
[----:B------:R-:W-:Y:S01]  /*1c40*/  VIADD R73, R4, 0x15 ;  /* 0x0000001504497836 */ /* 0x000fe20000000000 */
[----:B------:R-:W-:Y:S01]  /*1c50*/  IABS R98, R214 ;  /* 0x000000d600627213 */ /* 0x000fe20000000000 */
[----:B------:R2:W3:Y:S01]  /*1c60*/  F2I.FTZ.U32.TRUNC.NTZ R43, R42 ;  /* 0x0000002a002b7305 */ /* 0x0004e2000021f000 */
[----:B------:R-:W-:Y:S01]  /*1c70*/  IABS R100, R212 ;  /* 0x000000d400647213 */ /* 0x000fe20000000000 */
[----:B------:R-:W-:Y:S01]  /*1c80*/  ULDC UR60, c[0x0][0x23c] ;  /* 0x00008f00003c7ab9 */ /* 0x000fe20000000800 */
[----:B------:R-:W-:Y:S01]  /*1c90*/  IABS R102, R208 ;  /* 0x000000d000667213 */ /* 0x000fe20000000000 */
[----:B------:R-:W-:Y:S01]  /*1ca0*/  ULDC.64 UR8, c[0x0][0x218] ;  /* 0x0000860000087ab9 */ /* 0x000fe20000000a00 */
[----:B------:R-:W-:Y:S01]  /*1cb0*/  IABS R104, R209 ;  /* 0x000000d100687213 */ /* 0x000fe20000000000 */
[----:B------:R-:W-:Y:S01]  /*1cc0*/  ULDC UR5, c[0x0][0x234] ;  /* 0x00008d0000057ab9 */ /* 0x000fe20000000800 */
[--C-:B0-----:R-:W-:Y:S01]  /*1cd0*/  IMAD.MOV R2, RZ, RZ, -R41.reuse ;  /* 0x000000ffff027224 */ /* 0x101fe200078e0a29 */
[----:B------:R-:W-:Y:S01]  /*1ce0*/  IABS R105, R210 ;  /* 0x000000d200697213 */ /* 0x000fe20000000000 */
[----:B------:R-:W-:Y:S01]  /*1cf0*/  ULDC UR10, c[0x0][0x240] ;  /* 0x00009000000a7ab9 */ /* 0x000fe20000000800 */
[----:B--2---:R-:W-:Y:S01]  /*1d00*/  IABS R42, R151 ;  /* 0x00000097002a7213 */ /* 0x004fe20000000000 */
[----:B------:R-:W-:Y:S01]  /*1d10*/  IMAD R2, R2, R8, RZ ;  /* 0x0000000802027224 */ /* 0x000fe200078e02ff */
[----:B------:R-:W-:Y:S01]  /*1d20*/  IABS R107, R211 ;  /* 0x000000d3006b7213 */ /* 0x000fe20000000000 */
[----:B------:R-:W-:Y:S01]  /*1d30*/  VIADD R151, R4, 0x87 ;  /* 0x0000008704977836 */ /* 0x000fe20000000000 */
[----:B------:R-:W-:Y:S01]  /*1d40*/  IABS R109, R204 ;  /* 0x000000cc006d7213 */ /* 0x000fe20000000000 */
[----:B------:R-:W-:Y:S01]  /*1d50*/  IMAD.HI.U32 R2, R41, R2, R40 ;  /* 0x0000000229027227 */ /* 0x000fe200078e0028 */
[----:B------:R-:W-:-:S02]  /*1d60*/  IABS R40, R252 ;  /* 0x000000fc00287213 */ /* 0x000fc40000000000 */
[----:B------:R-:W-:Y:S02]  /*1d70*/  IABS R41, R250 ;  /* 0x000000fa00297213 */ /* 0x000fe40000000000 */
[----:B------:R-:W-:Y:S01]  /*1d80*/  IABS R111, R205 ;  /* 0x000000cd006f7213 */ /* 0x000fe20000000000 */
[----:B------:R-:W-:Y:S01]  /*1d90*/  IMAD.HI.U32 R44, R2, R42, RZ ;  /* 0x0000002a022c7227 */ /* 0x000fe200078e00ff */
[----:B------:R-:W-:Y:S02]  /*1da0*/  IABS R117, R202 ;  /* 0x000000ca00757213 */ /* 0x000fe40000000000 */
[----:B------:R-:W-:Y:S01]  /*1db0*/  IABS R119, R203 ;  /* 0x000000cb00777213 */ /* 0x000fe20000000000 */
[----:B------:R-:W-:Y:S01]  /*1dc0*/  IMAD.MOV R44, RZ, RZ, -R44 ;  /* 0x000000ffff2c7224 */ /* 0x000fe200078e0a2c */
[----:B------:R-:W-:Y:S01]  /*1dd0*/  IABS R121, R200 ;  /* 0x000000c800797213 */ /* 0x000fe20000000000 */
[----:B---3--:R-:W-:Y:S01]  /*1de0*/  IMAD.MOV R2, RZ, RZ, -R43 ;  /* 0x000000ffff027224 */ /* 0x008fe200078e0a2b */
[----:B------:R-:W-:Y:S01]  /*1df0*/  IABS R123, R201 ;  /* 0x000000c9007b7213 */ /* 0x000fe20000000000 */
[----:B------:R-:W-:Y:S01]  /*1e00*/  IMAD R44, R8, R44, R42 ;  /* 0x0000002c082c7224 */ /* 0x000fe200078e022a */
[----:B------:R-:W-:Y:S01]  /*1e10*/  IABS R125, R199 ;  /* 0x000000c7007d7213 */ /* 0x000fe20000000000 */
[----:B------:R-:W-:Y:S01]  /*1e20*/  IMAD R2, R2, R5, RZ ;  /* 0x0000000502027224 */ /* 0x000fe200078e02ff */
[----:B------:R-:W-:Y:S01]  /*1e30*/  IABS R127, R195 ;  /* 0x000000c3007f7213 */ /* 0x000fe20000000000 */
[----:B------:R-:W-:Y:S01]  /*1e40*/  IMAD.MOV.U32 R42, RZ, RZ, RZ ;  /* 0x000000ffff2a7224 */ /* 0x000fe200078e00ff */
[----:B------:R-:W-:-:S02]  /*1e50*/  ISETP.GT.U32.AND P0, PT, R8, R44, PT ;  /* 0x0000002c0800720c */ /* 0x000fc40003f04070 */
[----:B------:R-:W-:Y:S01]  /*1e60*/  IABS R129, R196 ;  /* 0x000000c400817213 */ /* 0x000fe20000000000 */
[----:B------:R-:W-:Y:S01]  /*1e70*/  IMAD.HI.U32 R2, R43, R2, R42 ;  /* 0x000000022b027227 */ /* 0x000fe200078e002a */
[----:B------:R-:W-:Y:S02]  /*1e80*/  IABS R42, R251 ;  /* 0x000000fb002a7213 */ /* 0x000fe40000000000 */
[----:B------:R-:W-:Y:S01]  /*1e90*/  IABS R131, R197 ;  /* 0x000000c500837213 */ /* 0x000fe20000000000 */
[----:B------:R-:W-:Y:S01]  /*1ea0*/  IMAD.MOV.U32 R43, RZ, RZ, R40 ;  /* 0x000000ffff2b7224 */ /* 0x000fe200078e0028 */
[----:B------:R-:W-:Y:S01]  /*1eb0*/  IABS R40, R246 ;  /* 0x000000f600287213 */ /* 0x000fe20000000000 */
[C---:B------:R-:W-:Y:S01]  /*1ec0*/  IMAD.HI.U32 R48, R2.reuse, R42, RZ ;  /* 0x0000002a02307227 */ /* 0x040fe200078e00ff */
[----:B------:R-:W-:Y:S02]  /*1ed0*/  IABS R133, R198 ;  /* 0x000000c600857213 */ /* 0x000fe40000000000 */
[----:B------:R-:W-:Y:S01]  /*1ee0*/  IABS R135, R191 ;  /* 0x000000bf00877213 */ /* 0x000fe20000000000 */
[----:B------:R-:W-:Y:S01]  /*1ef0*/  IMAD.HI.U32 R45, R2, R43, RZ ;  /* 0x0000002b022d7227 */ /* 0x000fe200078e00ff */
[----:B------:R-:W-:-:S02]  /*1f00*/  IABS R136, R192 ;  /* 0x000000c000887213 */ /* 0x000fc40000000000 */
[----:B------:R-:W-:Y:S01]  /*1f10*/  IABS R142, R189 ;  /* 0x000000bd008e7213 */ /* 0x000fe20000000000 */
[----:B------:R-:W-:Y:S01]  /*1f20*/  IMAD.MOV R45, RZ, RZ, -R45 ;  /* 0x000000ffff2d7224 */ /* 0x000fe200078e0a2d */
[----:B------:R-:W-:Y:S01]  /*1f30*/  IABS R144, R190 ;  /* 0x000000be00907213 */ /* 0x000fe20000000000 */
[----:B------:R-:W-:Y:S01]  /*1f40*/  @!P0 IMAD.IADD R44, R44, 0x1, -R8 ;  /* 0x000000012c2c8824 */ /* 0x000fe200078e0a08 */
[----:B------:R-:W-:Y:S01]  /*1f50*/  IABS R146, R187 ;  /* 0x000000bb00927213 */ /* 0x000fe20000000000 */
[C---:B------:R-:W-:Y:S01]  /*1f60*/  IMAD R43, R5.reuse, R45, R43 ;  /* 0x0000002d052b7224 */ /* 0x040fe200078e022b */
[----:B------:R-:W-:Y:S01]  /*1f70*/  IABS R45, R247 ;  /* 0x000000f7002d7213 */ /* 0x000fe20000000000 */
[----:B------:R-:W-:Y:S01]  /*1f80*/  IMAD.HI.U32 R47, R2, R41, RZ ;  /* 0x00000029022f7227 */ /* 0x000fe200078e00ff */
[----:B------:R-:W-:Y:S02]  /*1f90*/  ISETP.GT.U32.AND P0, PT, R8, R44, PT ;  /* 0x0000002c0800720c */ /* 0x000fe40003f04070 */
[C---:B------:R-:W-:Y:S01]  /*1fa0*/  ISETP.GT.U32.AND P2, PT, R5.reuse, R43, PT ;  /* 0x0000002b0500720c */ /* 0x040fe20003f44070 */
[----:B------:R-:W-:Y:S01]  /*1fb0*/  IMAD.MOV R48, RZ, RZ, -R48 ;  /* 0x000000ffff307224 */ /* 0x000fe200078e0a30 */
[----:B------:R-:W-:Y:S01]  /*1fc0*/  IABS R148, R188 ;  /* 0x000000bc00947213 */ /* 0x000fe20000000000 */
[----:B------:R-:W-:Y:S01]  /*1fd0*/  IMAD.MOV R47, RZ, RZ, -R47 ;  /* 0x000000ffff2f7224 */ /* 0x000fe200078e0a2f */
[----:B------:R-:W-:Y:S01]  /*1fe0*/  IABS R150, R186 ;  /* 0x000000ba00967213 */ /* 0x000fe20000000000 */
[C---:B------:R-:W-:Y:S01]  /*1ff0*/  IMAD R42, R5.reuse, R48, R42 ;  /* 0x00000030052a7224 */ /* 0x040fe200078e022a */
[----:B------:R-:W-:Y:S01]  /*2000*/  IABS R156, R184 ;  /* 0x000000b8009c7213 */ /* 0x000fe20000000000 */
[C---:B------:R-:W-:Y:S01]  /*2010*/  IMAD R41, R5.reuse, R47, R41 ;  /* 0x0000002f05297224 */ /* 0x040fe200078e0229 */
[----:B------:R-:W-:Y:S01]  /*2020*/  IABS R158, R185 ;  /* 0x000000b9009e7213 */ /* 0x000fe20000000000 */
[----:B------:R-:W-:Y:S01]  /*2030*/  IMAD.HI.U32 R46, R2, R40, RZ ;  /* 0x00000028022e7227 */ /* 0x000fe200078e00ff */
[----:B------:R-:W-:-:S02]  /*2040*/  ISETP.GT.U32.AND P3, PT, R5, R42, PT ;  /* 0x0000002a0500720c */ /* 0x000fc40003f64070 */
[----:B------:R-:W-:Y:S01]  /*2050*/  ISETP.GT.U32.AND P5, PT, R5, R41, PT ;  /* 0x000000290500720c */ /* 0x000fe20003fa4070 */
[----:B------:R-:W-:Y:S01]  /*2060*/  @!P0 IMAD.IADD R44, R44, 0x1, -R8 ;  /* 0x000000012c2c8824 */ /* 0x000fe200078e0a08 */
[----:B------:R-:W-:Y:S01]  /*2070*/  ISETP.NE.AND P0, PT, R6, RZ, PT ;  /* 0x000000ff0600720c */ /* 0x000fe20003f05270 */
[--C-:B------:R-:W-:Y:S01]  /*2080*/  @!P2 IMAD.IADD R43, R43, 0x1, -R5.reuse ;  /* 0x000000012b2ba824 */ /* 0x100fe200078e0a05 */
[----:B------:R-:W-:Y:S01]  /*2090*/  IABS R160, R180 ;  /* 0x000000b400a07213 */ /* 0x000fe20000000000 */
[----:B------:R-:W-:Y:S01]  /*20a0*/  IMAD.MOV R46, RZ, RZ, -R46 ;  /* 0x000000ffff2e7224 */ /* 0x000fe200078e0a2e */
[----:B------:R-:W-:Y:S01]  /*20b0*/  IABS R162, R181 ;  /* 0x000000b500a27213 */ /* 0x000fe20000000000 */
[----:B------:R-:W-:Y:S01]  /*20c0*/  IMAD.MOV.U32 R8, RZ, RZ, R44 ;  /* 0x000000ffff087224 */ /* 0x000fe200078e002c */
[C---:B------:R-:W-:Y:S01]  /*20d0*/  ISETP.GT.U32.AND P2, PT, R5.reuse, R43, PT ;  /* 0x0000002b0500720c */ /* 0x040fe20003f44070 */
[C---:B------:R-:W-:Y:S01]  /*20e0*/  IMAD R40, R5.reuse, R46, R40 ;  /* 0x0000002e05287224 */ /* 0x040fe200078e0228 */
[----:B------:R-:W-:Y:S01]  /*20f0*/  IABS R46, R248 ;  /* 0x000000f8002e7213 */ /* 0x000fe20000000000 */
[----:B------:R-:W-:Y:S01]  /*2100*/  @!P3 IMAD.IADD R42, R42, 0x1, -R5 ;  /* 0x000000012a2ab824 */ /* 0x000fe200078e0a05 */
[----:B------:R-:W-:Y:S01]  /*2110*/  ISETP.GE.AND P3, PT, R250, RZ, PT ;  /* 0x000000fffa00720c */ /* 0x000fe20003f66270 */
[----:B------:R-:W-:Y:S01]  /*2120*/  IMAD.HI.U32 R47, R2, R45, RZ ;  /* 0x0000002d022f7227 */ /* 0x000fe200078e00ff */
[----:B------:R-:W-:-:S02]  /*2130*/  ISETP.GT.U32.AND P6, PT, R5, R40, PT ;  /* 0x000000280500720c */ /* 0x000fc40003fc4070 */
[----:B------:R-:W-:Y:S01]  /*2140*/  IABS R169, R175 ;  /* 0x000000af00a97213 */ /* 0x000fe20000000000 */
[----:B------:R-:W-:Y:S01]  /*2150*/  @!P1 IMAD.MOV R8, RZ, RZ, -R8 ;  /* 0x000000ffff089224 */ /* 0x000fe200078e0a08 */
[----:B------:R-:W-:Y:S01]  /*2160*/  @!P0 LOP3.LUT R8, RZ, R6, RZ, 0x33, !PT ;  /* 0x00000006ff088212 */ /* 0x000fe200078e33ff */
[----:B------:R-:W-:Y:S01]  /*2170*/  @!P5 IMAD.IADD R41, R41, 0x1, -R5 ;  /* 0x000000012929d824 */ /* 0x000fe200078e0a05 */
[----:B------:R-:W-:Y:S01]  /*2180*/  ISETP.GT.U32.AND P5, PT, R5, R42, PT ;  /* 0x0000002a0500720c */ /* 0x000fe20003fa4070 */
[----:B------:R-:W-:Y:S01]  /*2190*/  IMAD.MOV R47, RZ, RZ, -R47 ;  /* 0x000000ffff2f7224 */ /* 0x000fe200078e0a2f */
[----:B------:R-:W-:Y:S01]  /*21a0*/  ISETP.GE.AND P1, PT, R251, RZ, PT ;  /* 0x000000fffb00720c */ /* 0x000fe20003f26270 */
[----:B------:R-:W-:Y:S01]  /*21b0*/  IMAD.HI.U32 R6, R2, R46, RZ ;  /* 0x0000002e02067227 */ /* 0x000fe200078e00ff */
[----:B------:R-:W-:Y:S01]  /*21c0*/  ISETP.GT.U32.AND P0, PT, R5, R41, PT ;  /* 0x000000290500720c */ /* 0x000fe20003f04070 */
[----:B------:R-:W-:Y:S01]  /*21d0*/  STL [R1+0xf78], R8 ;  /* 0x000f780801007387 */ /* 0x000fe20000100800 */
[----:B------:R-:W-:Y:S01]  /*21e0*/  IABS R171, R164 ;  /* 0x000000a400ab7213 */ /* 0x000fe20000000000 */
[----:B------:R-:W-:Y:S01]  /*21f0*/  @!P2 IMAD.IADD R43, R43, 0x1, -R5 ;  /* 0x000000012b2ba824 */ /* 0x000fe200078e0a05 */
[----:B------:R-:W-:Y:S01]  /*2200*/  IABS R177, R155 ;  /* 0x0000009b00b17213 */ /* 0x000fe20000000000 */
[C---:B------:R-:W-:Y:S01]  /*2210*/  IMAD R44, R5.reuse, R47, R45 ;  /* 0x0000002f052c7224 */ /* 0x040fe200078e022d */
[----:B------:R-:W-:Y:S01]  /*2220*/  IABS R45, R249 ;  /* 0x000000f9002d7213 */ /* 0x000fe20000000000 */
[----:B------:R-:W-:Y:S01]  /*2230*/  IMAD.MOV R6, RZ, RZ, -R6 ;  /* 0x000000ffff067224 */ /* 0x000fe200078e0a06 */
[----:B------:R-:W-:Y:S01]  /*2240*/  IABS R47, R245 ;  /* 0x000000f5002f7213 */ /* 0x000fe20000000000 */
[----:B-1----:R-:W-:Y:S01]  /*2250*/  IMAD.MOV.U32 R7, RZ, RZ, R43 ;  /* 0x000000ffff077224 */ /* 0x002fe200078e002b */
[C---:B------:R-:W-:Y:S01]  /*2260*/  ISETP.GT.U32.AND P2, PT, R5.reuse, R44, PT ;  /* 0x0000002c0500720c */ /* 0x040fe20003f44070 */
[C---:B------:R-:W-:Y:S01]  /*2270*/  IMAD R43, R5.reuse, R6, R46 ;  /* 0x00000006052b7224 */ /* 0x040fe200078e022e */
[----:B------:R-:W-:Y:S01]  /*2280*/  IABS R46, R244 ;  /* 0x000000f4002e7213 */ /* 0x000fe20000000000 */
[--C-:B------:R-:W-:Y:S01]  /*2290*/  @!P6 IMAD.IADD R40, R40, 0x1, -R5.reuse ;  /* 0x000000012828e824 */ /* 0x100fe200078e0a05 */
[----:B------:R-:W-:Y:S01]  /*22a0*/  IABS R179, R165 ;  /* 0x000000a500b37213 */ /* 0x000fe20000000000 */
[----:B------:R-:W-:Y:S01]  /*22b0*/  @!P5 IMAD.IADD R42, R42, 0x1, -R5 ;  /* 0x000000012a2ad824 */ /* 0x000fe200078e0a05 */
[C---:B------:R-:W-:Y:S01]  /*22c0*/  ISETP.GT.U32.AND P5, PT, R5.reuse, R43, PT ;  /* 0x0000002b0500720c */ /* 0x040fe20003fa4070 */
[----:B------:R-:W-:Y:S01]  /*22d0*/  @!P4 IMAD.MOV R7, RZ, RZ, -R7 ;  /* 0x000000ffff07c224 */ /* 0x000fe200078e0a07 */
[----:B------:R-:W-:Y:S01]  /*22e0*/  ISETP.GT.U32.AND P6, PT, R5, R40, PT ;  /* 0x000000280500720c */ /* 0x000fe20003fc4070 */
[----:B------:R-:W-:Y:S01]  /*22f0*/  IMAD.HI.U32 R6, R2, R45, RZ ;  /* 0x0000002d02067227 */ /* 0x000fe200078e00ff */
[----:B------:R-:W-:-:S02]  /*2300*/  ISETP.GE.AND P4, PT, R246, RZ, PT ;  /* 0x000000fff600720c */ /* 0x000fc40003f86270 */
[----:B------:R0:W-:Y:S01]  /*2310*/  STL [R1+0x24], R7 ;  /* 0x0000240701007387 */ /* 0x0001e20000100800 */
[--C-:B------:R-:W-:Y:S01]  /*2320*/  @!P0 IMAD.IADD R41, R41, 0x1, -R5.reuse ;  /* 0x0000000129298824 */ /* 0x100fe200078e0a05 */
[----:B------:R-:W-:Y:S01]  /*2330*/  ISETP.GE.AND P0, PT, R247, RZ, PT ;  /* 0x000000fff700720c */ /* 0x000fe20003f06270 */
[--C-:B------:R-:W-:Y:S01]  /*2340*/  @!P2 IMAD.IADD R44, R44, 0x1, -R5.reuse ;  /* 0x000000012c2ca824 */ /* 0x100fe200078e0a05 */
[----:B------:R-:W-:Y:S01]  /*2350*/  ISETP.GE.AND P2, PT, R249, RZ, PT ;  /* 0x000000fff900720c */ /* 0x000fe20003f46270 */
[----:B------:R-:W-:Y:S01]  /*2360*/  IMAD.MOV R6, RZ, RZ, -R6 ;  /* 0x000000ffff067224 */ /* 0x000fe200078e0a06 */
[----:B------:R-:W-:Y:S01]  /*2370*/  IABS R137, R139 ;  /* 0x0000008b00897213 */ /* 0x000fe20000000000 */
[----:B------:R-:W-:Y:S01]  /*2380*/  @!P5 IMAD.IADD R43, R43, 0x1, -R5 ;  /* 0x000000012b2bd824 */ /* 0x000fe200078e0a05 */
[C---:B------:R-:W-:Y:S01]  /*2390*/  ISETP.GT.U32.AND P5, PT, R5.reuse, R44, PT ;  /* 0x0000002c0500720c */ /* 0x040fe20003fa4070 */
[----:B------:R-:W-:Y:S01]  /*23a0*/  IMAD R6, R5, R6, R45 ;  /* 0x0000000605067224 */ /* 0x000fe200078e022d */
[----:B------:R-:W-:Y:S01]  /*23b0*/  IABS R163, R112 ;  /* 0x0000007000a37213 */ /* 0x000fe20000000000 */
[----:B0-----:R-:W-:Y:S01]  /*23c0*/  IMAD.MOV.U32 R7, RZ, RZ, R42 ;  /* 0x000000ffff077224 */ /* 0x001fe200078e002a */
[----:B------:R-:W-:Y:S01]  /*23d0*/  IABS R246, R4 ;  /* 0x0000000400f67213 */ /* 0x000fe20000000000 */
[----:B------:R-:W-:-:S02]  /*23e0*/  IMAD.MOV.U32 R8, RZ, RZ, R41 ;  /* 0x000000ffff087224 */ /* 0x000fc400078e0029 */
[----:B------:R-:W-:Y:S01]  /*23f0*/  @!P1 IMAD.MOV R7, RZ, RZ, -R7 ;  /* 0x000000ffff079224 */ /* 0x000fe200078e0a07 */
[C---:B------:R-:W-:Y:S01]  /*2400*/  ISETP.GT.U32.AND P1, PT, R5.reuse, R43, PT ;  /* 0x0000002b0500720c */ /* 0x040fe20003f24070 */
[--C-:B------:R-:W-:Y:S01]  /*2410*/  @!P6 IMAD.IADD R40, R40, 0x1, -R5.reuse ;  /* 0x000000012828e824 */ /* 0x100fe200078e0a05 */
[----:B------:R-:W-:Y:S01]  /*2420*/  ISETP.GE.AND P6, PT, R248, RZ, PT ;  /* 0x000000fff800720c */ /* 0x000fe20003fc6270 */
[----:B------:R-:W-:Y:S01]  /*2430*/  @!P3 IMAD.MOV R8, RZ, RZ, -R8 ;  /* 0x000000ffff08b224 */ /* 0x000fe200078e0a08 */
[----:B------:R-:W-:Y:S01]  /*2440*/  ISETP.GT.U32.AND P3, PT, R5, R6, PT ;  /* 0x000000060500720c */ /* 0x000fe20003f64070 */
[----:B------:R0:W-:Y:S01]  /*2450*/  STL [R1+0x20], R7 ;  /* 0x0000200701007387 */ /* 0x0001e20000100800 */
[----:B------:R-:W-:Y:S01]  /*2460*/  @!P5 IMAD.IADD R44, R44, 0x1, -R5 ;  /* 0x000000012c2cd824 */ /* 0x000fe200078e0a05 */
[----:B------:R-:W-:Y:S01]  /*2470*/  ISETP.GE.AND P5, PT, R245, RZ, PT ;  /* 0x000000fff500720c */ /* 0x000fe20003fa6270 */
[----:B------:R-:W-:Y:S01]  /*2480*/  IMAD.MOV.U32 R42, RZ, RZ, R47 ;  /* 0x000000ffff2a7224 */ /* 0x000fe200078e002f */
[----:B------:R-:W-:Y:S01]  /*2490*/  STL [R1+0x1c], R8 ;  /* 0x00001c0801007387 */ /* 0x000fe20000100800 */
[----:B------:R-:W-:Y:S01]  /*24a0*/  IMAD.HI.U32 R45, R2, R46, RZ ;  /* 0x0000002e022d7227 */ /* 0x000fe200078e00ff */
[----:B------:R-:W-:-:S03]  /*24b0*/  IABS R47, R243 ;  /* 0x000000f3002f7213 */ /* 0x000fc60000000000 */
[----:B------:R-:W-:-:S04]  /*24c0*/  IMAD.HI.U32 R41, R2, R42, RZ ;  /* 0x0000002a02297227 */ /* 0x000fc800078e00ff */
[----:B0-----:R-:W-:Y:S02]  /*24d0*/  IMAD.MOV.U32 R7, RZ, RZ, R40 ;  /* 0x000000ffff077224 */ /* 0x001fe400078e0028 */
[----:B------:R-:W-:Y:S01]  /*24e0*/  @!P3 IMAD.IADD R6, R6, 0x1, -R5 ;  /* 0x000000010606b824 */ /* 0x000fe200078e0a05 */
[----:B------:R-:W-:Y:S01]  /*24f0*/  ISETP.GE.AND P3, PT, R243, RZ, PT ;  /* 0x000000fff300720c */ /* 0x000fe20003f66270 */
[----:B------:R-:W-:Y:S01]  /*2500*/  @!P4 IMAD.MOV R7, RZ, RZ, -R7 ;  /* 0x000000ffff07c224 */ /* 0x000fe200078e0a07 */
[----:B------:R-:W-:Y:S01]  /*2510*/  ISETP.GE.AND P4, PT, R244, RZ, PT ;  /* 0x000000fff400720c */ /* 0x000fe20003f86270 */
[----:B------:R-:W-:Y:S02]  /*2520*/  IMAD.MOV R45, RZ, RZ, -R45 ;  /* 0x000000ffff2d7224 */ /* 0x000fe400078e0a2d */
[----:B------:R-:W-:Y:S01]  /*2530*/  @!P1 IMAD.IADD R43, R43, 0x1, -R5 ;  /* 0x000000012b2b9824 */ /* 0x000fe200078e0a05 */
[----:B------:R0:W-:Y:S01]  /*2540*/  STL [R1+0x18], R7 ;  /* 0x0000180701007387 */ /* 0x0001e20000100800 */
[----:B------:R-:W-:Y:S01]  /*2550*/  IMAD.MOV R41, RZ, RZ, -R41 ;  /* 0x000000ffff297224 */ /* 0x000fe200078e0a29 */
[----:B------:R-:W-:Y:S01]  /*2560*/  ISETP.GE.AND P1, PT, R242, RZ, PT ;  /* 0x000000fff200720c */ /* 0x000fe20003f26270 */
[C---:B------:R-:W-:Y:S01]  /*2570*/  IMAD R40, R5.reuse, R45, R46 ;  /* 0x0000002d05287224 */ /* 0x040fe200078e022e */
[----:B------:R-:W-:Y:S01]  /*2580*/  IABS R46, R241 ;  /* 0x000000f1002e7213 */ /* 0x000fe20000000000 */
[----:B------:R-:W-:Y:S01]  /*2590*/  IMAD R45, R5, R41, R42 ;  /* 0x00000029052d7224 */ /* 0x000fe200078e022a */
[----:B------:R-:W-:Y:S01]  /*25a0*/  IABS R41, R23 ;  /* 0x0000001700297213 */ /* 0x000fe20000000000 */
[----:B------:R-:W-:-:S04]  /*25b0*/  IMAD.HI.U32 R42, R2, R47, RZ ;  /* 0x0000002f022a7227 */ /* 0x000fc800078e00ff */
[----:B0-----:R-:W-:Y:S01]  /*25c0*/  IMAD.MOV.U32 R7, RZ, RZ, R44 ;  /* 0x000000ffff077224 */ /* 0x001fe200078e002c */
[----:B------:R-:W-:Y:S01]  /*25d0*/  IABS R44, R242 ;  /* 0x000000f2002c7213 */ /* 0x000fe20000000000 */
[----:B------:R-:W-:Y:S02]  /*25e0*/  IMAD.MOV R42, RZ, RZ, -R42 ;  /* 0x000000ffff2a7224 */ /* 0x000fe400078e0a2a */
[----:B------:R-:W-:Y:S01]  /*25f0*/  @!P0 IMAD.MOV R7, RZ, RZ, -R7 ;  /* 0x000000ffff078224 */ /* 0x000fe200078e0a07 */
[----:B------:R-:W-:Y:S01]  /*2600*/  ISETP.GT.U32.AND P0, PT, R5, R6, PT ;  /* 0x000000060500720c */ /* 0x000fe20003f04070 */
[----:B------:R-:W-:-:S03]  /*2610*/  IMAD.HI.U32 R48, R2, R44, RZ ;  /* 0x0000002c02307227 */ /* 0x000fc600078e00ff */
[----:B------:R0:W-:Y:S01]  /*2620*/  STL [R1+0x14], R7 ;  /* 0x0000140701007387 */ /* 0x0001e20000100800 */
[----:B------:R-:W-:Y:S02]  /*2630*/  IMAD.MOV R48, RZ, RZ, -R48 ;  /* 0x000000ffff307224 */ /* 0x000fe400078e0a30 */
[C---:B------:R-:W-:Y:S02]  /*2640*/  IMAD R47, R5.reuse, R42, R47 ;  /* 0x0000002a052f7224 */ /* 0x040fe400078e022f */
[----:B------:R-:W-:Y:S02]  /*2650*/  IMAD R44, R5, R48, R44 ;  /* 0x00000030052c7224 */ /* 0x000fe400078e022c */
[----:B------:R-:W-:-:S04]  /*2660*/  IMAD.HI.U32 R42, R2, R41, RZ ;  /* 0x00000029022a7227 */ /* 0x000fc800078e00ff */
[----:B0-----:R-:W-:Y:S02]  /*2670*/  IMAD.MOV.U32 R7, RZ, RZ, R43 ;  /* 0x000000ffff077224 */ /* 0x001fe400078e002b */
[----:B------:R-:W-:Y:S01]  /*2680*/  @!P0 IMAD.IADD R6, R6, 0x1, -R5 ;  /* 0x0000000106068824 */ /* 0x000fe200078e0a05 */
[C---:B------:R-:W-:Y:S01]  /*2690*/  ISETP.GT.U32.AND P0, PT, R5.reuse, R45, PT ;  /* 0x0000002d0500720c */ /* 0x040fe20003f04070 */
[----:B------:R-:W-:Y:S01]  /*26a0*/  @!P6 IMAD.MOV R7, RZ, RZ, -R7 ;  /* 0x000000ffff07e224 */ /* 0x000fe200078e0a07 */
[----:B------:R-:W-:Y:S01]  /*26b0*/  ISETP.GT.U32.AND P6, PT, R5, R40, PT ;  /* 0x000000280500720c */ /* 0x000fe20003fc4070 */
[----:B------:R-:W-:Y:S02]  /*26c0*/  IMAD.MOV.U32 R43, RZ, RZ, R49 ;  /* 0x000000ffff2b7224 */ /* 0x000fe400078e0031 */
[C---:B------:R-:W-:Y:S01]  /*26d0*/  IMAD.HI.U32 R49, R2.reuse, R46, RZ ;  /* 0x0000002e02317227 */ /* 0x040fe200078e00ff */
[----:B------:R0:W-:Y:S03]  /*26e0*/  STL [R1+0x10], R7 ;  /* 0x0000100701007387 */ /* 0x0001e60000100800 */
[----:B------:R-:W-:-:S04]  /*26f0*/  IMAD.HI.U32 R48, R2, R43, RZ ;  /* 0x0000002b02307227 */ /* 0x000fc800078e00ff */
[--C-:B------:R-:W-:Y:S02]  /*2700*/  @!P0 IMAD.IADD R45, R45, 0x1, -R5.reuse ;  /* 0x000000012d2d8824 */ /* 0x100fe400078e0a05 */
[----:B------:R-:W-:Y:S01]  /*2710*/  @!P6 IMAD.IADD R40, R40, 0x1, -R5 ;  /* 0x000000012828e824 */ /* 0x000fe200078e0a05 */
[C---:B------:R-:W-:Y:S01]  /*2720*/  ISETP.GT.U32.AND P6, PT, R5.reuse, R44, PT ;  /* 0x0000002c0500720c */ /* 0x040fe20003fc4070 */
[----:B0-----:R-:W-:Y:S01]  /*2730*/  IMAD.MOV.U32 R7, RZ, RZ, R6 ;  /* 0x000000ffff077224 */ /* 0x001fe200078e0006 */
[----:B------:R-:W-:Y:S01]  /*2740*/  IABS R6, R29 ;  /* 0x0000001d00067213 */ /* 0x000fe20000000000 */
[----:B------:R-:W-:Y:S01]  /*2750*/  IMAD.MOV R49, RZ, RZ, -R49 ;  /* 0x000000ffff317224 */ /* 0x000fe200078e0a31 */
[C---:B------:R-:W-:Y:S01]  /*2760*/  ISETP.GT.U32.AND P0, PT, R5.reuse, R40, PT ;  /* 0x000000280500720c */ /* 0x040fe20003f04070 */
[----:B------:R-:W-:Y:S01]  /*2770*/  @!P2 IMAD.MOV R7, RZ, RZ, -R7 ;  /* 0x000000ffff07a224 */ /* 0x000fe200078e0a07 */
[----:B------:R-:W-:Y:S01]  /*2780*/  ISETP.GT.U32.AND P2, PT, R5, R45, PT ;  /* 0x0000002d0500720c */ /* 0x000fe20003f44070 */
[----:B------:R-:W-:-:S02]  /*2790*/  IMAD.MOV R48, RZ, RZ, -R48 ;  /* 0x000000ffff307224 */ /* 0x000fc400078e0a30 */
[C---:B------:R-:W-:Y:S01]  /*27a0*/  IMAD R46, R5.reuse, R49, R46 ;  /* 0x00000031052e7224 */ /* 0x040fe200078e022e */
[----:B------:R0:W-:Y:S01]  /*27b0*/  STL [R1+0xc], R7 ;  /* 0x00000c0701007387 */ /* 0x0001e20000100800 */
[----:B------:R-:W-:Y:S02]  /*27c0*/  IMAD.MOV R42, RZ, RZ, -R42 ;  /* 0x000000ffff2a7224 */ /* 0x000fe400078e0a2a */
[----:B------:R-:W-:Y:S02]  /*27d0*/  @!P6 IMAD.IADD R44, R44, 0x1, -R5 ;  /* 0x000000012c2ce824 */ /* 0x000fe400078e0a05 */
[C---:B------:R-:W-:Y:S01]  /*27e0*/  IMAD R43, R5.reuse, R48, R43 ;  /* 0x00000030052b7224 */ /* 0x040fe200078e022b */
[----:B------:R-:W-:Y:S01]  /*27f0*/  IABS R48, R27 ;  /* 0x0000001b00307213 */ /* 0x000fe20000000000 */
[----:B------:R-:W-:Y:S01]  /*2800*/  @!P0 IMAD.IADD R40, R40, 0x1, -R5 ;  /* 0x0000000128288824 */ /* 0x000fe200078e0a05 */
[C---:B------:R-:W-:Y:S01]  /*2810*/  ISETP.GT.U32.AND P6, PT, R5.reuse, R44, PT ;  /* 0x0000002c0500720c */ /* 0x040fe20003fc4070 */
[C---:B------:R-:W-:Y:S01]  /*2820*/  IMAD R41, R5.reuse, R42, R41 ;  /* 0x0000002a05297224 */ /* 0x040fe200078e0229 */
[----:B------:R-:W-:Y:S01]  /*2830*/  ISETP.GT.U32.AND P0, PT, R5, R47, PT ;  /* 0x0000002f0500720c */ /* 0x000fe20003f04070 */
[----:B0-----:R-:W-:Y:S01]  /*2840*/  IMAD.MOV.U32 R7, RZ, RZ, R40 ;  /* 0x000000ffff077224 */ /* 0x001fe200078e0028 */
[----:B------:R-:W-:Y:S01]  /*2850*/  IABS R42, R25 ;  /* 0x00000019002a7213 */ /* 0x000fe20000000000 */
[----:B------:R-:W-:Y:S01]  /*2860*/  @!P2 IMAD.IADD R45, R45, 0x1, -R5 ;  /* 0x000000012d2da824 */ /* 0x000fe200078e0a05 */
[C---:B------:R-:W-:Y:S01]  /*2870*/  ISETP.GT.U32.AND P2, PT, R5.reuse, R43, PT ;  /* 0x0000002b0500720c */ /* 0x040fe20003f44070 */
[----:B------:R-:W-:Y:S01]  /*2880*/  @!P4 IMAD.MOV R7, RZ, RZ, -R7 ;  /* 0x000000ffff07c224 */ /* 0x000fe200078e0a07 */
[----:B------:R-:W-:Y:S01]  /*2890*/  ISETP.GT.U32.AND P4, PT, R5, R46, PT ;  /* 0x0000002e0500720c */ /* 0x000fe20003f84070 */
[----:B------:R-:W-:-:S03]  /*28a0*/  IMAD.HI.U32 R50, R2, R42, RZ ;  /* 0x0000002a02327227 */ /* 0x000fc600078e00ff */
[----:B------:R0:W-:Y:S01]  /*28b0*/  STL [R1+0x8], R7 ;  /* 0x0000080701007387 */ /* 0x0001e20000100800 */
[--C-:B------:R-:W-:Y:S01]  /*28c0*/  @!P6 IMAD.IADD R44, R44, 0x1, -R5.reuse ;  /* 0x000000012c2ce824 */ /* 0x100fe200078e0a05 */
[----:B------:R-:W-:Y:S01]  /*28d0*/  ISETP.GT.U32.AND P6, PT, R5, R41, PT ;  /* 0x000000290500720c */ /* 0x000fe20003fc4070 */
[----:B------:R-:W-:Y:S01]  /*28e0*/  @!P0 IMAD.IADD R47, R47, 0x1, -R5 ;  /* 0x000000012f2f8824 */ /* 0x000fe200078e0a05 */
[----:B------:R-:W-:Y:S01]  /*28f0*/  ISETP.GE.AND P0, PT, R241, RZ, PT ;  /* 0x000000fff100720c */ /* 0x000fe20003f06270 */
[----:B------:R-:W-:Y:S01]  /*2900*/  IMAD.HI.U32 R40, R2, R48, RZ ;  /* 0x0000003002287227 */ /* 0x000fe200078e00ff */
[----:B------:R-:W-:-:S03]  /*2910*/  IABS R241, R147 ;  /* 0x0000009300f17213 */ /* 0x000fc60000000000 */
[--C-:B------:R-:W-:Y:S01]  /*2920*/  @!P4 IMAD.IADD R46, R46, 0x1, -R5.reuse ;  /* 0x000000012e2ec824 */ /* 0x100fe200078e0a05 */
[----:B------:R-:W-:Y:S01]  /*2930*/  ISETP.GT.U32.AND P4, PT, R5, R47, PT ;  /* 0x0000002f0500720c */ /* 0x000fe20003f84070 */
[----:B------:R-:W-:Y:S02]  /*2940*/  @!P2 IMAD.IADD R43, R43, 0x1, -R5 ;  /* 0x000000012b2ba824 */ /* 0x000fe400078e0a05 */
[----:B------:R-:W-:Y:S01]  /*2950*/  IMAD.MOV R50, RZ, RZ, -R50 ;  /* 0x000000ffff327224 */ /* 0x000fe200078e0a32 */
[----:B------:R-:W-:Y:S01]  /*2960*/  ISETP.GT.U32.AND P2, PT, R5, R46, PT ;  /* 0x0000002e0500720c */ /* 0x000fe20003f44070 */
[----:B0-----:R-:W-:Y:S01]  /*2970*/  IMAD.MOV.U32 R7, RZ, RZ, R45 ;  /* 0x000000ffff077224 */ /* 0x001fe200078e002d */
[----:B------:R-:W-:Y:S01]  /*2980*/  IABS R45, R33 ;  /* 0x00000021002d7213 */ /* 0x000fe20000000000 */
[----:B------:R-:W-:Y:S01]  /*2990*/  @!P6 IMAD.IADD R41, R41, 0x1, -R5 ;  /* 0x000000012929e824 */ /* 0x000fe200078e0a05 */
[----:B------:R-:W-:Y:S01]  /*29a0*/  ISETP.GT.U32.AND P6, PT, R5, R43, PT ;  /* 0x0000002b0500720c */ /* 0x000fe20003fc4070 */
[----:B------:R-:W-:-:S02]  /*29b0*/  IMAD.MOV R40, RZ, RZ, -R40 ;  /* 0x000000ffff287224 */ /* 0x000fc400078e0a28 */
[C---:B------:R-:W-:Y:S01]  /*29c0*/  IMAD R42, R5.reuse, R50, R42 ;  /* 0x00000032052a7224 */ /* 0x040fe200078e022a */
[----:B------:R-:W-:Y:S01]  /*29d0*/  IABS R50, R234 ;  /* 0x000000ea00327213 */ /* 0x000fe20000000000 */
[----:B------:R-:W-:Y:S01]  /*29e0*/  @!P5 IMAD.MOV R7, RZ, RZ, -R7 ;  /* 0x000000ffff07d224 */ /* 0x000fe200078e0a07 */
[C---:B------:R-:W-:Y:S01]  /*29f0*/  ISETP.GT.U32.AND P5, PT, R5.reuse, R41, PT ;  /* 0x000000290500720c */ /* 0x040fe20003fa4070 */
[----:B------:R-:W-:Y:S01]  /*2a00*/  IMAD.MOV.U32 R8, RZ, RZ, R44 ;  /* 0x000000ffff087224 */ /* 0x000fe200078e002c */
[----:B------:R-:W-:Y:S01]  /*2a10*/  IABS R44, R31 ;  /* 0x0000001f002c7213 */ /* 0x000fe20000000000 */
[C---:B------:R-:W-:Y:S01]  /*2a20*/  IMAD R40, R5.reuse, R40, R48 ;  /* 0x0000002805287224 */ /* 0x040fe200078e0230 */
[----:B------:R-:W-:Y:S01]  /*2a30*/  IABS R48, R238 ;  /* 0x000000ee00307213 */ /* 0x000fe20000000000 */
[----:B------:R-:W-:Y:S01]  /*2a40*/  @!P1 IMAD.MOV R8, RZ, RZ, -R8 ;  /* 0x000000ffff089224 */ /* 0x000fe200078e0a08 */
[----:B------:R-:W-:Y:S01]  /*2a50*/  ISETP.GT.U32.AND P1, PT, R5, R42, PT ;  /* 0x0000002a0500720c */ /* 0x000fe20003f24070 */
[--C-:B------:R-:W-:Y:S01]  /*2a60*/  @!P4 IMAD.IADD R47, R47, 0x1, -R5.reuse ;  /* 0x000000012f2fc824 */ /* 0x100fe200078e0a05 */
[----:B------:R-:W-:Y:S01]  /*2a70*/  ISETP.GT.U32.AND P4, PT, R5, R40, PT ;  /* 0x000000280500720c */ /* 0x000fe20003f84070 */
[----:B------:R-:W-:Y:S01]  /*2a80*/  @!P2 IMAD.IADD R46, R46, 0x1, -R5 ;  /* 0x000000012e2ea824 */ /* 0x000fe200078e0a05 */
[----:B------:R-:W-:Y:S01]  /*2a90*/  ISETP.GE.AND P2, PT, R21, RZ, PT ;  /* 0x000000ff1500720c */ /* 0x000fe20003f46270 */
[C---:B------:R-:W-:Y:S01]  /*2aa0*/  IMAD.HI.U32 R21, R2.reuse, R44, RZ ;  /* 0x0000002c02157227 */ /* 0x040fe200078e00ff */
[----:B------:R0:W-:Y:S03]  /*2ab0*/  STL [R1+0x4], R7 ;  /* 0x0000040701007387 */ /* 0x0001e60000100800 */
[----:B------:R-:W-:Y:S01]  /*2ac0*/  IMAD.HI.U32 R49, R2, R6, RZ ;  /* 0x0000000602317227 */ /* 0x000fe200078e00ff */
[----:B------:R-:W-:Y:S03]  /*2ad0*/  STL [R1+0xf7c], R8 ;  /* 0x000f7c0801007387 */ /* 0x000fe60000100800 */
[----:B------:R-:W-:-:S02]  /*2ae0*/  IMAD.MOV R21, RZ, RZ, -R21 ;  /* 0x000000ffff157224 */ /* 0x000fc400078e0a15 */
[----:B------:R-:W-:Y:S02]  /*2af0*/  IMAD.MOV R49, RZ, RZ, -R49 ;  /* 0x000000ffff317224 */ /* 0x000fe400078e0a31 */
[----:B------:R-:W-:Y:S01]  /*2b00*/  @!P5 IMAD.IADD R41, R41, 0x1, -R5 ;  /* 0x000000012929d824 */ /* 0x000fe200078e0a05 */
[----:B------:R-:W-:Y:S01]  /*2b10*/  ISETP.GE.AND P5, PT, R23, RZ, PT ;  /* 0x000000ff1700720c */ /* 0x000fe20003fa6270 */
[----:B------:R-:W-:-:S04]  /*2b20*/  IMAD.HI.U32 R23, R2, R45, RZ ;  /* 0x0000002d02177227 */ /* 0x000fc800078e00ff */
[C---:B------:R-:W-:Y:S02]  /*2b30*/  IMAD R44, R5.reuse, R21, R44 ;  /* 0x00000015052c7224 */ /* 0x040fe400078e022c */
[----:B------:R-:W-:Y:S02]  /*2b40*/  IMAD R6, R5, R49, R6 ;  /* 0x0000003105067224 */ /* 0x000fe400078e0206 */
[----:B------:R-:W-:Y:S01]  /*2b50*/  @!P1 IMAD.IADD R42, R42, 0x1, -R5 ;  /* 0x000000012a2a9824 */ /* 0x000fe200078e0a05 */
[----:B------:R-:W-:Y:S01]  /*2b60*/  ISETP.GE.AND P1, PT, R25, RZ, PT ;  /* 0x000000ff1900720c */ /* 0x000fe20003f26270 */
[----:B------:R-:W-:Y:S02]  /*2b70*/  IMAD.MOV.U32 R21, RZ, RZ, R47 ;  /* 0x000000ffff157224 */ /* 0x000fe400078e002f */
[----:B------:R-:W-:Y:S02]  /*2b80*/  IMAD.MOV R47, RZ, RZ, -R23 ;  /* 0x000000ffff2f7224 */ /* 0x000fe400078e0a17 */
[--C-:B------:R-:W-:Y:S01]  /*2b90*/  @!P4 IMAD.IADD R40, R40, 0x1, -R5.reuse ;  /* 0x000000012828c824 */ /* 0x100fe200078e0a05 */
[----:B------:R-:W-:Y:S01]  /*2ba0*/  ISETP.GE.AND P4, PT, R27, RZ, PT ;  /* 0x000000ff1b00720c */ /* 0x000fe20003f86270 */
[----:B------:R-:W-:Y:S01]  /*2bb0*/  IMAD.MOV.U32 R23, RZ, RZ, R46 ;  /* 0x000000ffff177224 */ /* 0x000fe200078e002e */
[----:B------:R-:W-:Y:S01]  /*2bc0*/  IABS R46, R35 ;  /* 0x00000023002e7213 */ /* 0x000fe20000000000 */
[----:B------:R-:W-:Y:S01]  /*2bd0*/  @!P6 IMAD.IADD R43, R43, 0x1, -R5 ;  /* 0x000000012b2be824 */ /* 0x000fe200078e0a05 */
[C---:B------:R-:W-:Y:S01]  /*2be0*/  ISETP.GT.U32.AND P6, PT, R5.reuse, R6, PT ;  /* 0x000000060500720c */ /* 0x040fe20003fc4070 */
[----:B------:R-:W-:Y:S01]  /*2bf0*/  @!P3 IMAD.MOV R21, RZ, RZ, -R21 ;  /* 0x000000ffff15b224 */ /* 0x000fe200078e0a15 */
[C---:B------:R-:W-:Y:S01]  /*2c00*/  ISETP.GT.U32.AND P3, PT, R5.reuse, R42, PT ;  /* 0x0000002a0500720c */ /* 0x040fe20003f64070 */
[----:B------:R-:W-:Y:S01]  /*2c10*/  @!P0 IMAD.MOV R23, RZ, RZ, -R23 ;  /* 0x000000ffff178224 */ /* 0x000fe200078e0a17 */
[C---:B------:R-:W-:Y:S01]  /*2c20*/  ISETP.GT.U32.AND P0, PT, R5.reuse, R40, PT ;  /* 0x000000280500720c */ /* 0x040fe20003f04070 */
[----:B------:R-:W-:Y:S01]  /*2c30*/  IMAD.MOV.U32 R25, RZ, RZ, R43 ;  /* 0x000000ffff197224 */ /* 0x000fe200078e002b */
[----:B------:R-:W-:Y:S01]  /*2c40*/  IABS R43, R240 ;  /* 0x000000f0002b7213 */ /* 0x000fe20000000000 */
[C---:B------:R-:W-:Y:S01]  /*2c50*/  IMAD R45, R5.reuse, R47, R45 ;  /* 0x0000002f052d7224 */ /* 0x040fe200078e022d */
[----:B------:R-:W-:Y:S01]  /*2c60*/  STL [R1+0xf80], R21 ;  /* 0x000f801501007387 */ /* 0x000fe20000100800 */
[----:B------:R-:W-:Y:S01]  /*2c70*/  @!P2 IMAD.MOV R25, RZ, RZ, -R25 ;  /* 0x000000ffff19a224 */ /* 0x000fe200078e0a19 */
[----:B------:R-:W-:Y:S01]  /*2c80*/  ISETP.GT.U32.AND P2, PT, R5, R44, PT ;  /* 0x0000002c0500720c */ /* 0x000fe20003f44070 */
[----:B------:R-:W-:Y:S01]  /*2c90*/  IMAD.MOV.U32 R27, RZ, RZ, R41 ;  /* 0x000000ffff1b7224 */ /* 0x000fe200078e0029 */
[----:B------:R-:W-:Y:S01]  /*2ca0*/  STL [R1+0xf84], R23 ;  /* 0x000f841701007387 */ /* 0x000fe20000100800 */
[----:B------:R-:W-:-:S02]  /*2cb0*/  @!P6 IMAD.IADD R6, R6, 0x1, -R5 ;  /* 0x000000010606e824 */ /* 0x000fc400078e0a05 */
[--C-:B------:R-:W-:Y:S01]  /*2cc0*/  @!P3 IMAD.IADD R42, R42, 0x1, -R5.reuse ;  /* 0x000000012a2ab824 */ /* 0x100fe200078e0a05 */
[----:B------:R-:W-:Y:S01]  /*2cd0*/  ISETP.GT.U32.AND P3, PT, R5, R45, PT ;  /* 0x0000002d0500720c */ /* 0x000fe20003f64070 */
[----:B------:R-:W-:Y:S01]  /*2ce0*/  @!P0 IMAD.IADD R40, R40, 0x1, -R5 ;  /* 0x0000000128288824 */ /* 0x000fe200078e0a05 */
[----:B------:R-:W-:Y:S01]  /*2cf0*/  ISETP.GE.AND P0, PT, R31, RZ, PT ;  /* 0x000000ff1f00720c */ /* 0x000fe20003f06270 */
[----:B------:R-:W-:Y:S01]  /*2d00*/  IMAD.HI.U32 R31, R2, R43, RZ ;  /* 0x0000002b021f7227 */ /* 0x000fe200078e00ff */
[C---:B------:R-:W-:Y:S01]  /*2d10*/  ISETP.GT.U32.AND P6, PT, R5.reuse, R6, PT ;  /* 0x000000060500720c */ /* 0x040fe20003fc4070 */
[----:B------:R-:W-:Y:S02]  /*2d20*/  STL [R1+0xf88], R25 ;  /* 0x000f881901007387 */ /* 0x000fe40000100800 */
[----:B------:R-:W-:Y:S02]  /*2d30*/  IMAD.MOV R31, RZ, RZ, -R31 ;  /* 0x000000ffff1f7224 */ /* 0x000fe400078e0a1f */
[----:B------:R-:W-:Y:S01]  /*2d40*/  @!P2 IMAD.IADD R44, R44, 0x1, -R5 ;  /* 0x000000012c2ca824 */ /* 0x000fe200078e0a05 */
[----:B------:R-:W-:Y:S01]  /*2d50*/  ISETP.GE.AND P2, PT, R240, RZ, PT ;  /* 0x000000fff000720c */ /* 0x000fe20003f46270 */
[----:B------:R-:W-:-:S02]  /*2d60*/  IMAD R41, R5, R31, R43 ;  /* 0x0000001f05297224 */ /* 0x000fc400078e022b */
[----:B------:R-:W-:Y:S01]  /*2d70*/  @!P3 IMAD.IADD R45, R45, 0x1, -R5 ;  /* 0x000000012d2db824 */ /* 0x000fe200078e0a05 */
[----:B------:R-:W-:Y:S01]  /*2d80*/  ISETP.GT.U32.AND P3, PT, R5, R44, PT ;  /* 0x0000002c0500720c */ /* 0x000fe20003f64070 */
[----:B------:R-:W-:Y:S02]  /*2d90*/  IMAD.MOV.U32 R31, RZ, RZ, R40 ;  /* 0x000000ffff1f7224 */ /* 0x000fe400078e0028 */
[----:B------:R-:W-:Y:S01]  /*2da0*/  @!P5 IMAD.MOV R27, RZ, RZ, -R27 ;  /* 0x000000ffff1bd224 */ /* 0x000fe200078e0a1b */
[----:B------:R-:W-:Y:S01]  /*2db0*/  ISETP.GE.AND P5, PT, R29, RZ, PT ;  /* 0x000000ff1d00720c */ /* 0x000fe20003fa6270 */
[----:B------:R-:W-:Y:S01]  /*2dc0*/  @!P6 IMAD.IADD R6, R6, 0x1, -R5 ;  /* 0x000000010606e824 */ /* 0x000fe200078e0a05 */
[----:B------:R-:W-:Y:S01]  /*2dd0*/  ISETP.GE.AND P6, PT, R33, RZ, PT ;  /* 0x000000ff2100720c */ /* 0x000fe20003fc6270 */
[----:B------:R-:W-:Y:S01]  /*2de0*/  @!P4 IMAD.MOV R31, RZ, RZ, -R31 ;  /* 0x000000ffff1fc224 */ /* 0x000fe200078e0a1f */
[C---:B------:R-:W-:Y:S01]  /*2df0*/  ISETP.GT.U32.AND P4, PT, R5.reuse, R41, PT ;  /* 0x000000290500720c */ /* 0x040fe20003f84070 */
[----:B------:R-:W-:Y:S01]  /*2e00*/  IMAD.MOV.U32 R29, RZ, RZ, R42 ;  /* 0x000000ffff1d7224 */ /* 0x000fe200078e002a */
[----:B------:R-:W-:Y:S01]  /*2e10*/  IABS R33, R239 ;  /* 0x000000ef00217213 */ /* 0x000fe20000000000 */
[----:B------:R-:W-:Y:S01]  /*2e20*/  IMAD.HI.U32 R43, R2, R46, RZ ;  /* 0x0000002e022b7227 */ /* 0x000fe200078e00ff */
[----:B------:R1:W-:Y:S03]  /*2e30*/  STL [R1+0xf8c], R27 ;  /* 0x000f8c1b01007387 */ /* 0x0003e60000100800 */
[----:B------:R-:W-:Y:S01]  /*2e40*/  @!P1 IMAD.MOV R29, RZ, RZ, -R29 ;  /* 0x000000ffff1d9224 */ /* 0x000fe200078e0a1d */
[----:B------:R-:W-:Y:S01]  /*2e50*/  ISETP.GT.U32.AND P1, PT, R5, R45, PT ;  /* 0x0000002d0500720c */ /* 0x000fe20003f24070 */
[----:B------:R-:W-:-:S02]  /*2e60*/  IMAD.MOV.U32 R42, RZ, RZ, R33 ;  /* 0x000000ffff2a7224 */ /* 0x000fc400078e0021 */
[----:B------:R-:W-:Y:S01]  /*2e70*/  IMAD.MOV.U32 R33, RZ, RZ, R6 ;  /* 0x000000ffff217224 */ /* 0x000fe200078e0006 */
[----:B------:R2:W-:Y:S01]  /*2e80*/  STL [R1+0xf90], R29 ;  /* 0x000f901d01007387 */ /* 0x0005e20000100800 */
[----:B------:R-:W-:Y:S01]  /*2e90*/  @!P3 IMAD.IADD R44, R44, 0x1, -R5 ;  /* 0x000000012c2cb824 */ /* 0x000fe200078e0a05 */
[----:B------:R-:W-:Y:S01]  /*2ea0*/  ISETP.GE.AND P3, PT, R239, RZ, PT ;  /* 0x000000ffef00720c */ /* 0x000fe20003f66270 */
[----:B------:R-:W-:Y:S01]  /*2eb0*/  @!P5 IMAD.MOV R33, RZ, RZ, -R33 ;  /* 0x000000ffff21d224 */ /* 0x000fe200078e0a21 */
[----:B------:R-:W-:Y:S01]  /*2ec0*/  ISETP.GE.AND P5, PT, R35, RZ, PT ;  /* 0x000000ff2300720c */ /* 0x000fe20003fa6270 */
[----:B------:R-:W-:Y:S01]  /*2ed0*/  IMAD.MOV.U32 R35, RZ, RZ, R44 ;  /* 0x000000ffff237224 */ /* 0x000fe200078e002c */
[----:B------:R-:W-:Y:S01]  /*2ee0*/  IABS R44, R37 ;  /* 0x00000025002c7213 */ /* 0x000fe20000000000 */
[----:B------:R-:W-:Y:S01]  /*2ef0*/  @!P4 IMAD.IADD R41, R41, 0x1, -R5 ;  /* 0x000000012929c824 */ /* 0x000fe200078e0a05 */
[----:B------:R-:W-:Y:S01]  /*2f00*/  ISETP.GE.AND P4, PT, R39, RZ, PT ;  /* 0x000000ff2700720c */ /* 0x000fe20003f86270 */
[----:B------:R-:W-:Y:S01]  /*2f10*/  @!P0 IMAD.MOV R35, RZ, RZ, -R35 ;  /* 0x000000ffff238224 */ /* 0x000fe200078e0a23 */
[----:B------:R-:W-:Y:S01]  /*2f20*/  IABS R239, R145 ;  /* 0x0000009100ef7213 */ /* 0x000fe20000000000 */
[----:B------:R-:W-:Y:S01]  /*2f30*/  IMAD.HI.U32 R40, R2, R42, RZ ;  /* 0x0000002a02287227 */ /* 0x000fe200078e00ff */
[----:B------:R-:W-:-:S03]  /*2f40*/  ISETP.GT.U32.AND P0, PT, R5, R41, PT ;  /* 0x000000290500720c */ /* 0x000fc60003f04070 */
[----:B------:R-:W-:Y:S02]  /*2f50*/  IMAD.MOV R43, RZ, RZ, -R43 ;  /* 0x000000ffff2b7224 */ /* 0x000fe400078e0a2b */
[----:B------:R-:W-:Y:S01]  /*2f60*/  @!P1 IMAD.IADD R45, R45, 0x1, -R5 ;  /* 0x000000012d2d9824 */ /* 0x000fe200078e0a05 */
[----:B------:R-:W-:Y:S01]  /*2f70*/  ISETP.GE.AND P1, PT, R37, RZ, PT ;  /* 0x000000ff2500720c */ /* 0x000fe20003f26270 */
[----:B------:R-:W-:Y:S02]  /*2f80*/  IMAD.MOV R40, RZ, RZ, -R40 ;  /* 0x000000ffff287224 */ /* 0x000fe400078e0a28 */
[C---:B------:R-:W-:Y:S01]  /*2f90*/  IMAD R6, R5.reuse, R43, R46 ;  /* 0x0000002b05067224 */ /* 0x040fe200078e022e */
[----:B------:R-:W-:Y:S01]  /*2fa0*/  IABS R46, R39 ;  /* 0x00000027002e7213 */ /* 0x000fe20000000000 */
[----:B------:R-:W-:Y:S02]  /*2fb0*/  IMAD.MOV.U32 R37, RZ, RZ, R45 ;  /* 0x000000ffff257224 */ /* 0x000fe400078e002d */
[----:B------:R-:W-:-:S02]  /*2fc0*/  IMAD R42, R5, R40, R42 ;  /* 0x00000028052a7224 */ /* 0x000fc400078e022a */
[----:B------:R-:W-:Y:S01]  /*2fd0*/  @!P6 IMAD.MOV R37, RZ, RZ, -R37 ;  /* 0x000000ffff25e224 */ /* 0x000fe200078e0a25 */
[----:B------:R-:W-:Y:S01]  /*2fe0*/  ISETP.GT.U32.AND P6, PT, R5, R6, PT ;  /* 0x000000060500720c */ /* 0x000fe20003fc4070 */
[----:B------:R-:W-:Y:S01]  /*2ff0*/  @!P0 IMAD.IADD R41, R41, 0x1, -R5 ;  /* 0x0000000129298824 */ /* 0x000fe200078e0a05 */
[----:B------:R-:W-:Y:S01]  /*3000*/  ISETP.GT.U32.AND P0, PT, R5, R42, PT ;  /* 0x0000002a0500720c */ /* 0x000fe20003f04070 */
[----:B------:R-:W-:-:S04]  /*3010*/  IMAD.HI.U32 R39, R2, R46, RZ ;  /* 0x0000002e02277227 */ /* 0x000fc800078e00ff */
[----:B------:R-:W-:-:S04]  /*3020*/  IMAD.HI.U32 R40, R2, R44, RZ ;  /* 0x0000002c02287227 */ /* 0x000fc800078e00ff */
[----:B------:R-:W-:Y:S02]  /*3030*/  IMAD.MOV R39, RZ, RZ, -R39 ;  /* 0x000000ffff277224 */ /* 0x000fe400078e0a27 */
[----:B------:R-:W-:Y:S02]  /*3040*/  IMAD.MOV R40, RZ, RZ, -R40 ;  /* 0x000000ffff287224 */ /* 0x000fe400078e0a28 */
[----:B------:R-:W-:Y:S02]  /*3050*/  @!P6 IMAD.IADD R6, R6, 0x1, -R5 ;  /* 0x000000010606e824 */ /* 0x000fe400078e0a05 */
[----:B------:R-:W-:Y:S02]  /*3060*/  IMAD R46, R5, R39, R46 ;  /* 0x00000027052e7224 */ /* 0x000fe400078e022e */
[----:B------:R-:W-:-:S04]  /*3070*/  IMAD.HI.U32 R39, R2, R52, RZ ;  /* 0x0000003402277227 */ /* 0x000fc800078e00ff */
[C---:B------:R-:W-:Y:S02]  /*3080*/  IMAD R44, R5.reuse, R40, R44 ;  /* 0x00000028052c7224 */ /* 0x040fe400078e022c */
[----:B------:R-:W-:Y:S01]  /*3090*/  @!P0 IMAD.IADD R42, R42, 0x1, -R5 ;  /* 0x000000012a2a8824 */ /* 0x000fe200078e0a05 */
[C---:B------:R-:W-:Y:S01]  /*30a0*/  ISETP.GT.U32.AND P0, PT, R5.reuse, R6, PT ;  /* 0x000000060500720c */ /* 0x040fe20003f04070 */
[----:B------:R-:W-:Y:S01]  /*30b0*/  IMAD.MOV R39, RZ, RZ, -R39 ;  /* 0x000000ffff277224 */ /* 0x000fe200078e0a27 */
[----:B------:R-:W-:Y:S01]  /*30c0*/  ISETP.GT.U32.AND P6, PT, R5, R44, PT ;  /* 0x0000002c0500720c */ /* 0x000fe20003fc4070 */
[----:B------:R-:W-:-:S04]  /*30d0*/  IMAD.HI.U32 R43, R2, R48, RZ ;  /* 0x00000030022b7227 */ /* 0x000fc800078e00ff */
[----:B------:R-:W-:Y:S02]  /*30e0*/  IMAD R52, R5, R39, R52 ;  /* 0x0000002705347224 */ /* 0x000fe400078e0234 */
[----:B------:R-:W-:Y:S02]  /*30f0*/  IMAD.MOV.U32 R39, RZ, RZ, R41 ;  /* 0x000000ffff277224 */ /* 0x000fe400078e0029 */
[----:B------:R-:W-:-:S04]  /*3100*/  IMAD.HI.U32 R40, R2, R50, RZ ;  /* 0x0000003202287227 */ /* 0x000fc800078e00ff */
[----:B------:R-:W-:Y:S01]  /*3110*/  @!P2 IMAD.MOV R39, RZ, RZ, -R39 ;  /* 0x000000ffff27a224 */ /* 0x000fe200078e0a27 */
[C---:B------:R-:W-:Y:S01]  /*3120*/  ISETP.GT.U32.AND P2, PT, R5.reuse, R42, PT ;  /* 0x0000002a0500720c */ /* 0x040fe20003f44070 */
[----:B------:R-:W-:Y:S02]  /*3130*/  IMAD.MOV R43, RZ, RZ, -R43 ;  /* 0x000000ffff2b7224 */ /* 0x000fe400078e0a2b */
[--C-:B------:R-:W-:Y:S01]  /*3140*/  @!P0 IMAD.IADD R6, R6, 0x1, -R5.reuse ;  /* 0x0000000106068824 */ /* 0x100fe200078e0a05 */
[C---:B------:R-:W-:Y:S01]  /*3150*/  ISETP.GT.U32.AND P0, PT, R5.reuse, R46, PT ;  /* 0x0000002e0500720c */ /* 0x040fe20003f04070 */
[----:B------:R-:W-:Y:S02]  /*3160*/  IMAD.MOV R40, RZ, RZ, -R40 ;  /* 0x000000ffff287224 */ /* 0x000fe400078e0a28 */
[----:B------:R-:W-:Y:S02]  /*3170*/  IMAD R48, R5, R43, R48 ;  /* 0x0000002b05307224 */ /* 0x000fe400078e0230 */
[----:B------:R-:W-:-:S02]  /*3180*/  @!P6 IMAD.IADD R44, R44, 0x1, -R5 ;  /* 0x000000012c2ce824 */ /* 0x000fc400078e0a05 */
[----:B------:R-:W-:Y:S02]  /*3190*/  IMAD.MOV.U32 R41, RZ, RZ, R6 ;  /* 0x000000ffff297224 */ /* 0x000fe400078e0006 */
[C---:B------:R-:W-:Y:S01]  /*31a0*/  IMAD R50, R5.reuse, R40, R50 ;  /* 0x0000002805327224 */ /* 0x040fe200078e0232 */
[C---:B------:R-:W-:Y:S01]  /*31b0*/  ISETP.GT.U32.AND P6, PT, R5.reuse, R44, PT ;  /* 0x0000002c0500720c */ /* 0x040fe20003fc4070 */
[----:B------:R-:W-:Y:S01]  /*31c0*/  @!P5 IMAD.MOV R41, RZ, RZ, -R41 ;  /* 0x000000ffff29d224 */ /* 0x000fe200078e0a29 */
[C---:B------:R-:W-:Y:S01]  /*31d0*/  ISETP.GT.U32.AND P5, PT, R5.reuse, R48, PT ;  /* 0x000000300500720c */ /* 0x040fe20003fa4070 */
[----:B------:R-:W-:Y:S01]  /*31e0*/  @!P2 IMAD.IADD R42, R42, 0x1, -R5 ;  /* 0x000000012a2aa824 */ /* 0x000fe200078e0a05 */
[----:B------:R-:W-:Y:S01]  /*31f0*/  ISETP.GT.U32.AND P2, PT, R5, R50, PT ;  /* 0x000000320500720c */ /* 0x000fe20003f44070 */
[----:B------:R-:W-:-:S04]  /*3200*/  IMAD.HI.U32 R43, R2, R54, RZ ;  /* 0x00000036022b7227 */ /* 0x000fc800078e00ff */
[----:B------:R-:W-:Y:S02]  /*3210*/  IMAD.MOV R43, RZ, RZ, -R43 ;  /* 0x000000ffff2b7224 */ /* 0x000fe400078e0a2b */
[--C-:B------:R-:W-:Y:S01]  /*3220*/  @!P0 IMAD.IADD R46, R46, 0x1, -R5.reuse ;  /* 0x000000012e2e8824 */ /* 0x100fe200078e0a05 */
[----:B------:R-:W-:Y:S01]  /*3230*/  ISETP.GE.AND P0, PT, R238, RZ, PT ;  /* 0x000000ffee00720c */ /* 0x000fe20003f06270 */
[--C-:B------:R-:W-:Y:S01]  /*3240*/  @!P6 IMAD.IADD R44, R44, 0x1, -R5.reuse ;  /* 0x000000012c2ce824 */ /* 0x100fe200078e0a05 */
[C---:B------:R-:W-:Y:S01]  /*3250*/  ISETP.GT.U32.AND P6, PT, R5.reuse, R52, PT ;  /* 0x000000340500720c */ /* 0x040fe20003fc4070 */
[C---:B------:R-:W-:Y:S02]  /*3260*/  IMAD R54, R5.reuse, R43, R54 ;  /* 0x0000002b05367224 */ /* 0x040fe400078e0236 */
[----:B------:R-:W-:Y:S01]  /*3270*/  @!P5 IMAD.IADD R48, R48, 0x1, -R5 ;  /* 0x000000013030d824 */ /* 0x000fe200078e0a05 */
[----:B------:R-:W-:Y:S01]  /*3280*/  ISETP.GT.U32.AND P5, PT, R5, R46, PT ;  /* 0x0000002e0500720c */ /* 0x000fe20003fa4070 */
[----:B------:R-:W-:-:S04]  /*3290*/  IMAD.HI.U32 R40, R2, R56, RZ ;  /* 0x0000003802287227 */ /* 0x000fc800078e00ff */
[----:B------:R-:W-:Y:S01]  /*32a0*/  @!P2 IMAD.IADD R50, R50, 0x1, -R5 ;  /* 0x000000013232a824 */ /* 0x000fe200078e0a05 */
[C---:B------:R-:W-:Y:S01]  /*32b0*/  ISETP.GT.U32.AND P2, PT, R5.reuse, R48, PT ;  /* 0x000000300500720c */ /* 0x040fe20003f44070 */
[----:B------:R-:W-:Y:S01]  /*32c0*/  @!P1 IMAD.MOV R44, RZ, RZ, -R44 ;  /* 0x000000ffff2c9224 */ /* 0x000fe200078e0a2c */
[----:B------:R-:W-:Y:S01]  /*32d0*/  ISETP.GT.U32.AND P1, PT, R5, R54, PT ;  /* 0x000000360500720c */ /* 0x000fe20003f24070 */
[----:B------:R-:W-:Y:S02]  /*32e0*/  IMAD.MOV R40, RZ, RZ, -R40 ;  /* 0x000000ffff287224 */ /* 0x000fe400078e0a28 */
[----:B------:R-:W-:-:S04]  /*32f0*/  IMAD.HI.U32 R6, R2, R58, RZ ;  /* 0x0000003a02067227 */ /* 0x000fc800078e00ff */
[C---:B------:R-:W-:Y:S02]  /*3300*/  IMAD R56, R5.reuse, R40, R56 ;  /* 0x0000002805387224 */ /* 0x040fe400078e0238 */
[----:B------:R-:W-:Y:S02]  /*3310*/  IMAD.MOV R6, RZ, RZ, -R6 ;  /* 0x000000ffff067224 */ /* 0x000fe400078e0a06 */
[--C-:B------:R-:W-:Y:S01]  /*3320*/  @!P6 IMAD.IADD R52, R52, 0x1, -R5.reuse ;  /* 0x000000013434e824 */ /* 0x100fe200078e0a05 */
[C---:B------:R-:W-:Y:S01]  /*3330*/  ISETP.GT.U32.AND P6, PT, R5.reuse, R50, PT ;  /* 0x000000320500720c */ /* 0x040fe20003fc4070 */
[--C-:B------:R-:W-:Y:S01]  /*3340*/  @!P5 IMAD.IADD R46, R46, 0x1, -R5.reuse ;  /* 0x000000012e2ed824 */ /* 0x100fe200078e0a05 */
[C---:B------:R-:W-:Y:S01]  /*3350*/  ISETP.GT.U32.AND P5, PT, R5.reuse, R56, PT ;  /* 0x000000380500720c */ /* 0x040fe20003fa4070 */
[----:B------:R-:W-:Y:S01]  /*3360*/  IMAD R58, R5, R6, R58 ;  /* 0x00000006053a7224 */ /* 0x000fe200078e023a */
[----:B------:R-:W-:Y:S01]  /*3370*/  IABS R6, R232 ;  /* 0x000000e800067213 */ /* 0x000fe20000000000 */
[--C-:B------:R-:W-:Y:S01]  /*3380*/  @!P2 IMAD.IADD R48, R48, 0x1, -R5.reuse ;  /* 0x000000013030a824 */ /* 0x100fe200078e0a05 */
[----:B------:R-:W-:Y:S01]  /*3390*/  ISETP.GE.AND P2, PT, R234, RZ, PT ;  /* 0x000000ffea00720c */ /* 0x000fe20003f46270 */
[----:B------:R-:W-:Y:S01]  /*33a0*/  @!P1 IMAD.IADD R54, R54, 0x1, -R5 ;  /* 0x0000000136369824 */ /* 0x000fe200078e0a05 */
[----:B------:R-:W-:Y:S01]  /*33b0*/  ISETP.GE.AND P1, PT, R236, RZ, PT ;  /* 0x000000ffec00720c */ /* 0x000fe20003f26270 */
[----:B------:R-:W-:-:S04]  /*33c0*/  IMAD.HI.U32 R40, R2, R60, RZ ;  /* 0x0000003c02287227 */ /* 0x000fc800078e00ff */
[----:B------:R-:W-:Y:S01]  /*33d0*/  @!P4 IMAD.MOV R46, RZ, RZ, -R46 ;  /* 0x000000ffff2ec224 */ /* 0x000fe200078e0a2e */
[----:B------:R-:W-:Y:S01]  /*33e0*/  ISETP.GT.U32.AND P4, PT, R5, R54, PT ;  /* 0x000000360500720c */ /* 0x000fe20003f84070 */
[----:B------:R-:W-:Y:S02]  /*33f0*/  IMAD.MOV R43, RZ, RZ, -R40 ;  /* 0x000000ffff2b7224 */ /* 0x000fe400078e0a28 */
[----:B------:R-:W-:-:S04]  /*3400*/  IMAD.HI.U32 R40, R2, R6, RZ ;  /* 0x0000000602287227 */ /* 0x000fc800078e00ff */
[--C-:B------:R-:W-:Y:S01]  /*3410*/  @!P6 IMAD.IADD R50, R50, 0x1, -R5.reuse ;  /* 0x000000013232e824 */ /* 0x100fe200078e0a05 */
[----:B------:R-:W-:Y:S01]  /*3420*/  ISETP.GT.U32.AND P6, PT, R5, R58, PT ;  /* 0x0000003a0500720c */ /* 0x000fe20003fc4070 */
[----:B------:R-:W-:Y:S01]  /*3430*/  @!P5 IMAD.IADD R56, R56, 0x1, -R5 ;  /* 0x000000013838d824 */ /* 0x000fe200078e0a05 */
[----:B------:R-:W-:Y:S01]  /*3440*/  ISETP.GE.AND P5, PT, R237, RZ, PT ;  /* 0x000000ffed00720c */ /* 0x000fe20003fa6270 */
[C---:B------:R-:W-:Y:S01]  /*3450*/  IMAD R60, R5.reuse, R43, R60 ;  /* 0x0000002b053c7224 */ /* 0x040fe200078e023c */
[----:B------:R-:W-:Y:S01]  /*3460*/  IABS R43, R233 ;  /* 0x000000e9002b7213 */ /* 0x000fe20000000000 */
[----:B------:R-:W-:Y:S01]  /*3470*/  IMAD.MOV R40, RZ, RZ, -R40 ;  /* 0x000000ffff287224 */ /* 0x000fe200078e0a28 */
[----:B------:R-:W-:Y:S01]  /*3480*/  IABS R237, R151 ;  /* 0x0000009700ed7213 */ /* 0x000fe20000000000 */
[----:B------:R-:W-:Y:S01]  /*3490*/  @!P0 IMAD.MOV R48, RZ, RZ, -R48 ;  /* 0x000000ffff308224 */ /* 0x000fe200078e0a30 */
[C---:B------:R-:W-:Y:S01]  /*34a0*/  ISETP.GT.U32.AND P0, PT, R5.reuse, R56, PT ;  /* 0x000000380500720c */ /* 0x040fe20003f04070 */
[----:B------:R-:W-:Y:S01]  /*34b0*/  @!P2 IMAD.MOV R50, RZ, RZ, -R50 ;  /* 0x000000ffff32a224 */ /* 0x000fe200078e0a32 */
[C---:B------:R-:W-:Y:S01]  /*34c0*/  ISETP.GT.U32.AND P2, PT, R5.reuse, R60, PT ;  /* 0x0000003c0500720c */ /* 0x040fe20003f44070 */
[----:B------:R-:W-:-:S02]  /*34d0*/  IMAD R6, R5, R40, R6 ;  /* 0x0000002805067224 */ /* 0x000fc400078e0206 */
[----:B------:R-:W-:Y:S02]  /*34e0*/  @!P4 IMAD.IADD R54, R54, 0x1, -R5 ;  /* 0x000000013636c824 */ /* 0x000fe400078e0a05 */
[----:B------:R-:W-:Y:S01]  /*34f0*/  IMAD.HI.U32 R40, R2, R43, RZ ;  /* 0x0000002b02287227 */ /* 0x000fe200078e00ff */
[----:B------:R-:W-:-:S03]  /*3500*/  ISETP.GT.U32.AND P4, PT, R5, R6, PT ;  /* 0x000000060500720c */ /* 0x000fc60003f84070 */
[----:B------:R-:W-:Y:S02]  /*3510*/  IMAD.MOV R40, RZ, RZ, -R40 ;  /* 0x000000ffff287224 */ /* 0x000fe400078e0a28 */
[--C-:B------:R-:W-:Y:S02]  /*3520*/  @!P6 IMAD.IADD R58, R58, 0x1, -R5.reuse ;  /* 0x000000013a3ae824 */ /* 0x100fe400078e0a05 */
[--C-:B------:R-:W-:Y:S01]  /*3530*/  @!P0 IMAD.IADD R56, R56, 0x1, -R5.reuse ;  /* 0x0000000138388824 */ /* 0x100fe200078e0a05 */
[----:B------:R-:W-:Y:S01]  /*3540*/  ISETP.GE.AND P0, PT, R231, RZ, PT ;  /* 0x000000ffe700720c */ /* 0x000fe20003f06270 */
[----:B------:R-:W-:Y:S01]  /*3550*/  @!P2 IMAD.IADD R60, R60, 0x1, -R5 ;  /* 0x000000013c3ca824 */ /* 0x000fe200078e0a05 */
[C---:B------:R-:W-:Y:S01]  /*3560*/  ISETP.GT.U32.AND P6, PT, R5.reuse, R58, PT ;  /* 0x0000003a0500720c */ /* 0x040fe20003fc4070 */
[----:B------:R-:W-:Y:S01]  /*3570*/  IMAD R64, R5, R40, R43 ;  /* 0x0000002805407224 */ /* 0x000fe200078e022b */
[----:B------:R-:W-:Y:S01]  /*3580*/  ISETP.GE.AND P2, PT, R233, RZ, PT ;  /* 0x000000ffe900720c */ /* 0x000fe20003f46270 */
[----:B------:R-:W-:Y:S01]  /*3590*/  @!P4 IMAD.IADD R6, R6, 0x1, -R5 ;  /* 0x000000010606c824 */ /* 0x000fe200078e0a05 */
[C---:B------:R-:W-:Y:S01]  /*35a0*/  ISETP.GT.U32.AND P4, PT, R5.reuse, R60, PT ;  /* 0x0000003c0500720c */ /* 0x040fe20003f84070 */
[----:B------:R-:W-:Y:S01]  /*35b0*/  @!P5 IMAD.MOV R56, RZ, RZ, -R56 ;  /* 0x000000ffff38d224 */ /* 0x000fe200078e0a38 */
[C---:B------:R-:W-:Y:S01]  /*35c0*/  ISETP.GT.U32.AND P5, PT, R5.reuse, R64, PT ;  /* 0x000000400500720c */ /* 0x040fe20003fa4070 */
[----:B------:R-:W-:Y:S01]  /*35d0*/  @!P1 IMAD.MOV R54, RZ, RZ, -R54 ;  /* 0x000000ffff369224 */ /* 0x000fe200078e0a36 */
[C---:B------:R-:W-:Y:S01]  /*35e0*/  ISETP.GT.U32.AND P1, PT, R5.reuse, R6, PT ;  /* 0x000000060500720c */ /* 0x040fe20003f24070 */
[----:B------:R-:W-:Y:S01]  /*35f0*/  @!P3 IMAD.MOV R42, RZ, RZ, -R42 ;  /* 0x000000ffff2ab224 */ /* 0x000fe200078e0a2a */
[----:B------:R-:W-:Y:S01]  /*3600*/  ISETP.GT.U32.AND P3, PT, R5, R52, PT ;  /* 0x000000340500720c */ /* 0x000fe20003f64070 */
[----:B------:R-:W-:Y:S01]  /*3610*/  IMAD.HI.U32 R40, R2, R66, RZ ;  /* 0x0000004202287227 */ /* 0x000fe200078e00ff */
[----:B------:R-:W-:-:S02]  /*3620*/  IABS R231, R0 ;  /* 0x0000000000e77213 */ /* 0x000fc40000000000 */
[----:B------:R-:W-:Y:S01]  /*3630*/  IABS R233, R143 ;  /* 0x0000008f00e97213 */ /* 0x000fe20000000000 */
[--C-:B------:R-:W-:Y:S01]  /*3640*/  @!P6 IMAD.IADD R58, R58, 0x1, -R5.reuse ;  /* 0x000000013a3ae824 */ /* 0x100fe200078e0a05 */
[----:B------:R-:W-:Y:S01]  /*3650*/  ISETP.GE.AND P6, PT, R232, RZ, PT ;  /* 0x000000ffe800720c */ /* 0x000fe20003fc6270 */
[--C-:B------:R-:W-:Y:S01]  /*3660*/  @!P4 IMAD.IADD R60, R60, 0x1, -R5.reuse ;  /* 0x000000013c3cc824 */ /* 0x100fe200078e0a05 */
[----:B------:R-:W-:Y:S01]  /*3670*/  ISETP.GE.AND P4, PT, R229, RZ, PT ;  /* 0x000000ffe500720c */ /* 0x000fe20003f86270 */
[----:B------:R-:W-:Y:S01]  /*3680*/  @!P5 IMAD.IADD R64, R64, 0x1, -R5 ;  /* 0x000000014040d824 */ /* 0x000fe200078e0a05 */
[----:B------:R-:W-:Y:S01]  /*3690*/  ISETP.GE.AND P5, PT, R227, RZ, PT ;  /* 0x000000ffe300720c */ /* 0x000fe20003fa6270 */
[----:B------:R-:W-:Y:S01]  /*36a0*/  @!P0 IMAD.MOV R60, RZ, RZ, -R60 ;  /* 0x000000ffff3c8224 */ /* 0x000fe200078e0a3c */
[----:B------:R-:W-:Y:S01]  /*36b0*/  IABS R227, R9 ;  /* 0x0000000900e37213 */ /* 0x000fe20000000000 */
[----:B------:R-:W-:Y:S01]  /*36c0*/  IMAD.HI.U32 R43, R2, R68, RZ ;  /* 0x00000044022b7227 */ /* 0x000fe200078e00ff */
[----:B------:R-:W-:-:S02]  /*36d0*/  ISETP.GT.U32.AND P0, PT, R5, R64, PT ;  /* 0x000000400500720c */ /* 0x000fc40003f04070 */
[----:B------:R-:W-:Y:S01]  /*36e0*/  IABS R229, R3 ;  /* 0x0000000300e57213 */ /* 0x000fe20000000000 */
[----:B------:R-:W-:Y:S02]  /*36f0*/  IMAD.MOV R40, RZ, RZ, -R40 ;  /* 0x000000ffff287224 */ /* 0x000fe400078e0a28 */
[--C-:B------:R-:W-:Y:S01]  /*3700*/  @!P1 IMAD.IADD R6, R6, 0x1, -R5.reuse ;  /* 0x0000000106069824 */ /* 0x100fe200078e0a05 */
[----:B------:R-:W-:Y:S01]  /*3710*/  ISETP.GE.AND P1, PT, R226, RZ, PT ;  /* 0x000000ffe200720c */ /* 0x000fe20003f26270 */
[----:B------:R-:W-:Y:S01]  /*3720*/  @!P3 IMAD.IADD R52, R52, 0x1, -R5 ;  /* 0x000000013434b824 */ /* 0x000fe200078e0a05 */
[----:B------:R-:W-:Y:S01]  /*3730*/  ISETP.GE.AND P3, PT, R235, RZ, PT ;  /* 0x000000ffeb00720c */ /* 0x000fe20003f66270 */
[----:B------:R-:W-:Y:S01]  /*3740*/  IMAD.MOV R43, RZ, RZ, -R43 ;  /* 0x000000ffff2b7224 */ /* 0x000fe200078e0a2b */
[----:B------:R-:W-:Y:S01]  /*3750*/  IABS R235, R149 ;  /* 0x0000009500eb7213 */ /* 0x000fe20000000000 */
[----:B------:R-:W-:Y:S02]  /*3760*/  IMAD R66, R5, R40, R66 ;  /* 0x0000002805427224 */ /* 0x000fe400078e0242 */
[----:B------:R-:W-:-:S02]  /*3770*/  IMAD.MOV.U32 R62, RZ, RZ, R6 ;  /* 0x000000ffff3e7224 */ /* 0x000fc400078e0006 */
[C---:B------:R-:W-:Y:S02]  /*3780*/  IMAD R68, R5.reuse, R43, R68 ;  /* 0x0000002b05447224 */ /* 0x040fe400078e0244 */
[----:B------:R-:W-:Y:S01]  /*3790*/  @!P6 IMAD.MOV R62, RZ, RZ, -R62 ;  /* 0x000000ffff3ee224 */ /* 0x000fe200078e0a3e */
[C---:B------:R-:W-:Y:S01]  /*37a0*/  ISETP.GT.U32.AND P6, PT, R5.reuse, R66, PT ;  /* 0x000000420500720c */ /* 0x040fe20003fc4070 */
[----:B------:R-:W-:Y:S01]  /*37b0*/  @!P0 IMAD.IADD R64, R64, 0x1, -R5 ;  /* 0x0000000140408824 */ /* 0x000fe200078e0a05 */
[----:B------:R-:W-:Y:S01]  /*37c0*/  ISETP.GT.U32.AND P0, PT, R5, R68, PT ;  /* 0x000000440500720c */ /* 0x000fe20003f04070 */
[----:B------:R-:W-:-:S04]  /*37d0*/  IMAD.HI.U32 R40, R2, R70, RZ ;  /* 0x0000004602287227 */ /* 0x000fc800078e00ff */
[----:B------:R-:W-:Y:S01]  /*37e0*/  @!P3 IMAD.MOV R52, RZ, RZ, -R52 ;  /* 0x000000ffff34b224 */ /* 0x000fe200078e0a34 */
[----:B------:R-:W-:Y:S01]  /*37f0*/  ISETP.GE.AND P3, PT, R230, RZ, PT ;  /* 0x000000ffe600720c */ /* 0x000fe20003f66270 */
[----:B------:R-:W-:Y:S02]  /*3800*/  IMAD.MOV R40, RZ, RZ, -R40 ;  /* 0x000000ffff287224 */ /* 0x000fe400078e0a28 */
[----:B------:R-:W-:-:S04]  /*3810*/  IMAD.HI.U32 R6, R2, R72, RZ ;  /* 0x0000004802067227 */ /* 0x000fc800078e00ff */
[C---:B------:R-:W-:Y:S02]  /*3820*/  IMAD R70, R5.reuse, R40, R70 ;  /* 0x0000002805467224 */ /* 0x040fe400078e0246 */
[--C-:B------:R-:W-:Y:S02]  /*3830*/  @!P6 IMAD.IADD R66, R66, 0x1, -R5.reuse ;  /* 0x000000014242e824 */ /* 0x100fe400078e0a05 */
[----:B------:R-:W-:Y:S01]  /*3840*/  @!P0 IMAD.IADD R68, R68, 0x1, -R5 ;  /* 0x0000000144448824 */ /* 0x000fe200078e0a05 */
[C---:B------:R-:W-:Y:S01]  /*3850*/  ISETP.GT.U32.AND P6, PT, R5.reuse, R70, PT ;  /* 0x000000460500720c */ /* 0x040fe20003fc4070 */
[----:B------:R-:W-:Y:S01]  /*3860*/  @!P3 IMAD.MOV R58, RZ, RZ, -R58 ;  /* 0x000000ffff3ab224 */ /* 0x000fe200078e0a3a */
[----:B------:R-:W-:Y:S01]  /*3870*/  ISETP.GT.U32.AND P0, PT, R5, R66, PT ;  /* 0x000000420500720c */ /* 0x000fe20003f04070 */
[----:B------:R-:W-:Y:S01]  /*3880*/  IMAD.MOV R6, RZ, RZ, -R6 ;  /* 0x000000ffff067224 */ /* 0x000fe200078e0a06 */
[----:B------:R-:W-:Y:S01]  /*3890*/  ISETP.GE.AND P3, PT, R228, RZ, PT ;  /* 0x000000ffe400720c */ /* 0x000fe20003f66270 */
[----:B------:R-:W-:-:S04]  /*38a0*/  IMAD.HI.U32 R43, R2, R74, RZ ;  /* 0x0000004a022b7227 */ /* 0x000fc800078e00ff */
[----:B------:R-:W-:Y:S01]  /*38b0*/  @!P2 IMAD.MOV R64, RZ, RZ, -R64 ;  /* 0x000000ffff40a224 */ /* 0x000fe200078e0a40 */
[C---:B------:R-:W-:Y:S01]  /*38c0*/  ISETP.GT.U32.AND P2, PT, R5.reuse, R68, PT ;  /* 0x000000440500720c */ /* 0x040fe20003f44070 */
[----:B------:R-:W-:Y:S02]  /*38d0*/  IMAD R72, R5, R6, R72 ;  /* 0x0000000605487224 */ /* 0x000fe400078e0248 */
[----:B------:R-:W-:-:S04]  /*38e0*/  IMAD.HI.U32 R40, R2, R76, RZ ;  /* 0x0000004c02287227 */ /* 0x000fc800078e00ff */
[----:B------:R-:W-:Y:S02]  /*38f0*/  IMAD.MOV R43, RZ, RZ, -R43 ;  /* 0x000000ffff2b7224 */ /* 0x000fe400078e0a2b */
[----:B------:R-:W-:Y:S02]  /*3900*/  IMAD.MOV R40, RZ, RZ, -R40 ;  /* 0x000000ffff287224 */ /* 0x000fe400078e0a28 */
[C---:B------:R-:W-:Y:S02]  /*3910*/  IMAD R74, R5.reuse, R43, R74 ;  /* 0x0000002b054a7224 */ /* 0x040fe400078e024a */
[--C-:B------:R-:W-:Y:S02]  /*3920*/  @!P6 IMAD.IADD R70, R70, 0x1, -R5.reuse ;  /* 0x000000014646e824 */ /* 0x100fe400078e0a05 */
[----:B------:R-:W-:Y:S01]  /*3930*/  @!P0 IMAD.IADD R66, R66, 0x1, -R5 ;  /* 0x0000000142428824 */ /* 0x000fe200078e0a05 */
[C---:B------:R-:W-:Y:S01]  /*3940*/  ISETP.GT.U32.AND P0, PT, R5.reuse, R72, PT ;  /* 0x000000480500720c */ /* 0x040fe20003f04070 */
[C---:B------:R-:W-:Y:S01]  /*3950*/  IMAD R76, R5.reuse, R40, R76 ;  /* 0x00000028054c7224 */ /* 0x040fe200078e024c */
[C---:B------:R-:W-:Y:S01]  /*3960*/  ISETP.GT.U32.AND P6, PT, R5.reuse, R70, PT ;  /* 0x000000460500720c */ /* 0x040fe20003fc4070 */
[----:B------:R-:W-:Y:S01]  /*3970*/  @!P3 IMAD.MOV R66, RZ, RZ, -R66 ;  /* 0x000000ffff42b224 */ /* 0x000fe200078e0a42 */
[----:B------:R-:W-:Y:S01]  /*3980*/  ISETP.GT.U32.AND P3, PT, R5, R74, PT ;  /* 0x0000004a0500720c */ /* 0x000fe20003f64070 */
[----:B------:R-:W-:-:S04]  /*3990*/  IMAD.HI.U32 R6, R2, R78, RZ ;  /* 0x0000004e02067227 */ /* 0x000fc800078e00ff */
[----:B------:R-:W-:Y:S01]  /*39a0*/  @!P2 IMAD.IADD R68, R68, 0x1, -R5 ;  /* 0x000000014444a824 */ /* 0x000fe200078e0a05 */
[----:B------:R-:W-:Y:S01]  /*39b0*/  ISETP.GT.U32.AND P2, PT, R5, R76, PT ;  /* 0x0000004c0500720c */ /* 0x000fe20003f44070 */
[----:B------:R-:W-:Y:S02]  /*39c0*/  IMAD.MOV R6, RZ, RZ, -R6 ;  /* 0x000000ffff067224 */ /* 0x000fe400078e0a06 */
[----:B------:R-:W-:-:S04]  /*39d0*/  IMAD.HI.U32 R43, R2, R80, RZ ;  /* 0x00000050022b7227 */ /* 0x000fc800078e00ff */
[----:B------:R-:W-:Y:S02]  /*39e0*/  IMAD R78, R5, R6, R78 ;  /* 0x00000006054e7224 */ /* 0x000fe400078e024e */
[----:B------:R-:W-:Y:S02]  /*39f0*/  IMAD.MOV R43, RZ, RZ, -R43 ;  /* 0x000000ffff2b7224 */ /* 0x000fe400078e0a2b */
[--C-:B------:R-:W-:Y:S01]  /*3a00*/  @!P0 IMAD.IADD R72, R72, 0x1, -R5.reuse ;  /* 0x0000000148488824 */ /* 0x100fe200078e0a05 */
[----:B------:R-:W-:Y:S01]  /*3a10*/  ISETP.GE.AND P0, PT, R225, RZ, PT ;  /* 0x000000ffe100720c */ /* 0x000fe20003f06270 */
[--C-:B------:R-:W-:Y:S01]  /*3a20*/  @!P6 IMAD.IADD R70, R70, 0x1, -R5.reuse ;  /* 0x000000014646e824 */ /* 0x100fe200078e0a05 */
[C---:B------:R-:W-:Y:S01]  /*3a30*/  ISETP.GT.U32.AND P6, PT, R5.reuse, R78, PT ;  /* 0x0000004e0500720c */ /* 0x040fe20003fc4070 */
[C---:B------:R-:W-:Y:S01]  /*3a40*/  IMAD R80, R5.reuse, R43, R80 ;  /* 0x0000002b05507224 */ /* 0x040fe200078e0250 */
[----:B------:R-:W-:Y:S01]  /*3a50*/  IABS R225, R10 ;  /* 0x0000000a00e17213 */ /* 0x000fe20000000000 */
        /* <DEDUP_REMOVED lines=21> */
[----:B------:R-:W-:Y:S01]  /*3bb0*/  IMAD.HI.U32 R40, R2, R86, RZ ;  /* 0x0000005602287227 */ /* 0x000fe200078e00ff */
[----:B------:R-:W-:-:S02]  /*3bc0*/  IABS R221, R12 ;  /* 0x0000000c00dd7213 */ /* 0x000fc40000000000 */
[----:B------:R-:W-:Y:S01]  /*3bd0*/  IABS R223, R11 ;  /* 0x0000000b00df7213 */ /* 0x000fe20000000000 */
[----:B------:R-:W-:Y:S01]  /*3be0*/  @!P5 IMAD.MOV R72, RZ, RZ, -R72 ;  /* 0x000000ffff48d224 */ /* 0x000fe200078e0a48 */
[----:B------:R-:W-:Y:S01]  /*3bf0*/  ISETP.GT.U32.AND P5, PT, R5, R80, PT ;  /* 0x000000500500720c */ /* 0x000fe20003fa4070 */
[----:B------:R-:W-:Y:S02]  /*3c00*/  IMAD.MOV R43, RZ, RZ, -R40 ;  /* 0x000000ffff2b7224 */ /* 0x000fe400078e0a28 */
[----:B------:R-:W-:-:S04]  /*3c10*/  IMAD.HI.U32 R40, R2, R6, RZ ;  /* 0x0000000602287227 */ /* 0x000fc800078e00ff */
[--C-:B------:R-:W-:Y:S01]  /*3c20*/  @!P6 IMAD.IADD R76, R76, 0x1, -R5.reuse ;  /* 0x000000014c4ce824 */ /* 0x100fe200078e0a05 */
[C---:B------:R-:W-:Y:S01]  /*3c30*/  ISETP.GT.U32.AND P6, PT, R5.reuse, R84, PT ;  /* 0x000000540500720c */ /* 0x040fe20003fc4070 */
[----:B------:R-:W-:Y:S01]  /*3c40*/  @!P3 IMAD.IADD R82, R82, 0x1, -R5 ;  /* 0x000000015252b824 */ /* 0x000fe200078e0a05 */
[----:B------:R-:W-:Y:S01]  /*3c50*/  ISETP.GE.AND P3, PT, R224, RZ, PT ;  /* 0x000000ffe000720c */ /* 0x000fe20003f66270 */
[C---:B------:R-:W-:Y:S01]  /*3c60*/  IMAD R86, R5.reuse, R43, R86 ;  /* 0x0000002b05567224 */ /* 0x040fe200078e0256 */
[----:B------:R-:W-:Y:S01]  /*3c70*/  IABS R43, R220 ;  /* 0x000000dc002b7213 */ /* 0x000fe20000000000 */
[----:B------:R-:W-:Y:S02]  /*3c80*/  IMAD.MOV R40, RZ, RZ, -R40 ;  /* 0x000000ffff287224 */ /* 0x000fe400078e0a28 */
        /* <DEDUP_REMOVED lines=14> */
[C---:B------:R-:W-:Y:S01]  /*3d70*/  IMAD R90, R5.reuse, R40, R43 ;  /* 0x00000028055a7224 */ /* 0x040fe200078e022b */
        /* <DEDUP_REMOVED lines=9> */
[----:B------:R-:W-:-:S04]  /*3e10*/  IMAD.HI.U32 R40, R2, R92, RZ ;  /* 0x0000005c02287227 */ /* 0x000fc800078e00ff */
        /* <DEDUP_REMOVED lines=9> */
[----:B------:R-:W-:-:S03]  /*3eb0*/  ISETP.GT.U32.AND P0, PT, R5, R90, PT ;  /* 0x0000005a0500720c */ /* 0x000fc60003f04070 */
        /* <DEDUP_REMOVED lines=47> */
[C---:B------:R-:W-:Y:S02]  /*41b0*/  IMAD R104, R5.reuse, R6, R104 ;  /* 0x0000000605687224 */ /* 0x040fe400078e0268 */
[----:B------:R-:W-:Y:S02]  /*41c0*/  IMAD.MOV R43, RZ, RZ, -R43 ;  /* 0x000000ffff2b7224 */ /* 0x000fe400078e0a2b */
[--C-:B------:R-:W-:Y:S01]  /*41d0*/  @!P0 IMAD.IADD R98, R98, 0x1, -R5.reuse ;  /* 0x0000000162628824 */ /* 0x100fe200078e0a05 */
[----:B------:R-:W-:Y:S01]  /*41e0*/  ISETP.GE.AND P0, PT, R212, RZ, PT ;  /* 0x000000ffd400720c */ /* 0x000fe20003f06270 */
[----:B------:R-:W-:Y:S01]  /*41f0*/  @!P6 IMAD.IADD R96, R96, 0x1, -R5 ;  /* 0x000000016060e824 */ /* 0x000fe200078e0a05 */
        /* <DEDUP_REMOVED lines=15> */
[----:B------:R-:W-:Y:S01]  /*42f0*/  @!P4 IMAD.IADD R98, R98, 0x1, -R5 ;  /* 0x000000016262c824 */ /* 0x000fe200078e0a05 */
        /* <DEDUP_REMOVED lines=69> */
[----:B------:R-:W-:Y:S01]  /*4750*/  ISETP.GT.U32.AND P6, PT, R5, R117, PT ;  /* 0x000000750500720c */ /* 0x000fe20003fc4070 */
[----:B------:R-:W-:Y:S01]  /*4760*/  @!P0 IMAD.IADD R115, R115, 0x1, -R5 ;  /* 0x0000000173738824 */ /* 0x000fe200078e0a05 */
[----:B------:R-:W-:Y:S01]  /*4770*/  ISETP.GT.U32.AND P0, PT, R5, R119, PT ;  /* 0x000000770500720c */ /* 0x000fe20003f04070 */
[----:B------:R-:W-:-:S04]  /*4780*/  IMAD.HI.U32 R40, R2, R121, RZ ;  /* 0x0000007902287227 */ /* 0x000fc800078e00ff */
[----:B------:R-:W-:Y:S01]  /*4790*/  @!P5 IMAD.MOV R104, RZ, RZ, -R104 ;  /* 0x000000ffff68d224 */ /* 0x000fe200078e0a68 */
[----:B------:R-:W-:Y:S01]  /*47a0*/  ISETP.GE.AND P5, PT, R204, RZ, PT ;  /* 0x000000ffcc00720c */ /* 0x000fe20003fa6270 */
[----:B------:R-:W-:Y:S02]  /*47b0*/  IMAD.MOV R40, RZ, RZ, -R40 ;  /* 0x000000ffff287224 */ /* 0x000fe400078e0a28 */
[----:B------:R-:W-:-:S04]  /*47c0*/  IMAD.HI.U32 R6, R2, R123, RZ ;  /* 0x0000007b02067227 */ /* 0x000fc800078e00ff */
[----:B------:R-:W-:Y:S02]  /*47d0*/  IMAD R121, R5, R40, R121 ;  /* 0x0000002805797224 */ /* 0x000fe400078e0279 */
        /* <DEDUP_REMOVED lines=14> */
[----:B------:R-:W-:Y:S02]  /*48c0*/  IMAD R125, R5, R43, R125 ;  /* 0x0000002b057d7224 */ /* 0x000fe400078e027d */
        /* <DEDUP_REMOVED lines=16> */
[----:B------:R-:W-:Y:S01]  /*49d0*/  @!P6 IMAD.IADD R121, R121, 0x1, -R5 ;  /* 0x000000017979e824 */ /* 0x000fe200078e0a05 */
[C---:B------:R-:W-:Y:S01]  /*49e0*/  ISETP.GT.U32.AND P6, PT, R5.reuse, R129, PT ;  /* 0x000000810500720c */ /* 0x040fe20003fc4070 */
[----:B------:R-:W-:Y:S01]  /*49f0*/  IMAD R131, R5, R43, R131 ;  /* 0x0000002b05837224 */ /* 0x000fe200078e0283 */
        /* <DEDUP_REMOVED lines=10> */
[----:B------:R-:W-:Y:S02]  /*4aa0*/  IMAD R133, R5, R40, R133 ;  /* 0x0000002805857224 */ /* 0x000fe400078e0285 */
[----:B------:R-:W-:Y:S02]  /*4ab0*/  IMAD.MOV R6, RZ, RZ, -R6 ;  /* 0x000000ffff067224 */ /* 0x000fe400078e0a06 */
[--C-:B------:R-:W-:Y:S01]  /*4ac0*/  @!P6 IMAD.IADD R129, R129, 0x1, -R5.reuse ;  /* 0x000000018181e824 */ /* 0x100fe200078e0a05 */
[----:B------:R-:W-:Y:S01]  /*4ad0*/  ISETP.GT.U32.AND P6, PT, R5, R127, PT ;  /* 0x0000007f0500720c */ /* 0x000fe20003fc4070 */
        /* <DEDUP_REMOVED lines=47> */
[----:B------:R-:W-:-:S03]  /*4dd0*/  IABS R192, R128 ;  /* 0x0000008000c07213 */ /* 0x000fc60000000000 */
        /* <DEDUP_REMOVED lines=17> */
[C---:B------:R-:W-:Y:S01]  /*4ef0*/  IMAD R142, R5.reuse, R40, R142 ;  /* 0x00000028058e7224 */ /* 0x040fe200078e028e */
[----:B------:R-:W-:Y:S01]  /*4f00*/  IABS R40, R152 ;  /* 0x0000009800287213 */ /* 0x000fe20000000000 */
[----:B------:R-:W-:Y:S01]  /*4f10*/  IMAD.MOV.U32 R138, RZ, RZ, R6 ;  /* 0x000000ffff8a7224 */ /* 0x000fe200078e0006 */
[----:B------:R-:W-:Y:S01]  /*4f20*/  IABS R6, R154 ;  /* 0x0000009a00067213 */ /* 0x000fe20000000000 */
[----:B------:R-:W-:-:S02]  /*4f30*/  IMAD R144, R5, R43, R144 ;  /* 0x0000002b05907224 */ /* 0x000fc400078e0290 */
[----:B------:R-:W-:Y:S01]  /*4f40*/  @!P6 IMAD.MOV R138, RZ, RZ, -R138 ;  /* 0x000000ffff8ae224 */ /* 0x000fe200078e0a8a */
[----:B------:R-:W-:Y:S01]  /*4f50*/  ISETP.GT.U32.AND P6, PT, R5, R142, PT ;  /* 0x0000008e0500720c */ /* 0x000fe20003fc4070 */
[----:B------:R-:W-:-:S04]  /*4f60*/  IMAD.HI.U32 R45, R2, R146, RZ ;  /* 0x00000092022d7227 */ /* 0x000fc800078e00ff */
[----:B------:R-:W-:Y:S01]  /*4f70*/  @!P0 IMAD.IADD R140, R140, 0x1, -R5 ;  /* 0x000000018c8c8824 */ /* 0x000fe200078e0a05 */
[----:B------:R-:W-:Y:S01]  /*4f80*/  ISETP.GT.U32.AND P0, PT, R5, R144, PT ;  /* 0x000000900500720c */ /* 0x000fe20003f04070 */
[----:B------:R-:W-:Y:S02]  /*4f90*/  IMAD.MOV R45, RZ, RZ, -R45 ;  /* 0x000000ffff2d7224 */ /* 0x000fe400078e0a2d */
[----:B------:R-:W-:Y:S01]  /*4fa0*/  @!P3 IMAD.MOV R129, RZ, RZ, -R129 ;  /* 0x000000ffff81b224 */ /* 0x000fe200078e0a81 */
[----:B------:R-:W-:Y:S01]  /*4fb0*/  ISETP.GE.AND P3, PT, R191, RZ, PT ;  /* 0x000000ffbf00720c */ /* 0x000fe20003f66270 */
[C---:B------:R-:W-:Y:S02]  /*4fc0*/  IMAD R146, R5.reuse, R45, R146 ;  /* 0x0000002d05927224 */ /* 0x040fe400078e0292 */
[----:B------:R-:W-:Y:S02]  /*4fd0*/  @!P6 IMAD.IADD R142, R142, 0x1, -R5 ;  /* 0x000000018e8ee824 */ /* 0x000fe400078e0a05 */
[----:B------:R-:W-:Y:S01]  /*4fe0*/  IMAD.HI.U32 R43, R2, R148, RZ ;  /* 0x00000094022b7227 */ /* 0x000fe200078e00ff */
[----:B------:R-:W-:-:S03]  /*4ff0*/  ISETP.GT.U32.AND P6, PT, R5, R146, PT ;  /* 0x000000920500720c */ /* 0x000fc60003fc4070 */
[----:B------:R-:W-:Y:S01]  /*5000*/  @!P0 IMAD.IADD R144, R144, 0x1, -R5 ;  /* 0x0000000190908824 */ /* 0x000fe200078e0a05 */
[----:B------:R-:W-:Y:S01]  /*5010*/  ISETP.GT.U32.AND P0, PT, R5, R142, PT ;  /* 0x0000008e0500720c */ /* 0x000fe20003f04070 */
[----:B------:R-:W-:Y:S02]  /*5020*/  IMAD.MOV R43, RZ, RZ, -R43 ;  /* 0x000000ffff2b7224 */ /* 0x000fe400078e0a2b */
[----:B------:R-:W-:Y:S01]  /*5030*/  @!P3 IMAD.MOV R135, RZ, RZ, -R135 ;  /* 0x000000ffff87b224 */ /* 0x000fe200078e0a87 */
[----:B------:R-:W-:Y:S01]  /*5040*/  ISETP.GE.AND P3, PT, R189, RZ, PT ;  /* 0x000000ffbd00720c */ /* 0x000fe20003f66270 */
[----:B------:R-:W-:-:S04]  /*5050*/  IMAD.HI.U32 R47, R2, R150, RZ ;  /* 0x00000096022f7227 */ /* 0x000fc800078e00ff */
[----:B------:R-:W-:Y:S01]  /*5060*/  @!P2 IMAD.MOV R140, RZ, RZ, -R140 ;  /* 0x000000ffff8ca224 */ /* 0x000fe200078e0a8c */
[C---:B------:R-:W-:Y:S01]  /*5070*/  ISETP.GT.U32.AND P2, PT, R5.reuse, R144, PT ;  /* 0x000000900500720c */ /* 0x040fe20003f44070 */
[----:B------:R-:W-:Y:S02]  /*5080*/  IMAD R148, R5, R43, R148 ;  /* 0x0000002b05947224 */ /* 0x000fe400078e0294 */
[----:B------:R-:W-:-:S04]  /*5090*/  IMAD.HI.U32 R45, R2, R40, RZ ;  /* 0x00000028022d7227 */ /* 0x000fc800078e00ff */
[----:B------:R-:W-:Y:S02]  /*50a0*/  IMAD.MOV R47, RZ, RZ, -R47 ;  /* 0x000000ffff2f7224 */ /* 0x000fe400078e0a2f */
[----:B------:R-:W-:Y:S02]  /*50b0*/  @!P6 IMAD.IADD R146, R146, 0x1, -R5 ;  /* 0x000000019292e824 */ /* 0x000fe400078e0a05 */
[----:B------:R-:W-:Y:S02]  /*50c0*/  IMAD.MOV R45, RZ, RZ, -R45 ;  /* 0x000000ffff2d7224 */ /* 0x000fe400078e0a2d */
[C---:B------:R-:W-:Y:S01]  /*50d0*/  IMAD R150, R5.reuse, R47, R150 ;  /* 0x0000002f05967224 */ /* 0x040fe200078e0296 */
[C---:B------:R-:W-:Y:S01]  /*50e0*/  ISETP.GT.U32.AND P6, PT, R5.reuse, R146, PT ;  /* 0x000000920500720c */ /* 0x040fe20003fc4070 */
[----:B------:R-:W-:Y:S01]  /*50f0*/  @!P0 IMAD.IADD R142, R142, 0x1, -R5 ;  /* 0x000000018e8e8824 */ /* 0x000fe200078e0a05 */
[----:B------:R-:W-:Y:S01]  /*5100*/  ISETP.GT.U32.AND P0, PT, R5, R148, PT ;  /* 0x000000940500720c */ /* 0x000fe20003f04070 */
[----:B------:R-:W-:-:S04]  /*5110*/  IMAD.HI.U32 R43, R2, R6, RZ ;  /* 0x00000006022b7227 */ /* 0x000fc800078e00ff */
[C---:B------:R-:W-:Y:S02]  /*5120*/  IMAD R40, R5.reuse, R45, R40 ;  /* 0x0000002d05287224 */ /* 0x040fe400078e0228 */
[----:B------:R-:W-:Y:S01]  /*5130*/  @!P3 IMAD.MOV R142, RZ, RZ, -R142 ;  /* 0x000000ffff8eb224 */ /* 0x000fe200078e0a8e */
[----:B------:R-:W-:Y:S01]  /*5140*/  ISETP.GT.U32.AND P3, PT, R5, R150, PT ;  /* 0x000000960500720c */ /* 0x000fe20003f64070 */
[----:B------:R-:W-:Y:S02]  /*5150*/  IMAD.MOV R43, RZ, RZ, -R43 ;  /* 0x000000ffff2b7224 */ /* 0x000fe400078e0a2b */
[----:B------:R-:W-:-:S04]  /*5160*/  IMAD.HI.U32 R47, R2, R156, RZ ;  /* 0x0000009c022f7227 */ /* 0x000fc800078e00ff */
[----:B------:R-:W-:Y:S01]  /*5170*/  @!P2 IMAD.IADD R144, R144, 0x1, -R5 ;  /* 0x000000019090a824 */ /* 0x000fe200078e0a05 */
[C---:B------:R-:W-:Y:S01]  /*5180*/  ISETP.GT.U32.AND P2, PT, R5.reuse, R40, PT ;  /* 0x000000280500720c */ /* 0x040fe20003f44070 */
[C---:B------:R-:W-:Y:S02]  /*5190*/  IMAD R6, R5.reuse, R43, R6 ;  /* 0x0000002b05067224 */ /* 0x040fe400078e0206 */
[----:B------:R-:W-:Y:S02]  /*51a0*/  IMAD.MOV R47, RZ, RZ, -R47 ;  /* 0x000000ffff2f7224 */ /* 0x000fe400078e0a2f */
[--C-:B------:R-:W-:Y:S01]  /*51b0*/  @!P6 IMAD.IADD R146, R146, 0x1, -R5.reuse ;  /* 0x000000019292e824 */ /* 0x100fe200078e0a05 */
[C---:B------:R-:W-:Y:S01]  /*51c0*/  ISETP.GT.U32.AND P6, PT, R5.reuse, R6, PT ;  /* 0x000000060500720c */ /* 0x040fe20003fc4070 */
[----:B------:R-:W-:Y:S01]  /*51d0*/  @!P0 IMAD.IADD R148, R148, 0x1, -R5 ;  /* 0x0000000194948824 */ /* 0x000fe200078e0a05 */
[----:B------:R-:W-:Y:S01]  /*51e0*/  ISETP.GE.AND P0, PT, R186, RZ, PT ;  /* 0x000000ffba00720c */ /* 0x000fe20003f06270 */
[----:B------:R-:W-:-:S02]  /*51f0*/  IMAD R156, R5, R47, R156 ;  /* 0x0000002f059c7224 */ /* 0x000fc400078e029c */
[----:B------:R-:W-:Y:S01]  /*5200*/  @!P3 IMAD.IADD R150, R150, 0x1, -R5 ;  /* 0x000000019696b824 */ /* 0x000fe200078e0a05 */
[----:B------:R-:W-:Y:S01]  /*5210*/  ISETP.GT.U32.AND P3, PT, R5, R148, PT ;  /* 0x000000940500720c */ /* 0x000fe20003f64070 */
[----:B------:R-:W-:-:S04]  /*5220*/  IMAD.HI.U32 R45, R2, R158, RZ ;  /* 0x0000009e022d7227 */ /* 0x000fc800078e00ff */
[----:B------:R-:W-:Y:S01]  /*5230*/  @!P1 IMAD.MOV R146, RZ, RZ, -R146 ;  /* 0x000000ffff929224 */ /* 0x000fe200078e0a92 */
[C---:B------:R-:W-:Y:S01]  /*5240*/  ISETP.GT.U32.AND P1, PT, R5.reuse, R156, PT ;  /* 0x0000009c0500720c */ /* 0x040fe20003f24070 */
[----:B------:R-:W-:Y:S01]  /*5250*/  @!P2 IMAD.IADD R40, R40, 0x1, -R5 ;  /* 0x000000012828a824 */ /* 0x000fe200078e0a05 */
[----:B------:R-:W-:Y:S01]  /*5260*/  ISETP.GT.U32.AND P2, PT, R5, R150, PT ;  /* 0x000000960500720c */ /* 0x000fe20003f44070 */
[----:B------:R-:W-:Y:S02]  /*5270*/  IMAD.MOV R45, RZ, RZ, -R45 ;  /* 0x000000ffff2d7224 */ /* 0x000fe400078e0a2d */
[----:B------:R-:W-:-:S04]  /*5280*/  IMAD.HI.U32 R43, R2, R160, RZ ;  /* 0x000000a0022b7227 */ /* 0x000fc800078e00ff */
[C---:B------:R-:W-:Y:S02]  /*5290*/  IMAD R158, R5.reuse, R45, R158 ;  /* 0x0000002d059e7224 */ /* 0x040fe400078e029e */
[----:B------:R-:W-:Y:S01]  /*52a0*/  @!P6 IMAD.IADD R6, R6, 0x1, -R5 ;  /* 0x000000010606e824 */ /* 0x000fe200078e0a05 */
[C---:B------:R-:W-:Y:S01]  /*52b0*/  ISETP.GT.U32.AND P6, PT, R5.reuse, R40, PT ;  /* 0x000000280500720c */ /* 0x040fe20003fc4070 */
[----:B------:R-:W-:Y:S02]  /*52c0*/  IMAD.MOV R43, RZ, RZ, -R43 ;  /* 0x000000ffff2b7224 */ /* 0x000fe400078e0a2b */
[--C-:B------:R-:W-:Y:S01]  /*52d0*/  @!P3 IMAD.IADD R148, R148, 0x1, -R5.reuse ;  /* 0x000000019494b824 */ /* 0x100fe200078e0a05 */
[C---:B------:R-:W-:Y:S01]  /*52e0*/  ISETP.GT.U32.AND P3, PT, R5.reuse, R158, PT ;  /* 0x0000009e0500720c */ /* 0x040fe20003f64070 */
[----:B------:R-:W-:Y:S01]  /*52f0*/  IMAD R160, R5, R43, R160 ;  /* 0x0000002b05a07224 */ /* 0x000fe200078e02a0 */
[----:B------:R-:W-:Y:S01]  /*5300*/  IABS R43, R182 ;  /* 0x000000b6002b7213 */ /* 0x000fe20000000000 */
[----:B------:R-:W-:Y:S01]  /*5310*/  @!P1 IMAD.IADD R156, R156, 0x1, -R5 ;  /* 0x000000019c9c9824 */ /* 0x000fe200078e0a05 */
[----:B------:R-:W-:Y:S01]  /*5320*/  ISETP.GE.AND P1, PT, R184, RZ, PT ;  /* 0x000000ffb800720c */ /* 0x000fe20003f26270 */
[----:B------:R-:W-:-:S04]  /*5330*/  IMAD.HI.U32 R45, R2, R162, RZ ;  /* 0x000000a2022d7227 */ /* 0x000fc800078e00ff */
[----:B------:R-:W-:Y:S01]  /*5340*/  @!P2 IMAD.IADD R150, R150, 0x1, -R5 ;  /* 0x000000019696a824 */ /* 0x000fe200078e0a05 */
[----:B------:R-:W-:Y:S01]  /*5350*/  ISETP.GE.AND P2, PT, R152, RZ, PT ;  /* 0x000000ff9800720c */ /* 0x000fe20003f46270 */
[----:B------:R-:W-:Y:S01]  /*5360*/  @!P4 IMAD.MOV R144, RZ, RZ, -R144 ;  /* 0x000000ffff90c224 */ /* 0x000fe200078e0a90 */
[C---:B------:R-:W-:Y:S01]  /*5370*/  ISETP.GT.U32.AND P4, PT, R5.reuse, R6, PT ;  /* 0x000000060500720c */ /* 0x040fe20003f84070 */
[----:B------:R-:W-:Y:S01]  /*5380*/  @!P5 IMAD.MOV R148, RZ, RZ, -R148 ;  /* 0x000000ffff94d224 */ /* 0x000fe200078e0a94 */
[----:B------:R-:W-:Y:S01]  /*5390*/  ISETP.GT.U32.AND P5, PT, R5, R156, PT ;  /* 0x0000009c0500720c */ /* 0x000fe20003fa4070 */
[----:B------:R-:W-:Y:S02]  /*53a0*/  IMAD.MOV R47, RZ, RZ, -R45 ;  /* 0x000000ffff2f7224 */ /* 0x000fe400078e0a2d */
[----:B------:R-:W-:-:S04]  /*53b0*/  IMAD.HI.U32 R45, R2, R43, RZ ;  /* 0x0000002b022d7227 */ /* 0x000fc800078e00ff */
[----:B------:R-:W-:Y:S01]  /*53c0*/  @!P6 IMAD.IADD R40, R40, 0x1, -R5 ;  /* 0x000000012828e824 */ /* 0x000fe200078e0a05 */
[----:B------:R-:W-:Y:S01]  /*53d0*/  ISETP.GT.U32.AND P6, PT, R5, R160, PT ;  /* 0x000000a00500720c */ /* 0x000fe20003fc4070 */
[----:B------:R-:W-:Y:S02]  /*53e0*/  IMAD.MOV R45, RZ, RZ, -R45 ;  /* 0x000000ffff2d7224 */ /* 0x000fe400078e0a2d */
[----:B------:R-:W-:Y:S01]  /*53f0*/  @!P3 IMAD.IADD R158, R158, 0x1, -R5 ;  /* 0x000000019e9eb824 */ /* 0x000fe200078e0a05 */
[----:B------:R-:W-:Y:S01]  /*5400*/  ISETP.GE.AND P3, PT, R185, RZ, PT ;  /* 0x000000ffb900720c */ /* 0x000fe20003f66270 */
[C---:B------:R-:W-:Y:S01]  /*5410*/  IMAD R162, R5.reuse, R47, R162 ;  /* 0x0000002f05a27224 */ /* 0x040fe200078e02a2 */
[----:B------:R-:W-:Y:S01]  /*5420*/  IABS R185, R153 ;  /* 0x0000009900b97213 */ /* 0x000fe20000000000 */
[----:B------:R-:W-:Y:S01]  /*5430*/  IMAD.MOV.U32 R152, RZ, RZ, R40 ;  /* 0x000000ffff987224 */ /* 0x000fe200078e0028 */
[----:B------:R-:W-:Y:S01]  /*5440*/  IABS R40, R183 ;  /* 0x000000b700287213 */ /* 0x000fe20000000000 */
[C---:B------:R-:W-:Y:S01]  /*5450*/  IMAD R43, R5.reuse, R45, R43 ;  /* 0x0000002d052b7224 */ /* 0x040fe200078e022b */
[----:B------:R-:W-:Y:S01]  /*5460*/  IABS R45, R167 ;  /* 0x000000a7002d7213 */ /* 0x000fe20000000000 */
[----:B------:R-:W-:Y:S01]  /*5470*/  @!P0 IMAD.MOV R150, RZ, RZ, -R150 ;  /* 0x000000ffff968224 */ /* 0x000fe200078e0a96 */
[C---:B------:R-:W-:Y:S01]  /*5480*/  ISETP.GT.U32.AND P0, PT, R5.reuse, R158, PT ;  /* 0x0000009e0500720c */ /* 0x040fe20003f04070 */
[----:B------:R-:W-:Y:S01]  /*5490*/  @!P2 IMAD.MOV R152, RZ, RZ, -R152 ;  /* 0x000000ffff98a224 */ /* 0x000fe200078e0a98 */
[C---:B------:R-:W-:Y:S01]  /*54a0*/  ISETP.GT.U32.AND P2, PT, R5.reuse, R162, PT ;  /* 0x000000a20500720c */ /* 0x040fe20003f44070 */
[--C-:B------:R-:W-:Y:S01]  /*54b0*/  @!P4 IMAD.IADD R6, R6, 0x1, -R5.reuse ;  /* 0x000000010606c824 */ /* 0x100fe200078e0a05 */
[----:B------:R-:W-:Y:S01]  /*54c0*/  ISETP.GE.AND P4, PT, R154, RZ, PT ;  /* 0x000000ff9a00720c */ /* 0x000fe20003f86270 */
[----:B------:R-:W-:Y:S01]  /*54d0*/  @!P5 IMAD.IADD R156, R156, 0x1, -R5 ;  /* 0x000000019c9cd824 */ /* 0x000fe200078e0a05 */
[----:B------:R-:W-:Y:S01]  /*54e0*/  ISETP.GT.U32.AND P5, PT, R5, R43, PT ;  /* 0x0000002b0500720c */ /* 0x000fe20003fa4070 */
[----:B------:R-:W-:-:S02]  /*54f0*/  IMAD.MOV.U32 R154, RZ, RZ, R6 ;  /* 0x000000ffff9a7224 */ /* 0x000fc400078e0006 */
[----:B------:R-:W-:-:S04]  /*5500*/  IMAD.HI.U32 R6, R2, R40, RZ ;  /* 0x0000002802067227 */ /* 0x000fc800078e00ff */
[--C-:B------:R-:W-:Y:S02]  /*5510*/  @!P6 IMAD.IADD R160, R160, 0x1, -R5.reuse ;  /* 0x00000001a0a0e824 */ /* 0x100fe400078e0a05 */
[----:B------:R-:W-:Y:S02]  /*5520*/  IMAD.MOV R6, RZ, RZ, -R6 ;  /* 0x000000ffff067224 */ /* 0x000fe400078e0a06 */
[--C-:B------:R-:W-:Y:S01]  /*5530*/  @!P0 IMAD.IADD R158, R158, 0x1, -R5.reuse ;  /* 0x000000019e9e8824 */ /* 0x100fe200078e0a05 */
[----:B------:R-:W-:Y:S01]  /*5540*/  ISETP.GT.U32.AND P6, PT, R5, R160, PT ;  /* 0x000000a00500720c */ /* 0x000fe20003fc4070 */
[--C-:B------:R-:W-:Y:S01]  /*5550*/  @!P2 IMAD.IADD R162, R162, 0x1, -R5.reuse ;  /* 0x00000001a2a2a824 */ /* 0x100fe200078e0a05 */
[----:B------:R-:W-:Y:S01]  /*5560*/  ISETP.GE.AND P0, PT, R181, RZ, PT ;  /* 0x000000ffb500720c */ /* 0x000fe20003f06270 */
[----:B------:R-:W-:Y:S01]  /*5570*/  IMAD R6, R5, R6, R40 ;  /* 0x0000000605067224 */ /* 0x000fe200078e0228 */
[----:B------:R-:W-:Y:S01]  /*5580*/  ISETP.GE.AND P2, PT, R183, RZ, PT ;  /* 0x000000ffb700720c */ /* 0x000fe20003f46270 */
[--C-:B------:R-:W-:Y:S01]  /*5590*/  @!P5 IMAD.IADD R43, R43, 0x1, -R5.reuse ;  /* 0x000000012b2bd824 */ /* 0x100fe200078e0a05 */
[C---:B------:R-:W-:Y:S01]  /*55a0*/  ISETP.GT.U32.AND P5, PT, R5.reuse, R162, PT ;  /* 0x000000a20500720c */ /* 0x040fe20003fa4070 */
[----:B------:R-:W-:Y:S01]  /*55b0*/  @!P3 IMAD.MOV R158, RZ, RZ, -R158 ;  /* 0x000000ffff9eb224 */ /* 0x000fe200078e0a9e */
[C---:B------:R-:W-:Y:S01]  /*55c0*/  ISETP.GT.U32.AND P3, PT, R5.reuse, R6, PT ;  /* 0x000000060500720c */ /* 0x040fe20003f64070 */
[----:B------:R-:W-:Y:S01]  /*55d0*/  @!P1 IMAD.MOV R156, RZ, RZ, -R156 ;  /* 0x000000ffff9c9224 */ /* 0x000fe200078e0a9c */
[----:B------:R-:W-:Y:S01]  /*55e0*/  ISETP.GT.U32.AND P1, PT, R5, R43, PT ;  /* 0x0000002b0500720c */ /* 0x000fe20003f24070 */
[----:B------:R-:W-:Y:S01]  /*55f0*/  @!P4 IMAD.MOV R154, RZ, RZ, -R154 ;  /* 0x000000ffff9ac224 */ /* 0x000fe200078e0a9a */
[----:B------:R-:W-:Y:S01]  /*5600*/  ISETP.GE.AND P4, PT, R180, RZ, PT ;  /* 0x000000ffb400720c */ /* 0x000fe20003f86270 */
[----:B------:R-:W-:Y:S01]  /*5610*/  @!P6 IMAD.IADD R160, R160, 0x1, -R5 ;  /* 0x00000001a0a0e824 */ /* 0x000fe200078e0a05 */
[----:B------:R-:W-:Y:S01]  /*5620*/  ISETP.GE.AND P6, PT, R182, RZ, PT ;  /* 0x000000ffb600720c */ /* 0x000fe20003fc6270 */
[----:B------:R-:W-:Y:S01]  /*5630*/  IMAD.HI.U32 R40, R2, R45, RZ ;  /* 0x0000002d02287227 */ /* 0x000fe200078e00ff */
[----:B------:R-:W-:-:S02]  /*5640*/  IABS R183, R173 ;  /* 0x000000ad00b77213 */ /* 0x000fc40000000000 */
[----:B------:R-:W-:Y:S01]  /*5650*/  IABS R181, R172 ;  /* 0x000000ac00b57213 */ /* 0x000fe20000000000 */
[--C-:B------:R-:W-:Y:S01]  /*5660*/  @!P5 IMAD.IADD R162, R162, 0x1, -R5.reuse ;  /* 0x00000001a2a2d824 */ /* 0x100fe200078e0a05 */
[----:B------:R-:W-:Y:S01]  /*5670*/  ISETP.GE.AND P5, PT, R175, RZ, PT ;  /* 0x000000ffaf00720c */ /* 0x000fe20003fa6270 */
[--C-:B------:R-:W-:Y:S01]  /*5680*/  @!P3 IMAD.IADD R6, R6, 0x1, -R5.reuse ;  /* 0x000000010606b824 */ /* 0x100fe200078e0a05 */
[----:B------:R-:W-:Y:S01]  /*5690*/  ISETP.GE.AND P3, PT, R166, RZ, PT ;  /* 0x000000ffa600720c */ /* 0x000fe20003f66270 */
[----:B------:R-:W-:Y:S01]  /*56a0*/  IMAD.MOV R40, RZ, RZ, -R40 ;  /* 0x000000ffff287224 */ /* 0x000fe200078e0a28 */
[----:B------:R-:W-:Y:S01]  /*56b0*/  IABS R175, R174 ;  /* 0x000000ae00af7213 */ /* 0x000fe20000000000 */
[----:B------:R-:W-:Y:S01]  /*56c0*/  @!P1 IMAD.IADD R43, R43, 0x1, -R5 ;  /* 0x000000012b2b9824 */ /* 0x000fe200078e0a05 */
[----:B------:R-:W-:Y:S01]  /*56d0*/  ISETP.GE.AND P1, PT, R164, RZ, PT ;  /* 0x000000ffa400720c */ /* 0x000fe20003f26270 */
[----:B------:R-:W-:Y:S01]  /*56e0*/  @!P4 IMAD.MOV R160, RZ, RZ, -R160 ;  /* 0x000000ffffa0c224 */ /* 0x000fe200078e0aa0 */
[----:B------:R-:W-:Y:S01]  /*56f0*/  ISETP.GE.AND P4, PT, R167, RZ, PT ;  /* 0x000000ffa700720c */ /* 0x000fe20003f86270 */
[----:B------:R-:W-:Y:S01]  /*5700*/  @!P0 IMAD.MOV R162, RZ, RZ, -R162 ;  /* 0x000000ffffa28224 */ /* 0x000fe200078e0aa2 */
[----:B------:R-:W-:Y:S01]  /*5710*/  ISETP.GT.U32.AND P0, PT, R5, R6, PT ;  /* 0x000000060500720c */ /* 0x000fe20003f04070 */
[----:B------:R-:W-:-:S04]  /*5720*/  IMAD.HI.U32 R47, R2, R169, RZ ;  /* 0x000000a9022f7227 */ /* 0x000fc800078e00ff */
[C---:B------:R-:W-:Y:S01]  /*5730*/  IMAD R167, R5.reuse, R40, R45 ;  /* 0x0000002805a77224 */ /* 0x040fe200078e022d */
[----:B------:R-:W-:Y:S01]  /*5740*/  IABS R40, R166 ;  /* 0x000000a600287213 */ /* 0x000fe20000000000 */
[----:B------:R-:W-:Y:S02]  /*5750*/  IMAD.MOV.U32 R164, RZ, RZ, R43 ;  /* 0x000000ffffa47224 */ /* 0x000fe400078e002b */
[----:B------:R-:W-:Y:S02]  /*5760*/  IMAD.MOV R47, RZ, RZ, -R47 ;  /* 0x000000ffff2f7224 */ /* 0x000fe400078e0a2f */
[----:B------:R-:W-:Y:S01]  /*5770*/  @!P6 IMAD.MOV R164, RZ, RZ, -R164 ;  /* 0x000000ffffa4e224 */ /* 0x000fe200078e0aa4 */
[----:B------:R-:W-:Y:S01]  /*5780*/  ISETP.GT.U32.AND P6, PT, R5, R167, PT ;  /* 0x000000a70500720c */ /* 0x000fe20003fc4070 */
[----:B------:R-:W-:-:S04]  /*5790*/  IMAD.HI.U32 R45, R2, R171, RZ ;  /* 0x000000ab022d7227 */ /* 0x000fc800078e00ff */
[C---:B------:R-:W-:Y:S02]  /*57a0*/  IMAD R169, R5.reuse, R47, R169 ;  /* 0x0000002f05a97224 */ /* 0x040fe400078e02a9 */
[----:B------:R-:W-:Y:S02]  /*57b0*/  IMAD.MOV R45, RZ, RZ, -R45 ;  /* 0x000000ffff2d7224 */ /* 0x000fe400078e0a2d */
[----:B------:R-:W-:Y:S01]  /*57c0*/  @!P0 IMAD.IADD R6, R6, 0x1, -R5 ;  /* 0x0000000106068824 */ /* 0x000fe200078e0a05 */
[C---:B------:R-:W-:Y:S01]  /*57d0*/  ISETP.GT.U32.AND P0, PT, R5.reuse, R169, PT ;  /* 0x000000a90500720c */ /* 0x040fe20003f04070 */
[----:B------:R-:W-:Y:S02]  /*57e0*/  IMAD R171, R5, R45, R171 ;  /* 0x0000002d05ab7224 */ /* 0x000fe400078e02ab */
[----:B------:R-:W-:Y:S02]  /*57f0*/  @!P6 IMAD.IADD R167, R167, 0x1, -R5 ;  /* 0x00000001a7a7e824 */ /* 0x000fe400078e0a05 */
[----:B------:R-:W-:Y:S01]  /*5800*/  IMAD.HI.U32 R43, R2, R40, RZ ;  /* 0x00000028022b7227 */ /* 0x000fe200078e00ff */
[----:B------:R-:W-:-:S03]  /*5810*/  ISETP.GT.U32.AND P6, PT, R5, R171, PT ;  /* 0x000000ab0500720c */ /* 0x000fc60003fc4070 */
[----:B------:R-:W-:Y:S02]  /*5820*/  IMAD.MOV.U32 R166, RZ, RZ, R6 ;  /* 0x000000ffffa67224 */ /* 0x000fe400078e0006 */
[----:B------:R-:W-:Y:S02]  /*5830*/  IMAD.MOV R43, RZ, RZ, -R43 ;  /* 0x000000ffff2b7224 */ /* 0x000fe400078e0a2b */
[----:B------:R-:W-:Y:S01]  /*5840*/  @!P0 IMAD.IADD R169, R169, 0x1, -R5 ;  /* 0x00000001a9a98824 */ /* 0x000fe200078e0a05 */
[----:B------:R-:W-:Y:S01]  /*5850*/  ISETP.GT.U32.AND P0, PT, R5, R167, PT ;  /* 0x000000a70500720c */ /* 0x000fe20003f04070 */
[----:B------:R-:W-:-:S04]  /*5860*/  IMAD.HI.U32 R47, R2, R175, RZ ;  /* 0x000000af022f7227 */ /* 0x000fc800078e00ff */
[----:B------:R-:W-:Y:S02]  /*5870*/  @!P6 IMAD.IADD R171, R171, 0x1, -R5 ;  /* 0x00000001ababe824 */ /* 0x000fe400078e0a05 */
[----:B------:R-:W-:Y:S01]  /*5880*/  @!P2 IMAD.MOV R166, RZ, RZ, -R166 ;  /* 0x000000ffffa6a224 */ /* 0x000fe200078e0aa6 */
[C---:B------:R-:W-:Y:S01]  /*5890*/  ISETP.GT.U32.AND P2, PT, R5.reuse, R169, PT ;  /* 0x000000a90500720c */ /* 0x040fe20003f44070 */
[----:B------:R-:W-:Y:S01]  /*58a0*/  IMAD.HI.U32 R45, R2, R177, RZ ;  /* 0x000000b1022d7227 */ /* 0x000fe200078e00ff */
[----:B------:R-:W-:-:S03]  /*58b0*/  ISETP.GT.U32.AND P6, PT, R5, R171, PT ;  /* 0x000000ab0500720c */ /* 0x000fc60003fc4070 */
[----:B------:R-:W-:Y:S02]  /*58c0*/  IMAD R40, R5, R43, R40 ;  /* 0x0000002b05287224 */ /* 0x000fe400078e0228 */
[----:B------:R-:W-:Y:S02]  /*58d0*/  IMAD.MOV R47, RZ, RZ, -R47 ;  /* 0x000000ffff2f7224 */ /* 0x000fe400078e0a2f */
[----:B------:R-:W-:-:S04]  /*58e0*/  IMAD.HI.U32 R43, R2, R179, RZ ;  /* 0x000000b3022b7227 */ /* 0x000fc800078e00ff */
[----:B------:R-:W-:Y:S02]  /*58f0*/  IMAD.MOV R45, RZ, RZ, -R45 ;  /* 0x000000ffff2d7224 */ /* 0x000fe400078e0a2d */
[----:B------:R-:W-:Y:S02]  /*5900*/  IMAD R175, R5, R47, R175 ;  /* 0x0000002f05af7224 */ /* 0x000fe400078e02af */
[----:B------:R-:W-:Y:S01]  /*5910*/  @!P0 IMAD.IADD R167, R167, 0x1, -R5 ;  /* 0x00000001a7a78824 */ /* 0x000fe200078e0a05 */
[C---:B------:R-:W-:Y:S01]  /*5920*/  ISETP.GT.U32.AND P0, PT, R5.reuse, R40, PT ;  /* 0x000000280500720c */ /* 0x040fe20003f04070 */
[----:B------:R-:W-:Y:S02]  /*5930*/  IMAD.MOV R43, RZ, RZ, -R43 ;  /* 0x000000ffff2b7224 */ /* 0x000fe400078e0a2b */
[C---:B------:R-:W-:Y:S02]  /*5940*/  IMAD R177, R5.reuse, R45, R177 ;  /* 0x0000002d05b17224 */ /* 0x040fe400078e02b1 */
[----:B------:R-:W-:Y:S01]  /*5950*/  @!P4 IMAD.MOV R167, RZ, RZ, -R167 ;  /* 0x000000ffffa7c224 */ /* 0x000fe200078e0aa7 */
[C---:B------:R-:W-:Y:S01]  /*5960*/  ISETP.GT.U32.AND P4, PT, R5.reuse, R175, PT ;  /* 0x000000af0500720c */ /* 0x040fe20003f84070 */
[----:B------:R-:W-:-:S02]  /*5970*/  IMAD R179, R5, R43, R179 ;  /* 0x0000002b05b37224 */ /* 0x000fc400078e02b3 */
[--C-:B------:R-:W-:Y:S01]  /*5980*/  @!P2 IMAD.IADD R169, R169, 0x1, -R5.reuse ;  /* 0x00000001a9a9a824 */ /* 0x100fe200078e0a05 */
[----:B------:R-:W-:Y:S01]  /*5990*/  ISETP.GT.U32.AND P2, PT, R5, R177, PT ;  /* 0x000000b10500720c */ /* 0x000fe20003f44070 */
[--C-:B------:R-:W-:Y:S01]  /*59a0*/  @!P6 IMAD.IADD R171, R171, 0x1, -R5.reuse ;  /* 0x00000001ababe824 */ /* 0x100fe200078e0a05 */
[----:B------:R-:W-:Y:S01]  /*59b0*/  ISETP.GT.U32.AND P6, PT, R5, R179, PT ;  /* 0x000000b30500720c */ /* 0x000fe20003fc4070 */
[----:B------:R-:W-:Y:S01]  /*59c0*/  @!P0 IMAD.IADD R40, R40, 0x1, -R5 ;  /* 0x0000000128288824 */ /* 0x000fe200078e0a05 */
[----:B------:R-:W-:Y:S01]  /*59d0*/  ISETP.GE.AND P0, PT, R174, RZ, PT ;  /* 0x000000ffae00720c */ /* 0x000fe20003f06270 */
[----:B------:R-:W-:-:S04]  /*59e0*/  IMAD.HI.U32 R43, R2, R183, RZ ;  /* 0x000000b7022b7227 */ /* 0x000fc800078e00ff */
[----:B------:R-:W-:Y:S01]  /*59f0*/  @!P4 IMAD.IADD R175, R175, 0x1, -R5 ;  /* 0x00000001afafc824 */ /* 0x000fe200078e0a05 */
[----:B------:R-:W-:Y:S01]  /*5a00*/  ISETP.GT.U32.AND P4, PT, R5, R40, PT ;  /* 0x000000280500720c */ /* 0x000fe20003f84070 */
[----:B------:R-:W-:-:S04]  /*5a10*/  IMAD.HI.U32 R45, R2, R181, RZ ;  /* 0x000000b5022d7227 */ /* 0x000fc800078e00ff */
[----:B------:R-:W-:Y:S01]  /*5a20*/  @!P2 IMAD.IADD R177, R177, 0x1, -R5 ;  /* 0x00000001b1b1a824 */ /* 0x000fe200078e0a05 */
[----:B------:R-:W-:Y:S01]  /*5a30*/  ISETP.GT.U32.AND P2, PT, R5, R175, PT ;  /* 0x000000af0500720c */ /* 0x000fe20003f44070 */
[----:B------:R-:W-:Y:S02]  /*5a40*/  IMAD.MOV R43, RZ, RZ, -R43 ;  /* 0x000000ffff2b7224 */ /* 0x000fe400078e0a2b */
[----:B------:R-:W-:Y:S01]  /*5a50*/  @!P6 IMAD.IADD R179, R179, 0x1, -R5 ;  /* 0x00000001b3b3e824 */ /* 0x000fe200078e0a05 */
[----:B------:R-:W-:Y:S01]  /*5a60*/  ISETP.GT.U32.AND P6, PT, R5, R177, PT ;  /* 0x000000b10500720c */ /* 0x000fe20003fc4070 */
[----:B------:R-:W-:-:S04]  /*5a70*/  IMAD.HI.U32 R6, R2, R185, RZ ;  /* 0x000000b902067227 */ /* 0x000fc800078e00ff */
[----:B------:R-:W-:Y:S02]  /*5a80*/  IMAD.MOV R45, RZ, RZ, -R45 ;  /* 0x000000ffff2d7224 */ /* 0x000fe400078e0a2d */
[C---:B------:R-:W-:Y:S02]  /*5a90*/  IMAD R183, R5.reuse, R43, R183 ;  /* 0x0000002b05b77224 */ /* 0x040fe400078e02b7 */
[----:B------:R-:W-:Y:S02]  /*5aa0*/  IMAD.MOV R6, RZ, RZ, -R6 ;  /* 0x000000ffff067224 */ /* 0x000fe400078e0a06 */
[C---:B------:R-:W-:Y:S02]  /*5ab0*/  IMAD R181, R5.reuse, R45, R181 ;  /* 0x0000002d05b57224 */ /* 0x040fe400078e02b5 */
[----:B------:R-:W-:Y:S01]  /*5ac0*/  @!P4 IMAD.IADD R40, R40, 0x1, -R5 ;  /* 0x000000012828c824 */ /* 0x000fe200078e0a05 */
[C---:B------:R-:W-:Y:S01]  /*5ad0*/  ISETP.GT.U32.AND P4, PT, R5.reuse, R183, PT ;  /* 0x000000b70500720c */ /* 0x040fe20003f84070 */
[C---:B------:R-:W-:Y:S01]  /*5ae0*/  IMAD R185, R5.reuse, R6, R185 ;  /* 0x0000000605b97224 */ /* 0x040fe200078e02b9 */
[----:B------:R-:W-:Y:S01]  /*5af0*/  IABS R6, R36 ;  /* 0x0000002400067213 */ /* 0x000fe20000000000 */
[----:B------:R-:W-:Y:S01]  /*5b00*/  @!P1 IMAD.MOV R171, RZ, RZ, -R171 ;  /* 0x000000ffffab9224 */ /* 0x000fe200078e0aab */
[----:B------:R-:W-:Y:S01]  /*5b10*/  ISETP.GT.U32.AND P1, PT, R5, R181, PT ;  /* 0x000000b50500720c */ /* 0x000fe20003f24070 */
[----:B------:R-:W-:Y:S01]  /*5b20*/  @!P6 IMAD.IADD R177, R177, 0x1, -R5 ;  /* 0x00000001b1b1e824 */ /* 0x000fe200078e0a05 */
[----:B------:R-:W-:Y:S01]  /*5b30*/  ISETP.GT.U32.AND P6, PT, R5, R185, PT ;  /* 0x000000b90500720c */ /* 0x000fe20003fc4070 */
[----:B------:R-:W-:-:S04]  /*5b40*/  IMAD.HI.U32 R43, R2, R187, RZ ;  /* 0x000000bb022b7227 */ /* 0x000fc800078e00ff */
[--C-:B------:R-:W-:Y:S01]  /*5b50*/  @!P2 IMAD.IADD R175, R175, 0x1, -R5.reuse ;  /* 0x00000001afafa824 */ /* 0x100fe200078e0a05 */
[----:B------:R-:W-:Y:S01]  /*5b60*/  ISETP.GE.AND P2, PT, R155, RZ, PT ;  /* 0x000000ff9b00720c */ /* 0x000fe20003f46270 */
[--C-:B------:R-:W-:Y:S01]  /*5b70*/  @!P4 IMAD.IADD R183, R183, 0x1, -R5.reuse ;  /* 0x00000001b7b7c824 */ /* 0x100fe200078e0a05 */
[----:B------:R-:W-:Y:S01]  /*5b80*/  ISETP.GE.AND P4, PT, R173, RZ, PT ;  /* 0x000000ffad00720c */ /* 0x000fe20003f86270 */
[----:B------:R-:W-:Y:S01]  /*5b90*/  IMAD.MOV.U32 R173, RZ, RZ, R40 ;  /* 0x000000ffffad7224 */ /* 0x000fe200078e0028 */
[----:B------:R-:W-:Y:S01]  /*5ba0*/  IABS R40, R34 ;  /* 0x0000002200287213 */ /* 0x000fe20000000000 */
[--C-:B------:R-:W-:Y:S01]  /*5bb0*/  @!P1 IMAD.IADD R181, R181, 0x1, -R5.reuse ;  /* 0x00000001b5b59824 */ /* 0x100fe200078e0a05 */
[----:B------:R-:W-:Y:S01]  /*5bc0*/  ISETP.GE.AND P1, PT, R172, RZ, PT ;  /* 0x000000ffac00720c */ /* 0x000fe20003f26270 */
[----:B------:R-:W-:Y:S01]  /*5bd0*/  @!P6 IMAD.IADD R185, R185, 0x1, -R5 ;  /* 0x00000001b9b9e824 */ /* 0x000fe200078e0a05 */
[----:B------:R-:W-:Y:S01]  /*5be0*/  IABS R155, R97 ;  /* 0x00000061009b7213 */ /* 0x000fe20000000000 */
[----:B------:R-:W-:Y:S01]  /*5bf0*/  @!P3 IMAD.MOV R173, RZ, RZ, -R173 ;  /* 0x000000ffffadb224 */ /* 0x000fe200078e0aad */
[C---:B------:R-:W-:Y:S01]  /*5c00*/  ISETP.GT.U32.AND P3, PT, R5.reuse, R181, PT ;  /* 0x000000b50500720c */ /* 0x040fe20003f64070 */
[----:B------:R-:W-:Y:S01]  /*5c10*/  IMAD.MOV R45, RZ, RZ, -R43 ;  /* 0x000000ffff2d7224 */ /* 0x000fe200078e0a2b */
[----:B------:R-:W-:Y:S01]  /*5c20*/  ISETP.GT.U32.AND P6, PT, R5, R185, PT ;  /* 0x000000b90500720c */ /* 0x000fe20003fc4070 */
[----:B------:R-:W-:-:S04]  /*5c30*/  IMAD.HI.U32 R43, R2, R6, RZ ;  /* 0x00000006022b7227 */ /* 0x000fc800078e00ff */
[----:B------:R-:W-:Y:S02]  /*5c40*/  IMAD.MOV R43, RZ, RZ, -R43 ;  /* 0x000000ffff2b7224 */ /* 0x000fe400078e0a2b */
[C---:B------:R-:W-:Y:S02]  /*5c50*/  IMAD R187, R5.reuse, R45, R187 ;  /* 0x0000002d05bb7224 */ /* 0x040fe400078e02bb */
[C---:B------:R-:W-:Y:S02]  /*5c60*/  IMAD R6, R5.reuse, R43, R6 ;  /* 0x0000002b05067224 */ /* 0x040fe400078e0206 */
[----:B------:R-:W-:Y:S01]  /*5c70*/  @!P0 IMAD.MOV R175, RZ, RZ, -R175 ;  /* 0x000000ffffaf8224 */ /* 0x000fe200078e0aaf */
[C---:B------:R-:W-:Y:S01]  /*5c80*/  ISETP.GT.U32.AND P0, PT, R5.reuse, R183, PT ;  /* 0x000000b70500720c */ /* 0x040fe20003f04070 */
[----:B------:R-:W-:Y:S01]  /*5c90*/  @!P2 IMAD.MOV R177, RZ, RZ, -R177 ;  /* 0x000000ffffb1a224 */ /* 0x000fe200078e0ab1 */
[----:B------:R-:W-:Y:S01]  /*5ca0*/  ISETP.GT.U32.AND P2, PT, R5, R187, PT ;  /* 0x000000bb0500720c */ /* 0x000fe20003f44070 */
[--C-:B------:R-:W-:Y:S01]  /*5cb0*/  @!P3 IMAD.IADD R181, R181, 0x1, -R5.reuse ;  /* 0x00000001b5b5b824 */ /* 0x100fe200078e0a05 */
[----:B------:R-:W-:Y:S01]  /*5cc0*/  ISETP.GT.U32.AND P3, PT, R5, R6, PT ;  /* 0x000000060500720c */ /* 0x000fe20003f64070 */
[----:B------:R-:W-:Y:S01]  /*5cd0*/  @!P6 IMAD.IADD R185, R185, 0x1, -R5 ;  /* 0x00000001b9b9e824 */ /* 0x000fe200078e0a05 */
[----:B------:R-:W-:Y:S01]  /*5ce0*/  ISETP.GE.AND P6, PT, R36, RZ, PT ;  /* 0x000000ff2400720c */ /* 0x000fe20003fc6270 */
[----:B------:R-:W-:-:S04]  /*5cf0*/  IMAD.HI.U32 R36, R2, R40, RZ ;  /* 0x0000002802247227 */ /* 0x000fc800078e00ff */
[----:B------:R-:W-:Y:S02]  /*5d00*/  IMAD.MOV R36, RZ, RZ, -R36 ;  /* 0x000000ffff247224 */ /* 0x000fe400078e0a24 */
[--C-:B------:R-:W-:Y:S01]  /*5d10*/  @!P0 IMAD.IADD R183, R183, 0x1, -R5.reuse ;  /* 0x00000001b7b78824 */ /* 0x100fe200078e0a05 */
[----:B------:R-:W-:Y:S01]  /*5d20*/  ISETP.GE.AND P0, PT, R38, RZ, PT ;  /* 0x000000ff2600720c */ /* 0x000fe20003f06270 */
[--C-:B------:R-:W-:Y:S01]  /*5d30*/  @!P2 IMAD.IADD R187, R187, 0x1, -R5.reuse ;  /* 0x00000001bbbba824 */ /* 0x100fe200078e0a05 */
[----:B------:R-:W-:Y:S01]  /*5d40*/  ISETP.GE.AND P2, PT, R34, RZ, PT ;  /* 0x000000ff2200720c */ /* 0x000fe20003f46270 */
[----:B------:R-:W-:Y:S02]  /*5d50*/  @!P3 IMAD.IADD R6, R6, 0x1, -R5 ;  /* 0x000000010606b824 */ /* 0x000fe400078e0a05 */
[C---:B------:R-:W-:Y:S01]  /*5d60*/  IMAD R191, R5.reuse, R36, R40 ;  /* 0x0000002405bf7224 */ /* 0x040fe200078e0228 */
[C---:B------:R-:W-:Y:S01]  /*5d70*/  ISETP.GT.U32.AND P3, PT, R5.reuse, R187, PT ;  /* 0x000000bb0500720c */ /* 0x040fe20003f64070 */
[----:B------:R-:W-:Y:S01]  /*5d80*/  @!P1 IMAD.MOV R181, RZ, RZ, -R181 ;  /* 0x000000ffffb59224 */ /* 0x000fe200078e0ab5 */
[C---:B------:R-:W-:Y:S01]  /*5d90*/  ISETP.GT.U32.AND P1, PT, R5.reuse, R6, PT ;  /* 0x000000060500720c */ /* 0x040fe20003f24070 */
[----:B------:R-:W-:Y:S01]  /*5da0*/  @!P4 IMAD.MOV R183, RZ, RZ, -R183 ;  /* 0x000000ffffb7c224 */ /* 0x000fe200078e0ab7 */
[----:B------:R-:W-:Y:S01]  /*5db0*/  ISETP.GT.U32.AND P4, PT, R5, R191, PT ;  /* 0x000000bf0500720c */ /* 0x000fe20003f84070 */
[----:B------:R-:W-:-:S04]  /*5dc0*/  IMAD.HI.U32 R34, R2, R193, RZ ;  /* 0x000000c102227227 */ /* 0x000fc800078e00ff */
[----:B------:R-:W-:Y:S02]  /*5dd0*/  IMAD.MOV R34, RZ, RZ, -R34 ;  /* 0x000000ffff227224 */ /* 0x000fe400078e0a22 */
[----:B------:R-:W-:Y:S01]  /*5de0*/  @!P5 IMAD.MOV R169, RZ, RZ, -R169 ;  /* 0x000000ffffa9d224 */ /* 0x000fe200078e0aa9 */
[----:B------:R-:W-:Y:S01]  /*5df0*/  ISETP.GT.U32.AND P5, PT, R5, R179, PT ;  /* 0x000000b30500720c */ /* 0x000fe20003fa4070 */
[--C-:B------:R-:W-:Y:S01]  /*5e00*/  @!P3 IMAD.IADD R187, R187, 0x1, -R5.reuse ;  /* 0x00000001bbbbb824 */ /* 0x100fe200078e0a05 */
[----:B------:R-:W-:Y:S01]  /*5e10*/  ISETP.GE.AND P3, PT, R30, RZ, PT ;  /* 0x000000ff1e00720c */ /* 0x000fe20003f66270 */
[--C-:B------:R-:W-:Y:S01]  /*5e20*/  @!P1 IMAD.IADD R6, R6, 0x1, -R5.reuse ;  /* 0x0000000106069824 */ /* 0x100fe200078e0a05 */
[----:B------:R-:W-:Y:S01]  /*5e30*/  ISETP.GE.AND P1, PT, R26, RZ, PT ;  /* 0x000000ff1a00720c */ /* 0x000fe20003f26270 */
[----:B------:R-:W-:Y:S01]  /*5e40*/  @!P4 IMAD.IADD R191, R191, 0x1, -R5 ;  /* 0x00000001bfbfc824 */ /* 0x000fe200078e0a05 */
[----:B------:R-:W-:Y:S01]  /*5e50*/  ISETP.GE.AND P4, PT, R28, RZ, PT ;  /* 0x000000ff1c00720c */ /* 0x000fe20003f86270 */
[----:B------:R-:W-:-:S02]  /*5e60*/  IMAD R193, R5, R34, R193 ;  /* 0x0000002205c17224 */ /* 0x000fc400078e02c1 */
[----:B------:R-:W-:Y:S01]  /*5e70*/  @!P0 IMAD.MOV R187, RZ, RZ, -R187 ;  /* 0x000000ffffbb8224 */ /* 0x000fe200078e0abb */
[----:B------:R-:W-:Y:S01]  /*5e80*/  ISETP.GT.U32.AND P0, PT, R5, R191, PT ;  /* 0x000000bf0500720c */ /* 0x000fe20003f04070 */
[----:B------:R-:W-:Y:S02]  /*5e90*/  IMAD.MOV.U32 R189, RZ, RZ, R6 ;  /* 0x000000ffffbd7224 */ /* 0x000fe400078e0006 */
[----:B------:R-:W-:-:S04]  /*5ea0*/  IMAD.HI.U32 R36, R2, R195, RZ ;  /* 0x000000c302247227 */ /* 0x000fc800078e00ff */
[----:B------:R-:W-:Y:S01]  /*5eb0*/  @!P6 IMAD.MOV R189, RZ, RZ, -R189 ;  /* 0x000000ffffbde224 */ /* 0x000fe200078e0abd */
        /* <DEDUP_REMOVED lines=9> */
[----:B------:R-:W-:Y:S02]  /*5f50*/  IMAD R197, R5, R26, R197 ;  /* 0x0000001a05c57224 */ /* 0x000fe400078e02c5 */
[----:B------:R-:W-:-:S02]  /*5f60*/  @!P6 IMAD.IADD R193, R193, 0x1, -R5 ;  /* 0x00000001c1c1e824 */ /* 0x000fc400078e0a05 */
[----:B------:R-:W-:Y:S01]  /*5f70*/  IMAD.HI.U32 R6, R2, R199, RZ ;  /* 0x000000c702067227 */ /* 0x000fe200078e00ff */
[----:B------:R-:W-:-:S03]  /*5f80*/  ISETP.GT.U32.AND P6, PT, R5, R197, PT ;  /* 0x000000c50500720c */ /* 0x000fc60003fc4070 */
[----:B------:R-:W-:Y:S02]  /*5f90*/  @!P2 IMAD.MOV R191, RZ, RZ, -R191 ;  /* 0x000000ffffbfa224 */ /* 0x000fe400078e0abf */
[----:B------:R-:W-:Y:S01]  /*5fa0*/  @!P5 IMAD.MOV R179, RZ, RZ, -R179 ;  /* 0x000000ffffb3d224 */ /* 0x000fe200078e0ab3 */
[----:B------:R-:W-:Y:S01]  /*5fb0*/  ISETP.GE.AND P5, PT, R153, RZ, PT ;  /* 0x000000ff9900720c */ /* 0x000fe20003fa6270 */
[----:B------:R-:W-:Y:S01]  /*5fc0*/  @!P0 IMAD.IADD R195, R195, 0x1, -R5 ;  /* 0x00000001c3c38824 */ /* 0x000fe200078e0a05 */
[C---:B------:R-:W-:Y:S01]  /*5fd0*/  ISETP.GT.U32.AND P0, PT, R5.reuse, R193, PT ;  /* 0x000000c10500720c */ /* 0x040fe20003f04070 */
[----:B------:R-:W-:Y:S01]  /*5fe0*/  IMAD.MOV R6, RZ, RZ, -R6 ;  /* 0x000000ffff067224 */ /* 0x000fe200078e0a06 */
[----:B------:R-:W-:Y:S01]  /*5ff0*/  IABS R153, R132 ;  /* 0x0000008400997213 */ /* 0x000fe20000000000 */
[----:B------:R-:W-:Y:S01]  /*6000*/  IMAD.HI.U32 R26, R2, R203, RZ ;  /* 0x000000cb021a7227 */ /* 0x000fe200078e00ff */
[----:B------:R-:W-:-:S03]  /*6010*/  ISETP.GT.U32.AND P2, PT, R5, R195, PT ;  /* 0x000000c30500720c */ /* 0x000fc60003f44070 */
[----:B------:R-:W-:Y:S02]  /*6020*/  @!P6 IMAD.IADD R197, R197, 0x1, -R5 ;  /* 0x00000001c5c5e824 */ /* 0x000fe400078e0a05 */
[C---:B------:R-:W-:Y:S02]  /*6030*/  IMAD R199, R5.reuse, R6, R199 ;  /* 0x0000000605c77224 */ /* 0x040fe400078e02c7 */
[----:B------:R-:W-:Y:S01]  /*6040*/  IMAD.HI.U32 R6, R2, R205, RZ ;  /* 0x000000cd02067227 */ /* 0x000fe200078e00ff */
[----:B------:R-:W-:-:S03]  /*6050*/  ISETP.GT.U32.AND P6, PT, R5, R197, PT ;  /* 0x000000c50500720c */ /* 0x000fc60003fc4070 */
[----:B------:R-:W-:Y:S02]  /*6060*/  IMAD.MOV R26, RZ, RZ, -R26 ;  /* 0x000000ffff1a7224 */ /* 0x000fe400078e0a1a */
[----:B------:R-:W-:Y:S01]  /*6070*/  @!P5 IMAD.MOV R185, RZ, RZ, -R185 ;  /* 0x000000ffffb9d224 */ /* 0x000fe200078e0ab9 */
[----:B------:R-:W-:Y:S01]  /*6080*/  ISETP.GE.AND P5, PT, R32, RZ, PT ;  /* 0x000000ff2000720c */ /* 0x000fe20003fa6270 */
[----:B------:R-:W-:-:S04]  /*6090*/  IMAD.HI.U32 R28, R2, R201, RZ ;  /* 0x000000c9021c7227 */ /* 0x000fc800078e00ff */
[----:B------:R-:W-:Y:S02]  /*60a0*/  IMAD.MOV R6, RZ, RZ, -R6 ;  /* 0x000000ffff067224 */ /* 0x000fe400078e0a06 */
[C---:B------:R-:W-:Y:S02]  /*60b0*/  IMAD R203, R5.reuse, R26, R203 ;  /* 0x0000001a05cb7224 */ /* 0x040fe400078e02cb */
[----:B------:R-:W-:Y:S02]  /*60c0*/  IMAD.MOV R28, RZ, RZ, -R28 ;  /* 0x000000ffff1c7224 */ /* 0x000fe400078e0a1c */
[----:B------:R-:W-:Y:S02]  /*60d0*/  IMAD R205, R5, R6, R205 ;  /* 0x0000000605cd7224 */ /* 0x000fe400078e02cd */
[----:B------:R-:W-:Y:S01]  /*60e0*/  @!P2 IMAD.IADD R195, R195, 0x1, -R5 ;  /* 0x00000001c3c3a824 */ /* 0x000fe200078e0a05 */
[C---:B------:R-:W-:Y:S01]  /*60f0*/  ISETP.GT.U32.AND P2, PT, R5.reuse, R203, PT ;  /* 0x000000cb0500720c */ /* 0x040fe20003f44070 */
[----:B------:R-:W-:-:S02]  /*6100*/  IMAD R201, R5, R28, R201 ;  /* 0x0000001c05c97224 */ /* 0x000fc400078e02c9 */
[--C-:B------:R-:W-:Y:S01]  /*6110*/  @!P0 IMAD.IADD R193, R193, 0x1, -R5.reuse ;  /* 0x00000001c1c18824 */ /* 0x100fe200078e0a05 */
[----:B------:R-:W-:Y:S01]  /*6120*/  ISETP.GT.U32.AND P0, PT, R5, R199, PT ;  /* 0x000000c70500720c */ /* 0x000fe20003f04070 */
[----:B------:R-:W-:Y:S01]  /*6130*/  @!P6 IMAD.IADD R197, R197, 0x1, -R5 ;  /* 0x00000001c5c5e824 */ /* 0x000fe200078e0a05 */
[C---:B------:R-:W-:Y:S01]  /*6140*/  ISETP.GT.U32.AND P6, PT, R5.reuse, R205, PT ;  /* 0x000000cd0500720c */ /* 0x040fe20003fc4070 */
[----:B------:R-:W-:Y:S01]  /*6150*/  @!P5 IMAD.MOV R193, RZ, RZ, -R193 ;  /* 0x000000ffffc1d224 */ /* 0x000fe200078e0ac1 */
[----:B------:R-:W-:Y:S01]  /*6160*/  ISETP.GT.U32.AND P5, PT, R5, R201, PT ;  /* 0x000000c90500720c */ /* 0x000fe20003fa4070 */
[----:B------:R-:W-:-:S04]  /*6170*/  IMAD.HI.U32 R28, R2, R207, RZ ;  /* 0x000000cf021c7227 */ /* 0x000fc800078e00ff */
[----:B------:R-:W-:Y:S02]  /*6180*/  @!P2 IMAD.IADD R203, R203, 0x1, -R5 ;  /* 0x00000001cbcba824 */ /* 0x000fe400078e0a05 */
[----:B------:R-:W-:Y:S02]  /*6190*/  IMAD.MOV R28, RZ, RZ, -R28 ;  /* 0x000000ffff1c7224 */ /* 0x000fe400078e0a1c */
[----:B------:R-:W-:-:S04]  /*61a0*/  IMAD.HI.U32 R6, R2, R211, RZ ;  /* 0x000000d302067227 */ /* 0x000fc800078e00ff */
[--C-:B------:R-:W-:Y:S01]  /*61b0*/  @!P6 IMAD.IADD R205, R205, 0x1, -R5.reuse ;  /* 0x00000001cdcde824 */ /* 0x100fe200078e0a05 */
[----:B------:R-:W-:Y:S01]  /*61c0*/  ISETP.GT.U32.AND P6, PT, R5, R203, PT ;  /* 0x000000cb0500720c */ /* 0x000fe20003fc4070 */
[--C-:B------:R-:W-:Y:S02]  /*61d0*/  @!P5 IMAD.IADD R201, R201, 0x1, -R5.reuse ;  /* 0x00000001c9c9d824 */ /* 0x100fe400078e0a05 */
[----:B------:R-:W-:Y:S01]  /*61e0*/  @!P0 IMAD.IADD R199, R199, 0x1, -R5 ;  /* 0x00000001c7c78824 */ /* 0x000fe200078e0a05 */
[----:B------:R-:W-:Y:S01]  /*61f0*/  ISETP.GE.AND P0, PT, R24, RZ, PT ;  /* 0x000000ff1800720c */ /* 0x000fe20003f06270 */
[C---:B------:R-:W-:Y:S01]  /*6200*/  IMAD R207, R5.reuse, R28, R207 ;  /* 0x0000001c05cf7224 */ /* 0x040fe200078e02cf */
[C---:B------:R-:W-:Y:S01]  /*6210*/  ISETP.GT.U32.AND P2, PT, R5.reuse, R201, PT ;  /* 0x000000c90500720c */ /* 0x040fe20003f44070 */
[----:B------:R-:W-:Y:S01]  /*6220*/  IMAD.MOV R6, RZ, RZ, -R6 ;  /* 0x000000ffff067224 */ /* 0x000fe200078e0a06 */
[C---:B------:R-:W-:Y:S01]  /*6230*/  ISETP.GT.U32.AND P5, PT, R5.reuse, R199, PT ;  /* 0x000000c70500720c */ /* 0x040fe20003fa4070 */
[----:B------:R-:W-:Y:S01]  /*6240*/  @!P1 IMAD.MOV R197, RZ, RZ, -R197 ;  /* 0x000000ffffc59224 */ /* 0x000fe200078e0ac5 */
[C---:B------:R-:W-:Y:S01]  /*6250*/  ISETP.GT.U32.AND P1, PT, R5.reuse, R207, PT ;  /* 0x000000cf0500720c */ /* 0x040fe20003f24070 */
[C---:B------:R-:W-:Y:S01]  /*6260*/  IMAD R211, R5.reuse, R6, R211 ;  /* 0x0000000605d37224 */ /* 0x040fe200078e02d3 */
[----:B------:R-:W-:Y:S01]  /*6270*/  IABS R6, R15 ;  /* 0x0000000f00067213 */ /* 0x000fe20000000000 */
[----:B------:R-:W-:Y:S01]  /*6280*/  @!P3 IMAD.MOV R195, RZ, RZ, -R195 ;  /* 0x000000ffffc3b224 */ /* 0x000fe200078e0ac3 */
[----:B------:R-:W-:Y:S01]  /*6290*/  ISETP.GT.U32.AND P3, PT, R5, R205, PT ;  /* 0x000000cd0500720c */ /* 0x000fe20003f64070 */
[----:B------:R-:W-:-:S04]  /*62a0*/  IMAD.HI.U32 R26, R2, R209, RZ ;  /* 0x000000d1021a7227 */ /* 0x000fc800078e00ff */
[--C-:B------:R-:W-:Y:S01]  /*62b0*/  @!P6 IMAD.IADD R203, R203, 0x1, -R5.reuse ;  /* 0x00000001cbcbe824 */ /* 0x100fe200078e0a05 */
[----:B------:R-:W-:Y:S01]  /*62c0*/  ISETP.GT.U32.AND P6, PT, R5, R211, PT ;  /* 0x000000d30500720c */ /* 0x000fe20003fc4070 */
[----:B------:R-:W-:Y:S02]  /*62d0*/  IMAD.MOV R26, RZ, RZ, -R26 ;  /* 0x000000ffff1a7224 */ /* 0x000fe400078e0a1a */
[----:B------:R-:W-:Y:S01]  /*62e0*/  @!P2 IMAD.IADD R201, R201, 0x1, -R5 ;  /* 0x00000001c9c9a824 */ /* 0x000fe200078e0a05 */
[----:B------:R-:W-:Y:S01]  /*62f0*/  ISETP.GE.AND P2, PT, R18, RZ, PT ;  /* 0x000000ff1200720c */ /* 0x000fe20003f46270 */
[----:B------:R-:W-:Y:S02]  /*6300*/  IMAD R209, R5, R26, R209 ;  /* 0x0000001a05d17224 */ /* 0x000fe400078e02d1 */
[--C-:B------:R-:W-:Y:S02]  /*6310*/  @!P5 IMAD.IADD R199, R199, 0x1, -R5.reuse ;  /* 0x00000001c7c7d824 */ /* 0x100fe400078e0a05 */
[----:B------:R-:W-:Y:S01]  /*6320*/  @!P1 IMAD.IADD R207, R207, 0x1, -R5 ;  /* 0x00000001cfcf9824 */ /* 0x000fe200078e0a05 */
[----:B------:R-:W-:Y:S01]  /*6330*/  ISETP.GT.U32.AND P5, PT, R5, R209, PT ;  /* 0x000000d10500720c */ /* 0x000fe20003fa4070 */
[----:B------:R-:W-:Y:S01]  /*6340*/  IMAD.HI.U32 R18, R2, R213, RZ ;  /* 0x000000d502127227 */ /* 0x000fe200078e00ff */
[----:B------:R-:W-:-:S03]  /*6350*/  ISETP.GE.AND P1, PT, R20, RZ, PT ;  /* 0x000000ff1400720c */ /* 0x000fc60003f26270 */
[----:B------:R-:W-:Y:S01]  /*6360*/  @!P3 IMAD.IADD R205, R205, 0x1, -R5 ;  /* 0x00000001cdcdb824 */ /* 0x000fe200078e0a05 */
[----:B------:R-:W-:Y:S01]  /*6370*/  ISETP.GE.AND P3, PT, R19, RZ, PT ;  /* 0x000000ff1300720c */ /* 0x000fe20003f66270 */
[----:B------:R-:W-:Y:S01]  /*6380*/  @!P4 IMAD.MOV R199, RZ, RZ, -R199 ;  /* 0x000000ffffc7c224 */ /* 0x000fe200078e0ac7 */
[----:B------:R-:W-:Y:S01]  /*6390*/  ISETP.GT.U32.AND P4, PT, R5, R207, PT ;  /* 0x000000cf0500720c */ /* 0x000fe20003f84070 */
[----:B------:R-:W-:Y:S02]  /*63a0*/  IMAD.MOV R19, RZ, RZ, -R18 ;  /* 0x000000ffff137224 */ /* 0x000fe400078e0a12 */
[----:B------:R-:W-:-:S04]  /*63b0*/  IMAD.HI.U32 R18, R2, R6, RZ ;  /* 0x0000000602127227 */ /* 0x000fc800078e00ff */
[--C-:B------:R-:W-:Y:S02]  /*63c0*/  @!P6 IMAD.IADD R211, R211, 0x1, -R5.reuse ;  /* 0x00000001d3d3e824 */ /* 0x100fe400078e0a05 */
[----:B------:R-:W-:Y:S02]  /*63d0*/  IMAD.MOV R18, RZ, RZ, -R18 ;  /* 0x000000ffff127224 */ /* 0x000fe400078e0a12 */
[----:B------:R-:W-:Y:S01]  /*63e0*/  @!P5 IMAD.IADD R209, R209, 0x1, -R5 ;  /* 0x00000001d1d1d824 */ /* 0x000fe200078e0a05 */
[C---:B------:R-:W-:Y:S01]  /*63f0*/  ISETP.GT.U32.AND P6, PT, R5.reuse, R211, PT ;  /* 0x000000d30500720c */ /* 0x040fe20003fc4070 */
[C---:B------:R-:W-:Y:S01]  /*6400*/  IMAD R6, R5.reuse, R18, R6 ;  /* 0x0000001205067224 */ /* 0x040fe200078e0206 */
[----:B------:R-:W-:Y:S01]  /*6410*/  ISETP.GE.AND P5, PT, R22, RZ, PT ;  /* 0x000000ff1600720c */ /* 0x000fe20003fa6270 */
[----:B------:R-:W-:Y:S01]  /*6420*/  IMAD R213, R5, R19, R213 ;  /* 0x0000001305d57224 */ /* 0x000fe200078e02d5 */
[----:B------:R-:W-:Y:S01]  /*6430*/  IABS R19, R14 ;  /* 0x0000000e00137213 */ /* 0x000fe20000000000 */
[----:B------:R-:W-:Y:S01]  /*6440*/  @!P4 IMAD.IADD R207, R207, 0x1, -R5 ;  /* 0x00000001cfcfc824 */ /* 0x000fe200078e0a05 */
[C---:B------:R-:W-:Y:S01]  /*6450*/  ISETP.GT.U32.AND P4, PT, R5.reuse, R6, PT ;  /* 0x000000060500720c */ /* 0x040fe20003f84070 */
[----:B------:R-:W-:Y:S01]  /*6460*/  @!P0 IMAD.MOV R201, RZ, RZ, -R201 ;  /* 0x000000ffffc98224 */ /* 0x000fe200078e0ac9 */
[C---:B------:R-:W-:Y:S01]  /*6470*/  ISETP.GT.U32.AND P0, PT, R5.reuse, R209, PT ;  /* 0x000000d10500720c */ /* 0x040fe20003f04070 */
[----:B------:R-:W-:Y:S01]  /*6480*/  @!P2 IMAD.MOV R203, RZ, RZ, -R203 ;  /* 0x000000ffffcba224 */ /* 0x000fe200078e0acb */
[----:B------:R-:W-:Y:S01]  /*6490*/  ISETP.GT.U32.AND P2, PT, R5, R213, PT ;  /* 0x000000d50500720c */ /* 0x000fe20003f44070 */
[----:B------:R-:W-:Y:S01]  /*64a0*/  @!P1 IMAD.MOV R207, RZ, RZ, -R207 ;  /* 0x000000ffffcf9224 */ /* 0x000fe200078e0acf */
[----:B------:R-:W-:Y:S01]  /*64b0*/  IABS R18, R141 ;  /* 0x0000008d00127213 */ /* 0x000fe20000000000 */
[----:B------:R-:W-:Y:S01]  /*64c0*/  @!P6 IMAD.IADD R211, R211, 0x1, -R5 ;  /* 0x00000001d3d3e824 */ /* 0x000fe200078e0a05 */
[----:B------:R-:W-:Y:S01]  /*64d0*/  ISETP.GE.AND P6, PT, R15, RZ, PT ;  /* 0x000000ff0f00720c */ /* 0x000fe20003fc6270 */
[----:B------:R-:W-:Y:S01]  /*64e0*/  IMAD.HI.U32 R15, R2, R19, RZ ;  /* 0x00000013020f7227 */ /* 0x000fe200078e00ff */
[----:B------:R-:W-:-:S03]  /*64f0*/  IABS R22, R124 ;  /* 0x0000007c00167213 */ /* 0x000fc60000000000 */
        /* <DEDUP_REMOVED lines=8> */
[----:B------:R-:W-:Y:S01]  /*6580*/  @!P5 IMAD.MOV R209, RZ, RZ, -R209 ;  /* 0x000000ffffd1d224 */ /* 0x000fe200078e0ad1 */
[C---:B------:R-:W-:Y:S01]  /*6590*/  ISETP.GT.U32.AND P1, PT, R5.reuse, R213, PT ;  /* 0x000000d50500720c */ /* 0x040fe20003f24070 */
[----:B------:R-:W-:Y:S01]  /*65a0*/  IMAD.HI.U32 R14, R2, R219, RZ ;  /* 0x000000db020e7227 */ /* 0x000fe200078e00ff */
[----:B------:R-:W-:-:S03]  /*65b0*/  ISETP.GT.U32.AND P5, PT, R5, R217, PT ;  /* 0x000000d90500720c */ /* 0x000fc60003fa4070 */
[----:B------:R-:W-:Y:S02]  /*65c0*/  IMAD.MOV R14, RZ, RZ, -R14 ;  /* 0x000000ffff0e7224 */ /* 0x000fe400078e0a0e */
[----:B------:R-:W-:-:S04]  /*65d0*/  IMAD.HI.U32 R15, R2, R221, RZ ;  /* 0x000000dd020f7227 */ /* 0x000fc800078e00ff */
[--C-:B------:R-:W-:Y:S01]  /*65e0*/  @!P4 IMAD.IADD R6, R6, 0x1, -R5.reuse ;  /* 0x000000010606c824 */ /* 0x100fe200078e0a05 */
[----:B------:R-:W-:Y:S01]  /*65f0*/  ISETP.GE.AND P4, PT, R11, RZ, PT ;  /* 0x000000ff0b00720c */ /* 0x000fe20003f86270 */
[--C-:B------:R-:W-:Y:S01]  /*6600*/  @!P1 IMAD.IADD R213, R213, 0x1, -R5.reuse ;  /* 0x00000001d5d59824 */ /* 0x100fe200078e0a05 */
[----:B------:R-:W-:Y:S01]  /*6610*/  ISETP.GE.AND P1, PT, R12, RZ, PT ;  /* 0x000000ff0c00720c */ /* 0x000fe20003f26270 */
[----:B------:R-:W-:Y:S01]  /*6620*/  @!P5 IMAD.IADD R217, R217, 0x1, -R5 ;  /* 0x00000001d9d9d824 */ /* 0x000fe200078e0a05 */
[----:B------:R-:W-:Y:S01]  /*6630*/  ISETP.GE.AND P5, PT, R10, RZ, PT ;  /* 0x000000ff0a00720c */ /* 0x000fe20003fa6270 */
[C---:B------:R-:W-:Y:S02]  /*6640*/  IMAD R219, R5.reuse, R14, R219 ;  /* 0x0000000e05db7224 */ /* 0x040fe400078e02db */
[----:B------:R-:W-:Y:S02]  /*6650*/  IMAD.MOV.U32 R215, RZ, RZ, R6 ;  /* 0x000000ffffd77224 */ /* 0x000fe400078e0006 */
[----:B------:R-:W-:Y:S01]  /*6660*/  @!P0 IMAD.MOV R213, RZ, RZ, -R213 ;  /* 0x000000ffffd58224 */ /* 0x000fe200078e0ad5 */
[C---:B------:R-:W-:Y:S01]  /*6670*/  ISETP.GT.U32.AND P0, PT, R5.reuse, R217, PT ;  /* 0x000000d90500720c */ /* 0x040fe20003f04070 */
[----:B------:R-:W-:Y:S01]  /*6680*/  @!P6 IMAD.MOV R215, RZ, RZ, -R215 ;  /* 0x000000ffffd7e224 */ /* 0x000fe200078e0ad7 */
[----:B------:R-:W-:Y:S01]  /*6690*/  ISETP.GT.U32.AND P6, PT, R5, R219, PT ;  /* 0x000000db0500720c */ /* 0x000fe20003fc4070 */
[----:B------:R-:W-:-:S04]  /*66a0*/  IMAD.HI.U32 R10, R2, R223, RZ ;  /* 0x000000df020a7227 */ /* 0x000fc800078e00ff */
[----:B------:R-:W-:Y:S02]  /*66b0*/  IMAD.MOV R15, RZ, RZ, -R15 ;  /* 0x000000ffff0f7224 */ /* 0x000fe400078e0a0f */
[----:B------:R-:W-:Y:S02]  /*66c0*/  IMAD.MOV R10, RZ, RZ, -R10 ;  /* 0x000000ffff0a7224 */ /* 0x000fe400078e0a0a */
[C---:B------:R-:W-:Y:S02]  /*66d0*/  IMAD R221, R5.reuse, R15, R221 ;  /* 0x0000000f05dd7224 */ /* 0x040fe400078e02dd */
[----:B------:R-:W-:Y:S02]  /*66e0*/  IMAD R223, R5, R10, R223 ;  /* 0x0000000a05df7224 */ /* 0x000fe400078e02df */
[--C-:B------:R-:W-:Y:S01]  /*66f0*/  @!P0 IMAD.IADD R217, R217, 0x1, -R5.reuse ;  /* 0x00000001d9d98824 */ /* 0x100fe200078e0a05 */
[----:B------:R-:W-:Y:S01]  /*6700*/  ISETP.GT.U32.AND P0, PT, R5, R221, PT ;  /* 0x000000dd0500720c */ /* 0x000fe20003f04070 */
[----:B------:R-:W-:Y:S01]  /*6710*/  @!P6 IMAD.IADD R219, R219, 0x1, -R5 ;  /* 0x00000001dbdbe824 */ /* 0x000fe200078e0a05 */
[----:B------:R-:W-:Y:S01]  /*6720*/  ISETP.GT.U32.AND P6, PT, R5, R223, PT ;  /* 0x000000df0500720c */ /* 0x000fe20003fc4070 */
[----:B------:R-:W-:Y:S01]  /*6730*/  @!P3 IMAD.MOV R205, RZ, RZ, -R205 ;  /* 0x000000ffffcdb224 */ /* 0x000fe200078e0acd */
[----:B------:R-:W-:Y:S01]  /*6740*/  ISETP.GE.AND P3, PT, R17, RZ, PT ;  /* 0x000000ff1100720c */ /* 0x000fe20003f66270 */
[----:B------:R-:W-:-:S04]  /*6750*/  IMAD.HI.U32 R6, R2, R225, RZ ;  /* 0x000000e102067227 */ /* 0x000fc800078e00ff */
[----:B------:R-:W-:Y:S02]  /*6760*/  IMAD.MOV R6, RZ, RZ, -R6 ;  /* 0x000000ffff067224 */ /* 0x000fe400078e0a06 */
[----:B------:R-:W-:-:S04]  /*6770*/  IMAD.HI.U32 R11, R2, R227, RZ ;  /* 0x000000e3020b7227 */ /* 0x000fc800078e00ff */
[--C-:B------:R-:W-:Y:S01]  /*6780*/  @!P0 IMAD.IADD R221, R221, 0x1, -R5.reuse ;  /* 0x00000001dddd8824 */ /* 0x100fe200078e0a05 */
[----:B------:R-:W-:Y:S01]  /*6790*/  ISETP.GT.U32.AND P0, PT, R5, R219, PT ;  /* 0x000000db0500720c */ /* 0x000fe20003f04070 */
[----:B------:R-:W-:Y:S02]  /*67a0*/  @!P6 IMAD.IADD R223, R223, 0x1, -R5 ;  /* 0x00000001dfdfe824 */ /* 0x000fe400078e0a05 */
[----:B------:R-:W-:Y:S01]  /*67b0*/  @!P3 IMAD.MOV R211, RZ, RZ, -R211 ;  /* 0x000000ffffd3b224 */ /* 0x000fe200078e0ad3 */
[----:B------:R-:W-:Y:S01]  /*67c0*/  ISETP.GE.AND P3, PT, R13, RZ, PT ;  /* 0x000000ff0d00720c */ /* 0x000fe20003f66270 */
[C---:B------:R-:W-:Y:S01]  /*67d0*/  IMAD R225, R5.reuse, R6, R225 ;  /* 0x0000000605e17224 */ /* 0x040fe200078e02e1 */
[----:B------:R-:W-:Y:S01]  /*67e0*/  ISETP.GT.U32.AND P6, PT, R5, R223, PT ;  /* 0x000000df0500720c */ /* 0x000fe20003fc4070 */
[----:B------:R-:W-:-:S04]  /*67f0*/  IMAD.HI.U32 R6, R2, R231, RZ ;  /* 0x000000e702067227 */ /* 0x000fc800078e00ff */
[----:B------:R-:W-:Y:S01]  /*6800*/  @!P2 IMAD.MOV R217, RZ, RZ, -R217 ;  /* 0x000000ffffd9a224 */ /* 0x000fe200078e0ad9 */
[----:B------:R-:W-:Y:S01]  /*6810*/  ISETP.GT.U32.AND P2, PT, R5, R221, PT ;  /* 0x000000dd0500720c */ /* 0x000fe20003f44070 */
[----:B------:R-:W-:-:S04]  /*6820*/  IMAD.HI.U32 R10, R2, R229, RZ ;  /* 0x000000e5020a7227 */ /* 0x000fc800078e00ff */
[----:B------:R-:W-:Y:S02]  /*6830*/  IMAD.MOV R11, RZ, RZ, -R11 ;  /* 0x000000ffff0b7224 */ /* 0x000fe400078e0a0b */
[----:B------:R-:W-:Y:S02]  /*6840*/  IMAD.MOV R6, RZ, RZ, -R6 ;  /* 0x000000ffff067224 */ /* 0x000fe400078e0a06 */
[----:B------:R-:W-:Y:S02]  /*6850*/  IMAD.MOV R10, RZ, RZ, -R10 ;  /* 0x000000ffff0a7224 */ /* 0x000fe400078e0a0a */
[----:B------:R-:W-:Y:S02]  /*6860*/  IMAD R227, R5, R11, R227 ;  /* 0x0000000b05e37224 */ /* 0x000fe400078e02e3 */
[----:B------:R-:W-:Y:S01]  /*6870*/  @!P0 IMAD.IADD R219, R219, 0x1, -R5 ;  /* 0x00000001dbdb8824 */ /* 0x000fe200078e0a05 */
[C---:B------:R-:W-:Y:S01]  /*6880*/  ISETP.GT.U32.AND P0, PT, R5.reuse, R225, PT ;  /* 0x000000e10500720c */ /* 0x040fe20003f04070 */
[----:B------:R-:W-:-:S02]  /*6890*/  IMAD R231, R5, R6, R231 ;  /* 0x0000000605e77224 */ /* 0x000fc400078e02e7 */
[C---:B------:R-:W-:Y:S02]  /*68a0*/  IMAD R229, R5.reuse, R10, R229 ;  /* 0x0000000a05e57224 */ /* 0x040fe400078e02e5 */
[----:B------:R-:W-:Y:S01]  /*68b0*/  @!P3 IMAD.MOV R219, RZ, RZ, -R219 ;  /* 0x000000ffffdbb224 */ /* 0x000fe200078e0adb */
[----:B------:R-:W-:Y:S01]  /*68c0*/  ISETP.GT.U32.AND P3, PT, R5, R227, PT ;  /* 0x000000e30500720c */ /* 0x000fe20003f64070 */
[----:B------:R-:W-:Y:S01]  /*68d0*/  @!P6 IMAD.IADD R223, R223, 0x1, -R5 ;  /* 0x00000001dfdfe824 */ /* 0x000fe200078e0a05 */
[----:B------:R-:W-:Y:S01]  /*68e0*/  ISETP.GT.U32.AND P6, PT, R5, R231, PT ;  /* 0x000000e70500720c */ /* 0x000fe20003fc4070 */
[----:B------:R-:W-:-:S04]  /*68f0*/  IMAD.HI.U32 R11, R2, R233, RZ ;  /* 0x000000e9020b7227 */ /* 0x000fc800078e00ff */
[----:B------:R-:W-:Y:S01]  /*6900*/  @!P2 IMAD.IADD R221, R221, 0x1, -R5 ;  /* 0x00000001dddda824 */ /* 0x000fe200078e0a05 */
[----:B------:R-:W-:Y:S01]  /*6910*/  ISETP.GT.U32.AND P2, PT, R5, R229, PT ;  /* 0x000000e50500720c */ /* 0x000fe20003f44070 */
[----:B------:R-:W-:Y:S02]  /*6920*/  IMAD.MOV R11, RZ, RZ, -R11 ;  /* 0x000000ffff0b7224 */ /* 0x000fe400078e0a0b */
[----:B------:R-:W-:Y:S01]  /*6930*/  @!P0 IMAD.IADD R225, R225, 0x1, -R5 ;  /* 0x00000001e1e18824 */ /* 0x000fe200078e0a05 */
[----:B------:R-:W-:Y:S01]  /*6940*/  ISETP.GE.AND P0, PT, R9, RZ, PT ;  /* 0x000000ff0900720c */ /* 0x000fe20003f06270 */
[----:B------:R-:W-:Y:S02]  /*6950*/  IMAD R233, R5, R11, R233 ;  /* 0x0000000b05e97224 */ /* 0x000fe400078e02e9 */
[--C-:B------:R-:W-:Y:S01]  /*6960*/  @!P3 IMAD.IADD R227, R227, 0x1, -R5.reuse ;  /* 0x00000001e3e3b824 */ /* 0x100fe200078e0a05 */
[----:B------:R-:W-:Y:S01]  /*6970*/  ISETP.GT.U32.AND P3, PT, R5, R225, PT ;  /* 0x000000e10500720c */ /* 0x000fe20003f64070 */
[----:B------:R-:W-:-:S02]  /*6980*/  @!P6 IMAD.IADD R231, R231, 0x1, -R5 ;  /* 0x00000001e7e7e824 */ /* 0x000fc400078e0a05 */
[----:B------:R-:W-:Y:S01]  /*6990*/  @!P4 IMAD.MOV R223, RZ, RZ, -R223 ;  /* 0x000000ffffdfc224 */ /* 0x000fe200078e0adf */
[----:B------:R-:W-:Y:S01]  /*69a0*/  ISETP.GT.U32.AND P4, PT, R5, R233, PT ;  /* 0x000000e90500720c */ /* 0x000fe20003f84070 */
[----:B------:R-:W-:Y:S01]  /*69b0*/  @!P2 IMAD.IADD R229, R229, 0x1, -R5 ;  /* 0x00000001e5e5a824 */ /* 0x000fe200078e0a05 */
[----:B------:R-:W-:Y:S01]  /*69c0*/  ISETP.GT.U32.AND P2, PT, R5, R227, PT ;  /* 0x000000e30500720c */ /* 0x000fe20003f44070 */
[----:B------:R-:W-:-:S03]  /*69d0*/  IMAD.HI.U32 R10, R2, R235, RZ ;  /* 0x000000eb020a7227 */ /* 0x000fc600078e00ff */
        /* <DEDUP_REMOVED lines=9> */
[--C-:B------:R-:W-:Y:S01]  /*6a70*/  @!P4 IMAD.IADD R233, R233, 0x1, -R5.reuse ;  /* 0x00000001e9e9c824 */ /* 0x100fe200078e0a05 */
[----:B------:R-:W-:Y:S01]  /*6a80*/  ISETP.GE.AND P4, PT, R143, RZ, PT ;  /* 0x000000ff8f00720c */ /* 0x000fe20003f86270 */
[----:B------:R-:W-:Y:S01]  /*6a90*/  @!P2 IMAD.IADD R227, R227, 0x1, -R5 ;  /* 0x00000001e3e3a824 */ /* 0x000fe200078e0a05 */
[----:B------:R-:W-:Y:S01]  /*6aa0*/  ISETP.GE.AND P2, PT, R3, RZ, PT ;  /* 0x000000ff0300720c */ /* 0x000fe20003f46270 */
[----:B------:R-:W-:-:S02]  /*6ab0*/  IMAD R237, R5, R6, R237 ;  /* 0x0000000605ed7224 */ /* 0x000fc400078e02ed */
[----:B------:R-:W-:-:S04]  /*6ac0*/  IMAD.HI.U32 R3, R2, R239, RZ ;  /* 0x000000ef02037227 */ /* 0x000fc800078e00ff */
[----:B------:R-:W-:Y:S01]  /*6ad0*/  @!P1 IMAD.IADD R231, R231, 0x1, -R5 ;  /* 0x00000001e7e79824 */ /* 0x000fe200078e0a05 */
[----:B------:R-:W-:Y:S01]  /*6ae0*/  ISETP.GE.AND P1, PT, R0, RZ, PT ;  /* 0x000000ff0000720c */ /* 0x000fe20003f26270 */
[----:B------:R-:W-:Y:S01]  /*6af0*/  @!P5 IMAD.MOV R225, RZ, RZ, -R225 ;  /* 0x000000ffffe1d224 */ /* 0x000fe200078e0ae1 */
[----:B------:R-:W-:Y:S01]  /*6b00*/  ISETP.GT.U32.AND P5, PT, R5, R233, PT ;  /* 0x000000e90500720c */ /* 0x000fe20003fa4070 */
[----:B------:R-:W-:-:S04]  /*6b10*/  IMAD.HI.U32 R0, R2, R241, RZ ;  /* 0x000000f102007227 */ /* 0x000fc800078e00ff */
[----:B------:R-:W-:Y:S01]  /*6b20*/  @!P6 IMAD.IADD R229, R229, 0x1, -R5 ;  /* 0x00000001e5e5e824 */ /* 0x000fe200078e0a05 */
[C---:B------:R-:W-:Y:S01]  /*6b30*/  ISETP.GT.U32.AND P6, PT, R5.reuse, R237, PT ;  /* 0x000000ed0500720c */ /* 0x040fe20003fc4070 */
[----:B------:R-:W-:Y:S02]  /*6b40*/  IMAD.MOV R3, RZ, RZ, -R3 ;  /* 0x000000ffff037224 */ /* 0x000fe400078e0a03 */
[----:B------:R-:W-:Y:S02]  /*6b50*/  IMAD.MOV R0, RZ, RZ, -R0 ;  /* 0x000000ffff007224 */ /* 0x000fe400078e0a00 */
[C---:B------:R-:W-:Y:S02]  /*6b60*/  IMAD R239, R5.reuse, R3, R239 ;  /* 0x0000000305ef7224 */ /* 0x040fe400078e02ef */
[----:B------:R-:W-:Y:S02]  /*6b70*/  IMAD R241, R5, R0, R241 ;  /* 0x0000000005f17224 */ /* 0x000fe400078e02f1 */
[----:B------:R-:W-:Y:S01]  /*6b80*/  @!P3 IMAD.IADD R235, R235, 0x1, -R5 ;  /* 0x00000001ebebb824 */ /* 0x000fe200078e0a05 */
[----:B------:R-:W-:Y:S01]  /*6b90*/  ISETP.GE.AND P3, PT, R149, RZ, PT ;  /* 0x000000ff9500720c */ /* 0x000fe20003f66270 */
[----:B------:R-:W-:Y:S01]  /*6ba0*/  @!P2 IMAD.MOV R229, RZ, RZ, -R229 ;  /* 0x000000ffffe5a224 */ /* 0x000fe200078e0ae5 */
[----:B------:R-:W-:Y:S01]  /*6bb0*/  ISETP.GT.U32.AND P2, PT, R5, R239, PT ;  /* 0x000000ef0500720c */ /* 0x000fe20003f44070 */
[----:B------:R-:W-:-:S02]  /*6bc0*/  VIADD R149, R4, 0x84 ;  /* 0x0000008404957836 */ /* 0x000fc40000000000 */
[----:B------:R-:W-:Y:S01]  /*6bd0*/  @!P5 IMAD.IADD R233, R233, 0x1, -R5 ;  /* 0x00000001e9e9d824 */ /* 0x000fe200078e0a05 */
[----:B------:R-:W-:Y:S01]  /*6be0*/  ISETP.GT.U32.AND P5, PT, R5, R241, PT ;  /* 0x000000f10500720c */ /* 0x000fe20003fa4070 */
[----:B------:R-:W-:Y:S01]  /*6bf0*/  @!P1 IMAD.MOV R231, RZ, RZ, -R231 ;  /* 0x000000ffffe79224 */ /* 0x000fe200078e0ae7 */
[----:B------:R-:W-:Y:S01]  /*6c00*/  ISETP.GE.AND P1, PT, R151, RZ, PT ;  /* 0x000000ff9700720c */ /* 0x000fe20003f26270 */
[----:B------:R-:W-:Y:S01]  /*6c10*/  @!P6 IMAD.IADD R237, R237, 0x1, -R5 ;  /* 0x00000001edede824 */ /* 0x000fe200078e0a05 */
[----:B------:R-:W-:Y:S01]  /*6c20*/  IABS R243, R149 ;  /* 0x0000009500f37213 */ /* 0x000fe20000000000 */
[----:B------:R-:W-:Y:S02]  /*6c30*/  VIADD R151, R4, 0x83 ;  /* 0x0000008304977836 */ /* 0x000fe40000000000 */
[----:B------:R-:W-:Y:S01]  /*6c40*/  @!P0 IMAD.MOV R227, RZ, RZ, -R227 ;  /* 0x000000ffffe38224 */ /* 0x000fe200078e0ae3 */
[C---:B------:R-:W-:Y:S01]  /*6c50*/  ISETP.GT.U32.AND P0, PT, R5.reuse, R235, PT ;  /* 0x000000eb0500720c */ /* 0x040fe20003f04070 */
[----:B------:R-:W-:Y:S01]  /*6c60*/  IMAD.HI.U32 R0, R2, R243, RZ ;  /* 0x000000f302007227 */ /* 0x000fe200078e00ff */
[----:B------:R-:W-:-:S02]  /*6c70*/  ISETP.GT.U32.AND P6, PT, R5, R237, PT ;  /* 0x000000ed0500720c */ /* 0x000fc40003fc4070 */
[----:B------:R-:W-:Y:S01]  /*6c80*/  IABS R245, R151 ;  /* 0x0000009700f57213 */ /* 0x000fe20000000000 */
[----:B------:R-:W-:Y:S01]  /*6c90*/  @!P2 IMAD.IADD R239, R239, 0x1, -R5 ;  /* 0x00000001efefa824 */ /* 0x000fe200078e0a05 */
[----:B------:R-:W-:Y:S01]  /*6ca0*/  ISETP.GE.AND P2, PT, R149, RZ, PT ;  /* 0x000000ff9500720c */ /* 0x000fe20003f46270 */
[----:B------:R-:W-:Y:S02]  /*6cb0*/  IMAD.MOV R3, RZ, RZ, -R0 ;  /* 0x000000ffff037224 */ /* 0x000fe400078e0a00 */
[----:B------:R-:W-:-:S04]  /*6cc0*/  IMAD.HI.U32 R0, R2, R245, RZ ;  /* 0x000000f502007227 */ /* 0x000fc800078e00ff */
[----:B------:R-:W-:Y:S01]  /*6cd0*/  @!P5 IMAD.IADD R241, R241, 0x1, -R5 ;  /* 0x00000001f1f1d824 */ /* 0x000fe200078e0a05 */
[C---:B------:R-:W-:Y:S01]  /*6ce0*/  ISETP.GT.U32.AND P5, PT, R5.reuse, R239, PT ;  /* 0x000000ef0500720c */ /* 0x040fe20003fa4070 */
[----:B------:R-:W-:Y:S02]  /*6cf0*/  VIADD R149, R4, 0x82 ;  /* 0x0000008204957836 */ /* 0x000fe40000000000 */
[C---:B------:R-:W-:Y:S02]  /*6d00*/  IMAD R243, R5.reuse, R3, R243 ;  /* 0x0000000305f37224 */ /* 0x040fe400078e02f3 */
[----:B------:R-:W-:Y:S01]  /*6d10*/  @!P4 IMAD.MOV R233, RZ, RZ, -R233 ;  /* 0x000000ffffe9c224 */ /* 0x000fe200078e0ae9 */
[----:B------:R-:W-:Y:S01]  /*6d20*/  ISETP.GT.U32.AND P4, PT, R5, R241, PT ;  /* 0x000000f10500720c */ /* 0x000fe20003f84070 */
[----:B------:R-:W-:Y:S01]  /*6d30*/  IMAD.MOV R3, RZ, RZ, -R0 ;  /* 0x000000ffff037224 */ /* 0x000fe200078e0a00 */
[----:B------:R-:W-:Y:S01]  /*6d40*/  IABS R0, R149 ;  /* 0x0000009500007213 */ /* 0x000fe20000000000 */
[--C-:B------:R-:W-:Y:S01]  /*6d50*/  @!P0 IMAD.IADD R235, R235, 0x1, -R5.reuse ;  /* 0x00000001ebeb8824 */ /* 0x100fe200078e0a05 */
[----:B------:R-:W-:Y:S01]  /*6d60*/  ISETP.GE.AND P0, PT, R145, RZ, PT ;  /* 0x000000ff9100720c */ /* 0x000fe20003f06270 */
[----:B------:R-:W-:Y:S01]  /*6d70*/  @!P6 IMAD.IADD R237, R237, 0x1, -R5 ;  /* 0x00000001edede824 */ /* 0x000fe200078e0a05 */
[----:B------:R-:W-:Y:S01]  /*6d80*/  ISETP.GE.AND P6, PT, R147, RZ, PT ;  /* 0x000000ff9300720c */ /* 0x000fe20003fc6270 */
[----:B------:R-:W-:-:S02]  /*6d90*/  IMAD R245, R5, R3, R245 ;  /* 0x0000000305f57224 */ /* 0x000fc400078e02f5 */
[----:B------:R-:W-:-:S04]  /*6da0*/  IMAD.HI.U32 R3, R2, R0, RZ ;  /* 0x0000000002037227 */ /* 0x000fc800078e00ff */
[----:B------:R-:W-:Y:S01]  /*6db0*/  @!P3 IMAD.MOV R235, RZ, RZ, -R235 ;  /* 0x000000ffffebb224 */ /* 0x000fe200078e0aeb */
[----:B------:R-:W-:Y:S01]  /*6dc0*/  ISETP.GT.U32.AND P3, PT, R5, R243, PT ;  /* 0x000000f30500720c */ /* 0x000fe20003f64070 */
[----:B------:R-:W-:Y:S02]  /*6dd0*/  IMAD.MOV R3, RZ, RZ, -R3 ;  /* 0x000000ffff037224 */ /* 0x000fe400078e0a03 */
[--C-:B------:R-:W-:Y:S01]  /*6de0*/  @!P4 IMAD.IADD R241, R241, 0x1, -R5.reuse ;  /* 0x00000001f1f1c824 */ /* 0x100fe200078e0a05 */
[----:B------:R-:W-:Y:S01]  /*6df0*/  ISETP.GE.AND P4, PT, R149, RZ, PT ;  /* 0x000000ff9500720c */ /* 0x000fe20003f86270 */
[----:B------:R-:W-:Y:S02]  /*6e00*/  IMAD R247, R5, R3, R0 ;  /* 0x0000000305f77224 */ /* 0x000fe400078e0200 */
[----:B------:R-:W-:Y:S01]  /*6e10*/  @!P5 IMAD.IADD R239, R239, 0x1, -R5 ;  /* 0x00000001efefd824 */ /* 0x000fe200078e0a05 */
[C---:B------:R-:W-:Y:S01]  /*6e20*/  ISETP.GT.U32.AND P5, PT, R5.reuse, R245, PT ;  /* 0x000000f50500720c */ /* 0x040fe20003fa4070 */
[----:B------:R-:W-:Y:S01]  /*6e30*/  @!P6 IMAD.MOV R241, RZ, RZ, -R241 ;  /* 0x000000fffff1e224 */ /* 0x000fe200078e0af1 */
[----:B------:R-:W-:Y:S01]  /*6e40*/  ISETP.GT.U32.AND P6, PT, R5, R247, PT ;  /* 0x000000f70500720c */ /* 0x000fe20003fc4070 */
[----:B------:R-:W-:Y:S01]  /*6e50*/  @!P1 IMAD.MOV R237, RZ, RZ, -R237 ;  /* 0x000000ffffed9224 */ /* 0x000fe200078e0aed */
[----:B------:R-:W-:Y:S01]  /*6e60*/  ISETP.GE.AND P1, PT, R151, RZ, PT ;  /* 0x000000ff9700720c */ /* 0x000fe20003f26270 */
[----:B------:R-:W-:-:S02]  /*6e70*/  @!P3 IMAD.IADD R243, R243, 0x1, -R5 ;  /* 0x00000001f3f3b824 */ /* 0x000fc400078e0a05 */
[C---:B------:R-:W-:Y:S02]  /*6e80*/  VIADD R151, R4.reuse, 0x81 ;  /* 0x0000008104977836 */ /* 0x040fe40000000000 */
[----:B------:R-:W-:Y:S01]  /*6e90*/  @!P0 IMAD.MOV R239, RZ, RZ, -R239 ;  /* 0x000000ffffef8224 */ /* 0x000fe200078e0aef */
[----:B------:R-:W-:Y:S01]  /*6ea0*/  ISETP.GT.U32.AND P0, PT, R5, R243, PT ;  /* 0x000000f30500720c */ /* 0x000fe20003f04070 */
[C---:B------:R-:W-:Y:S01]  /*6eb0*/  VIADD R149, R4.reuse, 0x80 ;  /* 0x0000008004957836 */ /* 0x040fe20000000000 */
[----:B------:R-:W-:Y:S01]  /*6ec0*/  IABS R249, R151 ;  /* 0x0000009700f97213 */ /* 0x000fe20000000000 */
[--C-:B------:R-:W-:Y:S01]  /*6ed0*/  @!P5 IMAD.IADD R245, R245, 0x1, -R5.reuse ;  /* 0x00000001f5f5d824 */ /* 0x100fe200078e0a05 */
[----:B------:R-:W-:Y:S01]  /*6ee0*/  ISETP.GE.AND P3, PT, R151, RZ, PT ;  /* 0x000000ff9700720c */ /* 0x000fe20003f66270 */
[----:B------:R-:W-:Y:S01]  /*6ef0*/  @!P6 IMAD.IADD R247, R247, 0x1, -R5 ;  /* 0x00000001f7f7e824 */ /* 0x000fe200078e0a05 */
[----:B------:R-:W-:Y:S01]  /*6f00*/  IABS R251, R149 ;  /* 0x0000009500fb7213 */ /* 0x000fe20000000000 */
[----:B------:R-:W-:Y:S01]  /*6f10*/  VIADD R151, R4, 0x7f ;  /* 0x0000007f04977836 */ /* 0x000fe20000000000 */
[C---:B------:R-:W-:Y:S01]  /*6f20*/  ISETP.GT.U32.AND P5, PT, R5.reuse, R245, PT ;  /* 0x000000f50500720c */ /* 0x040fe20003fa4070 */
[----:B------:R-:W-:Y:S01]  /*6f30*/  IMAD.HI.U32 R3, R2, R249, RZ ;  /* 0x000000f902037227 */ /* 0x000fe200078e00ff */
[----:B------:R-:W-:-:S02]  /*6f40*/  ISETP.GT.U32.AND P6, PT, R5, R247, PT ;  /* 0x000000f70500720c */ /* 0x000fc40003fc4070 */
[----:B------:R-:W-:Y:S01]  /*6f50*/  IABS R230, R151 ;  /* 0x0000009700e67213 */ /* 0x000fe20000000000 */
[----:B------:R-:W-:-:S04]  /*6f60*/  IMAD.HI.U32 R0, R2, R251, RZ ;  /* 0x000000fb02007227 */ /* 0x000fc800078e00ff */
[----:B------:R-:W-:Y:S02]  /*6f70*/  IMAD.MOV R3, RZ, RZ, -R3 ;  /* 0x000000ffff037224 */ /* 0x000fe400078e0a03 */
[----:B------:R-:W-:Y:S01]  /*6f80*/  @!P0 IMAD.IADD R243, R243, 0x1, -R5 ;  /* 0x00000001f3f38824 */ /* 0x000fe200078e0a05 */
[----:B------:R-:W-:Y:S01]  /*6f90*/  ISETP.GE.AND P0, PT, R149, RZ, PT ;  /* 0x000000ff9500720c */ /* 0x000fe20003f06270 */
[----:B------:R-:W-:Y:S02]  /*6fa0*/  IMAD.MOV R0, RZ, RZ, -R0 ;  /* 0x000000ffff007224 */ /* 0x000fe400078e0a00 */
[----:B------:R-:W-:Y:S02]  /*6fb0*/  VIADD R149, R4, 0x7e ;  /* 0x0000007e04957836 */ /* 0x000fe40000000000 */
[----:B------:R-:W-:Y:S02]  /*6fc0*/  IMAD R249, R5, R3, R249 ;  /* 0x0000000305f97224 */ /* 0x000fe400078e02f9 */
[----:B------:R-:W-:Y:S01]  /*6fd0*/  IMAD.HI.U32 R3, R2, R230, RZ ;  /* 0x000000e602037227 */ /* 0x000fe200078e00ff */
[----:B------:R-:W-:-:S03]  /*6fe0*/  IABS R6, R149 ;  /* 0x0000009500067213 */ /* 0x000fc60000000000 */
[----:B------:R-:W-:Y:S02]  /*6ff0*/  IMAD R251, R5, R0, R251 ;  /* 0x0000000005fb7224 */ /* 0x000fe400078e02fb */
[----:B------:R-:W-:Y:S02]  /*7000*/  IMAD.MOV R3, RZ, RZ, -R3 ;  /* 0x000000ffff037224 */ /* 0x000fe400078e0a03 */
[--C-:B------:R-:W-:Y:S01]  /*7010*/  @!P5 IMAD.IADD R245, R245, 0x1, -R5.reuse ;  /* 0x00000001f5f5d824 */ /* 0x100fe200078e0a05 */
[----:B------:R-:W-:Y:S01]  /*7020*/  ISETP.GT.U32.AND P5, PT, R5, R249, PT ;  /* 0x000000f90500720c */ /* 0x000fe20003fa4070 */
[----:B------:R-:W-:Y:S01]  /*7030*/  @!P6 IMAD.IADD R247, R247, 0x1, -R5 ;  /* 0x00000001f7f7e824 */ /* 0x000fe200078e0a05 */
[C---:B------:R-:W-:Y:S01]  /*7040*/  ISETP.GT.U32.AND P6, PT, R5.reuse, R251, PT ;  /* 0x000000fb0500720c */ /* 0x040fe20003fc4070 */
[----:B------:R-:W-:Y:S02]  /*7050*/  IMAD R230, R5, R3, R230 ;  /* 0x0000000305e67224 */ /* 0x000fe400078e02e6 */
[----:B------:R-:W-:-:S04]  /*7060*/  IMAD.HI.U32 R0, R2, R6, RZ ;  /* 0x0000000602007227 */ /* 0x000fc800078e00ff */
[----:B------:R-:W-:Y:S01]  /*7070*/  @!P2 IMAD.MOV R243, RZ, RZ, -R243 ;  /* 0x000000fffff3a224 */ /* 0x000fe200078e0af3 */
[----:B------:R-:W-:Y:S01]  /*7080*/  ISETP.GE.AND P2, PT, R151, RZ, PT ;  /* 0x000000ff9700720c */ /* 0x000fe20003f46270 */
[----:B------:R-:W-:Y:S02]  /*7090*/  IMAD.MOV R0, RZ, RZ, -R0 ;  /* 0x000000ffff007224 */ /* 0x000fe400078e0a00 */
[----:B------:R-:W-:Y:S01]  /*70a0*/  @!P4 IMAD.MOV R247, RZ, RZ, -R247 ;  /* 0x000000fffff7c224 */ /* 0x000fe200078e0af7 */
[C---:B------:R-:W-:Y:S01]  /*70b0*/  ISETP.GT.U32.AND P4, PT, R5.reuse, R230, PT ;  /* 0x000000e60500720c */ /* 0x040fe20003f84070 */
[C---:B------:R-:W-:Y:S02]  /*70c0*/  VIADD R151, R4.reuse, 0x7d ;  /* 0x0000007d04977836 */ /* 0x040fe40000000000 */
[----:B------:R-:W-:Y:S02]  /*70d0*/  IMAD R6, R5, R0, R6 ;  /* 0x0000000005067224 */ /* 0x000fe400078e0206 */
[--C-:B------:R-:W-:Y:S01]  /*70e0*/  @!P5 IMAD.IADD R249, R249, 0x1, -R5.reuse ;  /* 0x00000001f9f9d824 */ /* 0x100fe200078e0a05 */
[----:B------:R-:W-:Y:S01]  /*70f0*/  IABS R10, R151 ;  /* 0x00000097000a7213 */ /* 0x000fe20000000000 */
[----:B------:R-:W-:Y:S01]  /*7100*/  @!P6 IMAD.IADD R251, R251, 0x1, -R5 ;  /* 0x00000001fbfbe824 */ /* 0x000fe200078e0a05 */
[C---:B------:R-:W-:Y:S01]  /*7110*/  ISETP.GT.U32.AND P6, PT, R5.reuse, R6, PT ;  /* 0x000000060500720c */ /* 0x040fe20003fc4070 */
[----:B------:R-:W-:Y:S01]  /*7120*/  VIADD R145, R4, 0x7c ;  /* 0x0000007c04917836 */ /* 0x000fe20000000000 */
[----:B------:R-:W-:Y:S01]  /*7130*/  ISETP.GT.U32.AND P5, PT, R5, R249, PT ;  /* 0x000000f90500720c */ /* 0x000fe20003fa4070 */
[----:B------:R-:W-:-:S03]  /*7140*/  IMAD.HI.U32 R3, R2, R10, RZ ;  /* 0x0000000a02037227 */ /* 0x000fc600078e00ff */
[----:B------:R-:W-:Y:S01]  /*7150*/  IABS R12, R145 ;  /* 0x00000091000c7213 */ /* 0x000fe20000000000 */
[----:B------:R-:W-:Y:S01]  /*7160*/  @!P1 IMAD.MOV R245, RZ, RZ, -R245 ;  /* 0x000000fffff59224 */ /* 0x000fe200078e0af5 */
[----:B------:R-:W-:Y:S01]  /*7170*/  ISETP.GE.AND P1, PT, R149, RZ, PT ;  /* 0x000000ff9500720c */ /* 0x000fe20003f26270 */
[----:B------:R-:W-:Y:S02]  /*7180*/  VIADD R149, R4, 0x7b ;  /* 0x0000007b04957836 */ /* 0x000fe40000000000 */
[----:B------:R-:W-:Y:S01]  /*7190*/  @!P4 IMAD.IADD R230, R230, 0x1, -R5 ;  /* 0x00000001e6e6c824 */ /* 0x000fe200078e0a05 */
[C---:B------:R-:W-:Y:S01]  /*71a0*/  ISETP.GT.U32.AND P4, PT, R5.reuse, R251, PT ;  /* 0x000000fb0500720c */ /* 0x040fe20003f84070 */
[----:B------:R-:W-:Y:S01]  /*71b0*/  IMAD.MOV R3, RZ, RZ, -R3 ;  /* 0x000000ffff037224 */ /* 0x000fe200078e0a03 */
[----:B------:R-:W-:Y:S01]  /*71c0*/  IABS R14, R149 ;  /* 0x00000095000e7213 */ /* 0x000fe20000000000 */
[----:B------:R-:W-:Y:S01]  /*71d0*/  @!P6 IMAD.IADD R6, R6, 0x1, -R5 ;  /* 0x000000010606e824 */ /* 0x000fe200078e0a05 */
[C---:B------:R-:W-:Y:S01]  /*71e0*/  ISETP.GT.U32.AND P6, PT, R5.reuse, R230, PT ;  /* 0x000000e60500720c */ /* 0x040fe20003fc4070 */
[----:B------:R-:W-:-:S02]  /*71f0*/  IMAD R10, R5, R3, R10 ;  /* 0x00000003050a7224 */ /* 0x000fc400078e020a */
[----:B------:R-:W-:-:S04]  /*7200*/  IMAD.HI.U32 R3, R2, R12, RZ ;  /* 0x0000000c02037227 */ /* 0x000fc800078e00ff */
[----:B------:R-:W-:-:S04]  /*7210*/  IMAD.HI.U32 R0, R2, R14, RZ ;  /* 0x0000000e02007227 */ /* 0x000fc800078e00ff */
[----:B------:R-:W-:Y:S02]  /*7220*/  IMAD.MOV R3, RZ, RZ, -R3 ;  /* 0x000000ffff037224 */ /* 0x000fe400078e0a03 */
[--C-:B------:R-:W-:Y:S01]  /*7230*/  @!P5 IMAD.IADD R249, R249, 0x1, -R5.reuse ;  /* 0x00000001f9f9d824 */ /* 0x100fe200078e0a05 */
[----:B------:R-:W-:Y:S01]  /*7240*/  ISETP.GE.AND P5, PT, R151, RZ, PT ;  /* 0x000000ff9700720c */ /* 0x000fe20003fa6270 */
[----:B------:R-:W-:Y:S02]  /*7250*/  VIADD R151, R4, 0x7a ;  /* 0x0000007a04977836 */ /* 0x000fe40000000000 */
[----:B------:R-:W-:Y:S02]  /*7260*/  IMAD.MOV R0, RZ, RZ, -R0 ;  /* 0x000000ffff007224 */ /* 0x000fe400078e0a00 */
[----:B------:R-:W-:Y:S01]  /*7270*/  IMAD R12, R5, R3, R12 ;  /* 0x00000003050c7224 */ /* 0x000fe200078e020c */
[----:B------:R-:W-:Y:S01]  /*7280*/  IABS R16, R151 ;  /* 0x0000009700107213 */ /* 0x000fe20000000000 */
[----:B------:R-:W-:Y:S01]  /*7290*/  @!P4 IMAD.IADD R251, R251, 0x1, -R5 ;  /* 0x00000001fbfbc824 */ /* 0x000fe200078e0a05 */
[C---:B------:R-:W-:Y:S01]  /*72a0*/  ISETP.GT.U32.AND P4, PT, R5.reuse, R10, PT ;  /* 0x0000000a0500720c */ /* 0x040fe20003f84070 */
[----:B------:R-:W-:-:S02]  /*72b0*/  IMAD R14, R5, R0, R14 ;  /* 0x00000000050e7224 */ /* 0x000fc400078e020e */
[----:B------:R-:W-:Y:S01]  /*72c0*/  @!P0 IMAD.MOV R251, RZ, RZ, -R251 ;  /* 0x000000fffffb8224 */ /* 0x000fe200078e0afb */
[C---:B------:R-:W-:Y:S01]  /*72d0*/  ISETP.GT.U32.AND P0, PT, R5.reuse, R12, PT ;  /* 0x0000000c0500720c */ /* 0x040fe20003f04070 */
[----:B------:R-:W-:Y:S01]  /*72e0*/  @!P3 IMAD.MOV R249, RZ, RZ, -R249 ;  /* 0x000000fffff9b224 */ /* 0x000fe200078e0af9 */
[C---:B------:R-:W-:Y:S01]  /*72f0*/  ISETP.GT.U32.AND P3, PT, R5.reuse, R6, PT ;  /* 0x000000060500720c */ /* 0x040fe20003f64070 */
[----:B------:R-:W-:Y:S01]  /*7300*/  @!P6 IMAD.IADD R230, R230, 0x1, -R5 ;  /* 0x00000001e6e6e824 */ /* 0x000fe200078e0a05 */
[----:B------:R-:W-:Y:S01]  /*7310*/  ISETP.GT.U32.AND P6, PT, R5, R14, PT ;  /* 0x0000000e0500720c */ /* 0x000fe20003fc4070 */
[----:B------:R-:W-:-:S04]  /*7320*/  IMAD.HI.U32 R0, R2, R16, RZ ;  /* 0x0000001002007227 */ /* 0x000fc800078e00ff */
[----:B------:R-:W-:Y:S02]  /*7330*/  VIADD R143, R4, 0x78 ;  /* 0x00000078048f7836 */ /* 0x000fe40000000000 */
[----:B------:R-:W-:Y:S02]  /*7340*/  IMAD.MOV R0, RZ, RZ, -R0 ;  /* 0x000000ffff007224 */ /* 0x000fe400078e0a00 */
[--C-:B------:R-:W-:Y:S01]  /*7350*/  @!P0 IMAD.IADD R12, R12, 0x1, -R5.reuse ;  /* 0x000000010c0c8824 */ /* 0x100fe200078e0a05 */
[----:B------:R-:W-:Y:S01]  /*7360*/  IABS R20, R143 ;  /* 0x0000008f00147213 */ /* 0x000fe20000000000 */
[C---:B------:R-:W-:Y:S02]  /*7370*/  IMAD R16, R5.reuse, R0, R16 ;  /* 0x0000000005107224 */ /* 0x040fe400078e0210 */
[--C-:B------:R-:W-:Y:S02]  /*7380*/  @!P3 IMAD.IADD R6, R6, 0x1, -R5.reuse ;  /* 0x000000010606b824 */ /* 0x100fe400078e0a05 */
[----:B------:R-:W-:Y:S01]  /*7390*/  @!P6 IMAD.IADD R14, R14, 0x1, -R5 ;  /* 0x000000010e0ee824 */ /* 0x000fe200078e0a05 */
[C---:B------:R-:W-:Y:S01]  /*73a0*/  ISETP.GT.U32.AND P3, PT, R5.reuse, R16, PT ;  /* 0x000000100500720c */ /* 0x040fe20003f64070 */
[----:B------:R-:W-:Y:S01]  /*73b0*/  IMAD.HI.U32 R0, R2, R20, RZ ;  /* 0x0000001402007227 */ /* 0x000fe200078e00ff */
[----:B------:R-:W-:-:S03]  /*73c0*/  ISETP.GT.U32.AND P6, PT, R5, R12, PT ;  /* 0x0000000c0500720c */ /* 0x000fc60003fc4070 */
[--C-:B------:R-:W-:Y:S01]  /*73d0*/  @!P4 IMAD.IADD R10, R10, 0x1, -R5.reuse ;  /* 0x000000010a0ac824 */ /* 0x100fe200078e0a05 */
[----:B------:R-:W-:Y:S01]  /*73e0*/  ISETP.GE.AND P4, PT, R145, RZ, PT ;  /* 0x000000ff9100720c */ /* 0x000fe20003f86270 */
[----:B------:R-:W-:Y:S02]  /*73f0*/  IMAD.MOV R0, RZ, RZ, -R0 ;  /* 0x000000ffff007224 */ /* 0x000fe400078e0a00 */
[----:B------:R-:W-:Y:S01]  /*7400*/  VIADD R147, R4, 0x77 ;  /* 0x0000007704937836 */ /* 0x000fe20000000000 */
[C---:B------:R-:W-:Y:S01]  /*7410*/  ISETP.GT.U32.AND P0, PT, R5.reuse, R10, PT ;  /* 0x0000000a0500720c */ /* 0x040fe20003f04070 */
[C---:B------:R-:W-:Y:S02]  /*7420*/  IMAD R20, R5.reuse, R0, R20 ;  /* 0x0000000005147224 */ /* 0x040fe400078e0214 */
[--C-:B------:R-:W-:Y:S01]  /*7430*/  @!P3 IMAD.IADD R16, R16, 0x1, -R5.reuse ;  /* 0x000000011010b824 */ /* 0x100fe200078e0a05 */
[----:B------:R-:W-:Y:S01]  /*7440*/  IABS R24, R147 ;  /* 0x0000009300187213 */ /* 0x000fe20000000000 */
[----:B------:R-:W-:Y:S01]  /*7450*/  @!P6 IMAD.IADD R12, R12, 0x1, -R5 ;  /* 0x000000010c0ce824 */ /* 0x000fe200078e0a05 */
[C---:B------:R-:W-:Y:S01]  /*7460*/  ISETP.GT.U32.AND P6, PT, R5.reuse, R20, PT ;  /* 0x000000140500720c */ /* 0x040fe20003fc4070 */
[----:B------:R-:W-:Y:S01]  /*7470*/  IMAD.HI.U32 R3, R2, R18, RZ ;  /* 0x0000001202037227 */ /* 0x000fe200078e00ff */
[----:B------:R-:W-:-:S03]  /*7480*/  ISETP.GT.U32.AND P3, PT, R5, R14, PT ;  /* 0x0000000e0500720c */ /* 0x000fc60003f64070 */
[----:B------:R-:W-:Y:S01]  /*7490*/  @!P2 IMAD.MOV R230, RZ, RZ, -R230 ;  /* 0x000000ffffe6a224 */ /* 0x000fe200078e0ae6 */
[----:B------:R-:W-:Y:S01]  /*74a0*/  ISETP.GT.U32.AND P2, PT, R5, R16, PT ;  /* 0x000000100500720c */ /* 0x000fe20003f44070 */
[----:B------:R-:W-:Y:S02]  /*74b0*/  IMAD.MOV R3, RZ, RZ, -R3 ;  /* 0x000000ffff037224 */ /* 0x000fe400078e0a03 */
[----:B------:R-:W-:-:S04]  /*74c0*/  IMAD.HI.U32 R0, R2, R24, RZ ;  /* 0x0000001802007227 */ /* 0x000fc800078e00ff */
[----:B------:R-:W-:Y:S02]  /*74d0*/  VIADD R145, R4, 0x76 ;  /* 0x0000007604917836 */ /* 0x000fe40000000000 */
[--C-:B------:R-:W-:Y:S01]  /*74e0*/  @!P0 IMAD.IADD R10, R10, 0x1, -R5.reuse ;  /* 0x000000010a0a8824 */ /* 0x100fe200078e0a05 */
[----:B------:R-:W-:Y:S01]  /*74f0*/  ISETP.GE.AND P0, PT, R149, RZ, PT ;  /* 0x000000ff9500720c */ /* 0x000fe20003f06270 */
[C---:B------:R-:W-:Y:S01]  /*7500*/  IMAD R18, R5.reuse, R3, R18 ;  /* 0x0000000305127224 */ /* 0x040fe200078e0212 */
[----:B------:R-:W-:Y:S01]  /*7510*/  IABS R3, R145 ;  /* 0x0000009100037213 */ /* 0x000fe20000000000 */
[----:B------:R-:W-:Y:S02]  /*7520*/  IMAD.MOV R0, RZ, RZ, -R0 ;  /* 0x000000ffff007224 */ /* 0x000fe400078e0a00 */
[----:B------:R-:W-:Y:S02]  /*7530*/  VIADD R149, R4, 0x75 ;  /* 0x0000007504957836 */ /* 0x000fe40000000000 */
[----:B------:R-:W-:Y:S01]  /*7540*/  @!P1 IMAD.MOV R6, RZ, RZ, -R6 ;  /* 0x000000ffff069224 */ /* 0x000fe200078e0a06 */
[C---:B------:R-:W-:Y:S01]  /*7550*/  ISETP.GT.U32.AND P1, PT, R5.reuse, R18, PT ;  /* 0x000000120500720c */ /* 0x040fe20003f24070 */
[----:B------:R-:W-:Y:S01]  /*7560*/  IMAD R24, R5, R0, R24 ;  /* 0x0000000005187224 */ /* 0x000fe200078e0218 */
[----:B------:R-:W-:Y:S01]  /*7570*/  IABS R32, R149 ;  /* 0x0000009500207213 */ /* 0x000fe20000000000 */
[----:B------:R-:W-:Y:S01]  /*7580*/  @!P6 IMAD.IADD R20, R20, 0x1, -R5 ;  /* 0x000000011414e824 */ /* 0x000fe200078e0a05 */
[----:B------:R-:W-:Y:S01]  /*7590*/  ISETP.GE.AND P6, PT, R143, RZ, PT ;  /* 0x000000ff8f00720c */ /* 0x000fe20003fc6270 */
[----:B------:R-:W-:-:S04]  /*75a0*/  IMAD.HI.U32 R28, R2, R3, RZ ;  /* 0x00000003021c7227 */ /* 0x000fc800078e00ff */
[----:B------:R-:W-:Y:S01]  /*75b0*/  @!P2 IMAD.IADD R16, R16, 0x1, -R5 ;  /* 0x000000011010a824 */ /* 0x000fe200078e0a05 */
[C---:B------:R-:W-:Y:S01]  /*75c0*/  ISETP.GT.U32.AND P2, PT, R5.reuse, R24, PT ;  /* 0x000000180500720c */ /* 0x040fe20003f44070 */
[----:B------:R-:W-:Y:S01]  /*75d0*/  @!P5 IMAD.MOV R10, RZ, RZ, -R10 ;  /* 0x000000ffff0ad224 */ /* 0x000fe200078e0a0a */
[----:B------:R-:W-:Y:S01]  /*75e0*/  ISETP.GT.U32.AND P5, PT, R5, R20, PT ;  /* 0x000000140500720c */ /* 0x000fe20003fa4070 */
[----:B------:R-:W-:Y:S02]  /*75f0*/  IMAD.MOV R28, RZ, RZ, -R28 ;  /* 0x000000ffff1c7224 */ /* 0x000fe400078e0a1c */
[----:B------:R-:W-:-:S04]  /*7600*/  IMAD.HI.U32 R0, R2, R32, RZ ;  /* 0x0000002002007227 */ /* 0x000fc800078e00ff */
[----:B------:R-:W-:Y:S01]  /*7610*/  @!P3 IMAD.IADD R14, R14, 0x1, -R5 ;  /* 0x000000010e0eb824 */ /* 0x000fe200078e0a05 */
[----:B------:R-:W-:Y:S01]  /*7620*/  ISETP.GE.AND P3, PT, R151, RZ, PT ;  /* 0x000000ff9700720c */ /* 0x000fe20003f66270 */
[----:B------:R-:W-:Y:S02]  /*7630*/  VIADD R151, R4, 0x74 ;  /* 0x0000007404977836 */ /* 0x000fe40000000000 */
[----:B------:R-:W-:Y:S02]  /*7640*/  IMAD R28, R5, R28, R3 ;  /* 0x0000001c051c7224 */ /* 0x000fe400078e0203 */
[----:B------:R-:W-:Y:S01]  /*7650*/  IMAD.MOV R0, RZ, RZ, -R0 ;  /* 0x000000ffff007224 */ /* 0x000fe200078e0a00 */
[----:B------:R-:W-:Y:S01]  /*7660*/  IABS R36, R151 ;  /* 0x0000009700247213 */ /* 0x000fe20000000000 */
[----:B------:R-:W-:Y:S01]  /*7670*/  @!P1 IMAD.IADD R18, R18, 0x1, -R5 ;  /* 0x0000000112129824 */ /* 0x000fe200078e0a05 */
[----:B------:R-:W-:Y:S01]  /*7680*/  ISETP.GE.AND P1, PT, R141, RZ, PT ;  /* 0x000000ff8d00720c */ /* 0x000fe20003f26270 */
[----:B------:R-:W-:Y:S01]  /*7690*/  @!P0 IMAD.MOV R14, RZ, RZ, -R14 ;  /* 0x000000ffff0e8224 */ /* 0x000fe200078e0a0e */
[C---:B------:R-:W-:Y:S01]  /*76a0*/  ISETP.GT.U32.AND P0, PT, R5.reuse, R28, PT ;  /* 0x0000001c0500720c */ /* 0x040fe20003f04070 */
[----:B------:R-:W-:-:S02]  /*76b0*/  IMAD R32, R5, R0, R32 ;  /* 0x0000000005207224 */ /* 0x000fc400078e0220 */
[--C-:B------:R-:W-:Y:S01]  /*76c0*/  @!P2 IMAD.IADD R24, R24, 0x1, -R5.reuse ;  /* 0x000000011818a824 */ /* 0x100fe200078e0a05 */
[C---:B------:R-:W-:Y:S01]  /*76d0*/  ISETP.GT.U32.AND P2, PT, R5.reuse, R18, PT ;  /* 0x000000120500720c */ /* 0x040fe20003f44070 */
[----:B------:R-:W-:Y:S01]  /*76e0*/  @!P5 IMAD.IADD R20, R20, 0x1, -R5 ;  /* 0x000000011414d824 */ /* 0x000fe200078e0a05 */
[----:B------:R-:W-:Y:S01]  /*76f0*/  ISETP.GT.U32.AND P5, PT, R5, R32, PT ;  /* 0x000000200500720c */ /* 0x000fe20003fa4070 */
[----:B------:R-:W-:-:S04]  /*7700*/  IMAD.HI.U32 R0, R2, R36, RZ ;  /* 0x0000002402007227 */ /* 0x000fc800078e00ff */
[----:B------:R-:W-:Y:S01]  /*7710*/  @!P4 IMAD.MOV R12, RZ, RZ, -R12 ;  /* 0x000000ffff0cc224 */ /* 0x000fe200078e0a0c */
[----:B------:R-:W-:Y:S01]  /*7720*/  ISETP.GT.U32.AND P4, PT, R5, R24, PT ;  /* 0x000000180500720c */ /* 0x000fe20003f84070 */
[----:B------:R-:W-:Y:S02]  /*7730*/  IMAD.MOV R0, RZ, RZ, -R0 ;  /* 0x000000ffff007224 */ /* 0x000fe400078e0a00 */
[----:B------:R-:W-:Y:S01]  /*7740*/  @!P3 IMAD.MOV R16, RZ, RZ, -R16 ;  /* 0x000000ffff10b224 */ /* 0x000fe200078e0a10 */
[----:B------:R-:W-:Y:S01]  /*7750*/  ISETP.GE.AND P3, PT, R147, RZ, PT ;  /* 0x000000ff9300720c */ /* 0x000fe20003f66270 */
[----:B------:R-:W-:Y:S02]  /*7760*/  VIADD R147, R4, 0x73 ;  /* 0x0000007304937836 */ /* 0x000fe40000000000 */
[--C-:B------:R-:W-:Y:S01]  /*7770*/  @!P0 IMAD.IADD R28, R28, 0x1, -R5.reuse ;  /* 0x000000011c1c8824 */ /* 0x100fe200078e0a05 */
[----:B------:R-:W-:Y:S01]  /*7780*/  ISETP.GE.AND P0, PT, R151, RZ, PT ;  /* 0x000000ff9700720c */ /* 0x000fe20003f06270 */
[----:B------:R-:W-:Y:S01]  /*7790*/  IMAD R36, R5, R0, R36 ;  /* 0x0000000005247224 */ /* 0x000fe200078e0224 */
[----:B------:R-:W-:Y:S01]  /*77a0*/  IABS R40, R147 ;  /* 0x0000009300287213 */ /* 0x000fe20000000000 */
[--C-:B------:R-:W-:Y:S01]  /*77b0*/  @!P2 IMAD.IADD R18, R18, 0x1, -R5.reuse ;  /* 0x000000011212a824 */ /* 0x100fe200078e0a05 */
[----:B------:R-:W-:Y:S01]  /*77c0*/  ISETP.GE.AND P2, PT, R145, RZ, PT ;  /* 0x000000ff9100720c */ /* 0x000fe20003f46270 */
[--C-:B------:R-:W-:Y:S01]  /*77d0*/  @!P5 IMAD.IADD R32, R32, 0x1, -R5.reuse ;  /* 0x000000012020d824 */ /* 0x100fe200078e0a05 */
[C---:B------:R-:W-:Y:S01]  /*77e0*/  ISETP.GT.U32.AND P5, PT, R5.reuse, R28, PT ;  /* 0x0000001c0500720c */ /* 0x040fe20003fa4070 */
[----:B------:R-:W-:Y:S01]  /*77f0*/  @!P6 IMAD.MOV R20, RZ, RZ, -R20 ;  /* 0x000000ffff14e224 */ /* 0x000fe200078e0a14 */
[C---:B------:R-:W-:Y:S01]  /*7800*/  ISETP.GT.U32.AND P6, PT, R5.reuse, R36, PT ;  /* 0x000000240500720c */ /* 0x040fe20003fc4070 */
[----:B------:R-:W-:Y:S01]  /*7810*/  @!P1 IMAD.MOV R18, RZ, RZ, -R18 ;  /* 0x000000ffff129224 */ /* 0x000fe200078e0a12 */
[----:B------:R-:W-:Y:S01]  /*7820*/  ISETP.GT.U32.AND P1, PT, R5, R32, PT ;  /* 0x000000200500720c */ /* 0x000fe20003f24070 */
[----:B------:R-:W-:Y:S01]  /*7830*/  @!P4 IMAD.IADD R24, R24, 0x1, -R5 ;  /* 0x000000011818c824 */ /* 0x000fe200078e0a05 */
[----:B------:R-:W-:Y:S01]  /*7840*/  ISETP.GE.AND P4, PT, R149, RZ, PT ;  /* 0x000000ff9500720c */ /* 0x000fe20003f86270 */
[----:B------:R-:W-:-:S04]  /*7850*/  IMAD.HI.U32 R3, R2, R40, RZ ;  /* 0x0000002802037227 */ /* 0x000fc800078e00ff */
[C---:B------:R-:W-:Y:S02]  /*7860*/  VIADD R149, R4.reuse, 0x72 ;  /* 0x0000007204957836 */ /* 0x040fe40000000000 */
[----:B------:R-:W-:Y:S02]  /*7870*/  VIADD R151, R4, 0x71 ;  /* 0x0000007104977836 */ /* 0x000fe40000000000 */
[----:B------:R-:W-:Y:S01]  /*7880*/  IMAD.MOV R3, RZ, RZ, -R3 ;  /* 0x000000ffff037224 */ /* 0x000fe200078e0a03 */
[----:B------:R-:W-:Y:S01]  /*7890*/  IABS R43, R149 ;  /* 0x00000095002b7213 */ /* 0x000fe20000000000 */
[--C-:B------:R-:W-:Y:S01]  /*78a0*/  @!P5 IMAD.IADD R28, R28, 0x1, -R5.reuse ;  /* 0x000000011c1cd824 */ /* 0x100fe200078e0a05 */
[----:B------:R-:W-:Y:S01]  /*78b0*/  IABS R0, R151 ;  /* 0x0000009700007213 */ /* 0x000fe20000000000 */
[----:B------:R-:W-:Y:S01]  /*78c0*/  IMAD R40, R5, R3, R40 ;  /* 0x0000000305287224 */ /* 0x000fe200078e0228 */
[----:B------:R-:W-:Y:S01]  /*78d0*/  ISETP.GE.AND P5, PT, R149, RZ, PT ;  /* 0x000000ff9500720c */ /* 0x000fe20003fa6270 */
[----:B------:R-:W-:Y:S01]  /*78e0*/  @!P6 IMAD.IADD R36, R36, 0x1, -R5 ;  /* 0x000000012424e824 */ /* 0x000fe200078e0a05 */
[----:B------:R-:W-:Y:S01]  /*78f0*/  ISETP.GE.AND P6, PT, R151, RZ, PT ;  /* 0x000000ff9700720c */ /* 0x000fe20003fc6270 */
[----:B------:R-:W-:-:S04]  /*7900*/  IMAD.HI.U32 R3, R2, R43, RZ ;  /* 0x0000002b02037227 */ /* 0x000fc800078e00ff */
[----:B------:R-:W-:Y:S01]  /*7910*/  @!P1 IMAD.IADD R32, R32, 0x1, -R5 ;  /* 0x0000000120209824 */ /* 0x000fe200078e0a05 */
[C---:B------:R-:W-:Y:S01]  /*7920*/  ISETP.GT.U32.AND P1, PT, R5.reuse, R40, PT ;  /* 0x000000280500720c */ /* 0x040fe20003f24070 */
[----:B------:R-:W-:Y:S01]  /*7930*/  @!P2 IMAD.MOV R28, RZ, RZ, -R28 ;  /* 0x000000ffff1ca224 */ /* 0x000fe200078e0a1c */
[----:B------:R-:W-:Y:S01]  /*7940*/  ISETP.GT.U32.AND P2, PT, R5, R36, PT ;  /* 0x000000240500720c */ /* 0x000fe20003f44070 */
[----:B------:R-:W-:-:S04]  /*7950*/  IMAD.HI.U32 R47, R2, R0, RZ ;  /* 0x00000000022f7227 */ /* 0x000fc800078e00ff */
[----:B------:R-:W-:Y:S02]  /*7960*/  IMAD.MOV R3, RZ, RZ, -R3 ;  /* 0x000000ffff037224 */ /* 0x000fe400078e0a03 */
[----:B------:R-:W-:Y:S02]  /*7970*/  IMAD.MOV R47, RZ, RZ, -R47 ;  /* 0x000000ffff2f7224 */ /* 0x000fe400078e0a2f */
[C---:B------:R-:W-:Y:S02]  /*7980*/  IMAD R43, R5.reuse, R3, R43 ;  /* 0x00000003052b7224 */ /* 0x040fe400078e022b */
[C---:B------:R-:W-:Y:S02]  /*7990*/  IMAD R47, R5.reuse, R47, R0 ;  /* 0x0000002f052f7224 */ /* 0x040fe400078e0200 */
[----:B------:R-:W-:Y:S01]  /*79a0*/  @!P4 IMAD.MOV R32, RZ, RZ, -R32 ;  /* 0x000000ffff20c224 */ /* 0x000fe200078e0a20 */
[----:B------:R-:W-:Y:S01]  /*79b0*/  ISETP.GT.U32.AND P4, PT, R5, R43, PT ;  /* 0x0000002b0500720c */ /* 0x000fe20003f84070 */
[----:B------:R-:W-:-:S02]  /*79c0*/  VIADD R141, R4, 0x6f ;  /* 0x0000006f048d7836 */ /* 0x000fc40000000000 */
[--C-:B------:R-:W-:Y:S02]  /*79d0*/  @!P1 IMAD.IADD R40, R40, 0x1, -R5.reuse ;  /* 0x0000000128289824 */ /* 0x100fe400078e0a05 */
[----:B------:R-:W-:Y:S01]  /*79e0*/  @!P2 IMAD.IADD R36, R36, 0x1, -R5 ;  /* 0x000000012424a824 */ /* 0x000fe200078e0a05 */
[C---:B------:R-:W-:Y:S01]  /*79f0*/  ISETP.GT.U32.AND P2, PT, R5.reuse, R47, PT ;  /* 0x0000002f0500720c */ /* 0x040fe20003f44070 */
[C---:B------:R-:W-:Y:S01]  /*7a00*/  VIADD R149, R4.reuse, 0x70 ;  /* 0x0000007004957836 */ /* 0x040fe20000000000 */
[----:B------:R-:W-:Y:S01]  /*7a10*/  IABS R55, R141 ;  /* 0x0000008d00377213 */ /* 0x000fe20000000000 */
[----:B------:R-:W-:Y:S01]  /*7a20*/  VIADD R151, R4, 0x6e ;  /* 0x0000006e04977836 */ /* 0x000fe20000000000 */
[----:B------:R-:W-:Y:S01]  /*7a30*/  ISETP.GT.U32.AND P1, PT, R5, R40, PT ;  /* 0x000000280500720c */ /* 0x000fe20003f24070 */
[----:B------:R-:W-:Y:S01]  /*7a40*/  @!P3 IMAD.MOV R24, RZ, RZ, -R24 ;  /* 0x000000ffff18b224 */ /* 0x000fe200078e0a18 */
[----:B------:R-:W-:Y:S01]  /*7a50*/  IABS R51, R149 ;  /* 0x0000009500337213 */ /* 0x000fe20000000000 */
[----:B------:R-:W-:Y:S01]  /*7a60*/  IMAD.HI.U32 R9, R2, R55, RZ ;  /* 0x0000003702097227 */ /* 0x000fe200078e00ff */
[----:B------:R-:W-:-:S02]  /*7a70*/  ISETP.GE.AND P3, PT, R147, RZ, PT ;  /* 0x000000ff9300720c */ /* 0x000fc40003f66270 */
[----:B------:R-:W-:Y:S01]  /*7a80*/  IABS R59, R151 ;  /* 0x00000097003b7213 */ /* 0x000fe20000000000 */
[----:B------:R-:W-:Y:S02]  /*7a90*/  VIADD R147, R4, 0x6d ;  /* 0x0000006d04937836 */ /* 0x000fe40000000000 */
[----:B------:R-:W-:-:S03]  /*7aa0*/  IMAD.HI.U32 R0, R2, R51, RZ ;  /* 0x0000003302007227 */ /* 0x000fc600078e00ff */
[----:B------:R-:W-:Y:S01]  /*7ab0*/  IABS R63, R147 ;  /* 0x00000093003f7213 */ /* 0x000fe20000000000 */
[----:B------:R-:W-:Y:S01]  /*7ac0*/  @!P4 IMAD.IADD R43, R43, 0x1, -R5 ;  /* 0x000000012b2bc824 */ /* 0x000fe200078e0a05 */
[----:B------:R-:W-:Y:S01]  /*7ad0*/  ISETP.GE.AND P4, PT, R149, RZ, PT ;  /* 0x000000ff9500720c */ /* 0x000fe20003f86270 */
[----:B------:R-:W-:Y:S02]  /*7ae0*/  IMAD.MOV R9, RZ, RZ, -R9 ;  /* 0x000000ffff097224 */ /* 0x000fe400078e0a09 */
[----:B------:R-:W-:Y:S02]  /*7af0*/  VIADD R149, R4, 0x6c ;  /* 0x0000006c04957836 */ /* 0x000fe40000000000 */
[----:B------:R-:W-:Y:S01]  /*7b00*/  @!P2 IMAD.IADD R47, R47, 0x1, -R5 ;  /* 0x000000012f2fa824 */ /* 0x000fe200078e0a05 */
[----:B------:R-:W-:Y:S01]  /*7b10*/  ISETP.GT.U32.AND P2, PT, R5, R43, PT ;  /* 0x0000002b0500720c */ /* 0x000fe20003f44070 */
[----:B------:R-:W-:Y:S01]  /*7b20*/  IMAD.MOV R0, RZ, RZ, -R0 ;  /* 0x000000ffff007224 */ /* 0x000fe200078e0a00 */
[----:B------:R-:W-:Y:S01]  /*7b30*/  IABS R67, R149 ;  /* 0x0000009500437213 */ /* 0x000fe20000000000 */
[----:B------:R-:W-:-:S04]  /*7b40*/  IMAD.HI.U32 R3, R2, R59, RZ ;  /* 0x0000003b02037227 */ /* 0x000fc800078e00ff */
[----:B------:R-:W-:Y:S02]  /*7b50*/  @!P1 IMAD.IADD R40, R40, 0x1, -R5 ;  /* 0x0000000128289824 */ /* 0x000fe400078e0a05 */
[C---:B------:R-:W-:Y:S02]  /*7b60*/  IMAD R55, R5.reuse, R9, R55 ;  /* 0x0000000905377224 */ /* 0x040fe400078e0237 */
[----:B------:R-:W-:Y:S01]  /*7b70*/  @!P0 IMAD.MOV R36, RZ, RZ, -R36 ;  /* 0x000000ffff248224 */ /* 0x000fe200078e0a24 */
[C---:B------:R-:W-:Y:S01]  /*7b80*/  ISETP.GT.U32.AND P0, PT, R5.reuse, R47, PT ;  /* 0x0000002f0500720c */ /* 0x040fe20003f04070 */
[C---:B------:R-:W-:Y:S02]  /*7b90*/  IMAD R51, R5.reuse, R0, R51 ;  /* 0x0000000005337224 */ /* 0x040fe400078e0233 */
[----:B------:R-:W-:Y:S02]  /*7ba0*/  IMAD.MOV R3, RZ, RZ, -R3 ;  /* 0x000000ffff037224 */ /* 0x000fe400078e0a03 */
[----:B------:R-:W-:Y:S01]  /*7bb0*/  IMAD.HI.U32 R0, R2, R63, RZ ;  /* 0x0000003f02007227 */ /* 0x000fe200078e00ff */
[----:B------:R-:W-:-:S03]  /*7bc0*/  ISETP.GT.U32.AND P1, PT, R5, R51, PT ;  /* 0x000000330500720c */ /* 0x000fc60003f24070 */
[----:B------:R-:W-:Y:S01]  /*7bd0*/  @!P3 IMAD.MOV R40, RZ, RZ, -R40 ;  /* 0x000000ffff28b224 */ /* 0x000fe200078e0a28 */
[C---:B------:R-:W-:Y:S01]  /*7be0*/  ISETP.GT.U32.AND P3, PT, R5.reuse, R55, PT ;  /* 0x000000370500720c */ /* 0x040fe20003f64070 */
[----:B------:R-:W-:Y:S02]  /*7bf0*/  IMAD R59, R5, R3, R59 ;  /* 0x00000003053b7224 */ /* 0x000fe400078e023b */
[----:B------:R-:W-:Y:S02]  /*7c00*/  IMAD.MOV R0, RZ, RZ, -R0 ;  /* 0x000000ffff007224 */ /* 0x000fe400078e0a00 */
[----:B------:R-:W-:-:S04]  /*7c10*/  IMAD.HI.U32 R3, R2, R67, RZ ;  /* 0x0000004302037227 */ /* 0x000fc800078e00ff */
[----:B------:R-:W-:Y:S02]  /*7c20*/  IMAD R63, R5, R0, R63 ;  /* 0x00000000053f7224 */ /* 0x000fe400078e023f */
[----:B------:R-:W-:Y:S02]  /*7c30*/  IMAD.MOV R3, RZ, RZ, -R3 ;  /* 0x000000ffff037224 */ /* 0x000fe400078e0a03 */
[----:B------:R-:W-:Y:S01]  /*7c40*/  @!P0 IMAD.IADD R47, R47, 0x1, -R5 ;  /* 0x000000012f2f8824 */ /* 0x000fe200078e0a05 */
[C---:B------:R-:W-:Y:S01]  /*7c50*/  ISETP.GT.U32.AND P0, PT, R5.reuse, R63, PT ;  /* 0x0000003f0500720c */ /* 0x040fe20003f04070 */
[----:B------:R-:W-:Y:S02]  /*7c60*/  IMAD R67, R5, R3, R67 ;  /* 0x0000000305437224 */ /* 0x000fe400078e0243 */
[--C-:B------:R-:W-:Y:S02]  /*7c70*/  @!P3 IMAD.IADD R55, R55, 0x1, -R5.reuse ;  /* 0x000000013737b824 */ /* 0x100fe400078e0a05 */
[--C-:B------:R-:W-:Y:S01]  /*7c80*/  @!P2 IMAD.IADD R43, R43, 0x1, -R5.reuse ;  /* 0x000000012b2ba824 */ /* 0x100fe200078e0a05 */
[----:B------:R-:W-:Y:S01]  /*7c90*/  ISETP.GT.U32.AND P3, PT, R5, R67, PT ;  /* 0x000000430500720c */ /* 0x000fe20003f64070 */
[----:B------:R-:W-:Y:S01]  /*7ca0*/  @!P1 IMAD.IADD R51, R51, 0x1, -R5 ;  /* 0x0000000133339824 */ /* 0x000fe200078e0a05 */
[----:B------:R-:W-:Y:S01]  /*7cb0*/  ISETP.GT.U32.AND P2, PT, R5, R59, PT ;  /* 0x0000003b0500720c */ /* 0x000fe20003f44070 */
[----:B------:R-:W-:-:S02]  /*7cc0*/  VIADD R145, R4, 0x6a ;  /* 0x0000006a04917836 */ /* 0x000fc40000000000 */
[----:B------:R-:W-:Y:S01]  /*7cd0*/  VIADD R143, R4, 0x6b ;  /* 0x0000006b048f7836 */ /* 0x000fe20000000000 */
[----:B------:R-:W-:Y:S01]  /*7ce0*/  ISETP.GT.U32.AND P1, PT, R5, R51, PT ;  /* 0x000000330500720c */ /* 0x000fe20003f24070 */
[----:B------:R-:W-:Y:S01]  /*7cf0*/  @!P0 IMAD.IADD R63, R63, 0x1, -R5 ;  /* 0x000000013f3f8824 */ /* 0x000fe200078e0a05 */
[----:B------:R-:W-:Y:S01]  /*7d00*/  IABS R0, R145 ;  /* 0x0000009100007213 */ /* 0x000fe20000000000 */
[----:B------:R-:W-:Y:S01]  /*7d10*/  @!P5 IMAD.MOV R43, RZ, RZ, -R43 ;  /* 0x000000ffff2bd224 */ /* 0x000fe200078e0a2b */
[----:B------:R-:W-:Y:S01]  /*7d20*/  IABS R71, R143 ;  /* 0x0000008f00477213 */ /* 0x000fe20000000000 */
[----:B------:R-:W-:Y:S01]  /*7d30*/  @!P6 IMAD.MOV R47, RZ, RZ, -R47 ;  /* 0x000000ffff2fe224 */ /* 0x000fe200078e0a2f */
[----:B------:R-:W-:Y:S01]  /*7d40*/  ISETP.GT.U32.AND P5, PT, R5, R55, PT ;  /* 0x000000370500720c */ /* 0x000fe20003fa4070 */
[----:B------:R-:W-:Y:S01]  /*7d50*/  @!P3 IMAD.IADD R67, R67, 0x1, -R5 ;  /* 0x000000014343b824 */ /* 0x000fe200078e0a05 */
[----:B------:R-:W-:Y:S01]  /*7d60*/  ISETP.GT.U32.AND P3, PT, R5, R63, PT ;  /* 0x0000003f0500720c */ /* 0x000fe20003f64070 */
[----:B------:R-:W-:-:S03]  /*7d70*/  IMAD.HI.U32 R3, R2, R0, RZ ;  /* 0x0000000002037227 */ /* 0x000fc600078e00ff */
[----:B------:R-:W-:Y:S01]  /*7d80*/  ISETP.GT.U32.AND P6, PT, R5, R67, PT ;  /* 0x000000430500720c */ /* 0x000fe20003fc4070 */
[----:B------:R-:W-:Y:S01]  /*7d90*/  @!P2 IMAD.IADD R59, R59, 0x1, -R5 ;  /* 0x000000013b3ba824 */ /* 0x000fe200078e0a05 */
[----:B------:R-:W-:Y:S01]  /*7da0*/  ISETP.GE.AND P2, PT, R151, RZ, PT ;  /* 0x000000ff9700720c */ /* 0x000fe20003f46270 */
[----:B------:R-:W-:Y:S02]  /*7db0*/  IMAD.MOV R3, RZ, RZ, -R3 ;  /* 0x000000ffff037224 */ /* 0x000fe400078e0a03 */
[----:B------:R-:W-:Y:S01]  /*7dc0*/  @!P1 IMAD.IADD R51, R51, 0x1, -R5 ;  /* 0x0000000133339824 */ /* 0x000fe200078e0a05 */
[----:B------:R-:W-:Y:S01]  /*7dd0*/  ISETP.GT.U32.AND P0, PT, R5, R59, PT ;  /* 0x0000003b0500720c */ /* 0x000fe20003f04070 */
[----:B------:R-:W-:Y:S01]  /*7de0*/  IMAD.HI.U32 R9, R2, R71, RZ ;  /* 0x0000004702097227 */ /* 0x000fe200078e00ff */
[----:B------:R-:W-:-:S03]  /*7df0*/  ISETP.GE.AND P1, PT, R141, RZ, PT ;  /* 0x000000ff8d00720c */ /* 0x000fc60003f26270 */
[----:B------:R-:W-:Y:S02]  /*7e00*/  IMAD R0, R5, R3, R0 ;  /* 0x0000000305007224 */ /* 0x000fe400078e0200 */
[----:B------:R-:W-:Y:S01]  /*7e10*/  @!P4 IMAD.MOV R51, RZ, RZ, -R51 ;  /* 0x000000ffff33c224 */ /* 0x000fe200078e0a33 */
[----:B------:R-:W-:Y:S01]  /*7e20*/  ISETP.GE.AND P4, PT, R147, RZ, PT ;  /* 0x000000ff9300720c */ /* 0x000fe20003f86270 */
[----:B------:R-:W-:Y:S02]  /*7e30*/  IMAD.MOV R9, RZ, RZ, -R9 ;  /* 0x000000ffff097224 */ /* 0x000fe400078e0a09 */
[C---:B------:R-:W-:Y:S02]  /*7e40*/  VIADD R151, R4.reuse, 0x69 ;  /* 0x0000006904977836 */ /* 0x040fe40000000000 */
[----:B------:R-:W-:Y:S01]  /*7e50*/  @!P3 IMAD.IADD R63, R63, 0x1, -R5 ;  /* 0x000000013f3fb824 */ /* 0x000fe200078e0a05 */
[----:B------:R-:W-:Y:S01]  /*7e60*/  ISETP.GT.U32.AND P3, PT, R5, R0, PT ;  /* 0x000000000500720c */ /* 0x000fe20003f64070 */
[----:B------:R-:W-:-:S02]  /*7e70*/  VIADD R147, R4, 0x68 ;  /* 0x0000006804937836 */ /* 0x000fc40000000000 */
[----:B------:R-:W-:Y:S01]  /*7e80*/  IMAD R71, R5, R9, R71 ;  /* 0x0000000905477224 */ /* 0x000fe200078e0247 */
[----:B------:R-:W-:Y:S01]  /*7e90*/  IABS R9, R151 ;  /* 0x0000009700097213 */ /* 0x000fe20000000000 */
[--C-:B------:R-:W-:Y:S01]  /*7ea0*/  @!P0 IMAD.IADD R59, R59, 0x1, -R5.reuse ;  /* 0x000000013b3b8824 */ /* 0x100fe200078e0a05 */
[----:B------:R-:W-:Y:S01]  /*7eb0*/  IABS R83, R147 ;  /* 0x0000009300537213 */ /* 0x000fe20000000000 */
[----:B------:R-:W-:Y:S01]  /*7ec0*/  @!P5 IMAD.IADD R55, R55, 0x1, -R5 ;  /* 0x000000013737d824 */ /* 0x000fe200078e0a05 */
[----:B------:R-:W-:Y:S01]  /*7ed0*/  ISETP.GE.AND P0, PT, R149, RZ, PT ;  /* 0x000000ff9500720c */ /* 0x000fe20003f06270 */
[----:B------:R-:W-:Y:S01]  /*7ee0*/  IMAD.MOV.U32 R79, RZ, RZ, R9 ;  /* 0x000000ffff4f7224 */ /* 0x000fe200078e0009 */
[----:B------:R-:W-:Y:S01]  /*7ef0*/  ISETP.GT.U32.AND P5, PT, R5, R71, PT ;  /* 0x000000470500720c */ /* 0x000fe20003fa4070 */
[----:B------:R-:W-:Y:S02]  /*7f00*/  VIADD R149, R4, 0x67 ;  /* 0x0000006704957836 */ /* 0x000fe40000000000 */
[----:B------:R-:W-:-:S03]  /*7f10*/  IMAD.HI.U32 R9, R2, R83, RZ ;  /* 0x0000005302097227 */ /* 0x000fc600078e00ff */
[----:B------:R-:W-:Y:S01]  /*7f20*/  IABS R3, R149 ;  /* 0x0000009500037213 */ /* 0x000fe20000000000 */
[----:B------:R-:W-:Y:S02]  /*7f30*/  @!P3 IMAD.IADD R0, R0, 0x1, -R5 ;  /* 0x000000010000b824 */ /* 0x000fe400078e0a05 */
[----:B------:R-:W-:Y:S02]  /*7f40*/  IMAD.MOV R9, RZ, RZ, -R9 ;  /* 0x000000ffff097224 */ /* 0x000fe400078e0a09 */
[----:B------:R-:W-:Y:S01]  /*7f50*/  @!P2 IMAD.MOV R59, RZ, RZ, -R59 ;  /* 0x000000ffff3ba224 */ /* 0x000fe200078e0a3b */
[C---:B------:R-:W-:Y:S01]  /*7f60*/  ISETP.GT.U32.AND P2, PT, R5.reuse, R0, PT ;  /* 0x000000000500720c */ /* 0x040fe20003f44070 */
[----:B------:R-:W-:Y:S02]  /*7f70*/  IMAD R83, R5, R9, R83 ;  /* 0x0000000905537224 */ /* 0x000fe400078e0253 */
[----:B------:R-:W-:-:S04]  /*7f80*/  IMAD.HI.U32 R9, R2, R3, RZ ;  /* 0x0000000302097227 */ /* 0x000fc800078e00ff */
[----:B------:R-:W-:-:S04]  /*7f90*/  IMAD.HI.U32 R11, R2, R79, RZ ;  /* 0x0000004f020b7227 */ /* 0x000fc800078e00ff */
[----:B------:R-:W-:Y:S02]  /*7fa0*/  IMAD.MOV R9, RZ, RZ, -R9 ;  /* 0x000000ffff097224 */ /* 0x000fe400078e0a09 */
[----:B------:R-:W-:Y:S02]  /*7fb0*/  IMAD.MOV R11, RZ, RZ, -R11 ;  /* 0x000000ffff0b7224 */ /* 0x000fe400078e0a0b */
[----:B------:R-:W-:Y:S02]  /*7fc0*/  IMAD R3, R5, R9, R3 ;  /* 0x0000000905037224 */ /* 0x000fe400078e0203 */
[----:B------:R-:W-:Y:S01]  /*7fd0*/  @!P6 IMAD.IADD R67, R67, 0x1, -R5 ;  /* 0x000000014343e824 */ /* 0x000fe200078e0a05 */
[----:B------:R-:W-:Y:S01]  /*7fe0*/  ISETP.GE.AND P6, PT, R143, RZ, PT ;  /* 0x000000ff8f00720c */ /* 0x000fe20003fc6270 */
[C---:B------:R-:W-:Y:S02]  /*7ff0*/  IMAD R79, R5.reuse, R11, R79 ;  /* 0x0000000b054f7224 */ /* 0x040fe400078e024f */
[----:B------:R-:W-:Y:S01]  /*8000*/  @!P2 IMAD.IADD R0, R0, 0x1, -R5 ;  /* 0x000000010000a824 */ /* 0x000fe200078e0a05 */
[C---:B------:R-:W-:Y:S01]  /*8010*/  ISETP.GT.U32.AND P2, PT, R5.reuse, R3, PT ;  /* 0x000000030500720c */ /* 0x040fe20003f44070 */
[----:B------:R-:W-:Y:S01]  /*8020*/  @!P0 IMAD.MOV R67, RZ, RZ, -R67 ;  /* 0x000000ffff438224 */ /* 0x000fe200078e0a43 */
[----:B------:R-:W-:Y:S01]  /*8030*/  ISETP.GT.U32.AND P3, PT, R5, R79, PT ;  /* 0x0000004f0500720c */ /* 0x000fe20003f64070 */
[----:B------:R-:W-:Y:S01]  /*8040*/  @!P5 IMAD.IADD R71, R71, 0x1, -R5 ;  /* 0x000000014747d824 */ /* 0x000fe200078e0a05 */
[----:B------:R-:W-:Y:S01]  /*8050*/  ISETP.GT.U32.AND P0, PT, R5, R83, PT ;  /* 0x000000530500720c */ /* 0x000fe20003f04070 */
[----:B------:R-:W-:Y:S01]  /*8060*/  @!P1 IMAD.MOV R55, RZ, RZ, -R55 ;  /* 0x000000ffff379224 */ /* 0x000fe200078e0a37 */
[----:B------:R-:W-:Y:S01]  /*8070*/  ISETP.GE.AND P5, PT, R145, RZ, PT ;  /* 0x000000ff9100720c */ /* 0x000fe20003fa6270 */
[----:B------:R-:W-:Y:S01]  /*8080*/  @!P4 IMAD.MOV R63, RZ, RZ, -R63 ;  /* 0x000000ffff3fc224 */ /* 0x000fe200078e0a3f */
[----:B------:R-:W-:Y:S01]  /*8090*/  ISETP.GT.U32.AND P1, PT, R5, R71, PT ;  /* 0x000000470500720c */ /* 0x000fe20003f24070 */
[----:B------:R-:W-:Y:S01]  /*80a0*/  IMAD.MOV.U32 R75, RZ, RZ, R0 ;  /* 0x000000ffff4b7224 */ /* 0x000fe200078e0000 */
[----:B------:R-:W-:Y:S01]  /*80b0*/  ISETP.GE.AND P4, PT, R151, RZ, PT ;  /* 0x000000ff9700720c */ /* 0x000fe20003f86270 */
[----:B------:R-:W-:-:S02]  /*80c0*/  VIADD R151, R4, 0x66 ;  /* 0x0000006604977836 */ /* 0x000fc40000000000 */
[--C-:B------:R-:W-:Y:S02]  /*80d0*/  @!P2 IMAD.IADD R3, R3, 0x1, -R5.reuse ;  /* 0x000000010303a824 */ /* 0x100fe400078e0a05 */
[--C-:B------:R-:W-:Y:S01]  /*80e0*/  @!P3 IMAD.IADD R79, R79, 0x1, -R5.reuse ;  /* 0x000000014f4fb824 */ /* 0x100fe200078e0a05 */
[----:B------:R-:W-:Y:S01]  /*80f0*/  IABS R9, R151 ;  /* 0x0000009700097213 */ /* 0x000fe20000000000 */
[----:B------:R-:W-:Y:S01]  /*8100*/  @!P0 IMAD.IADD R83, R83, 0x1, -R5 ;  /* 0x0000000153538824 */ /* 0x000fe200078e0a05 */
[----:B------:R-:W-:Y:S01]  /*8110*/  ISETP.GE.AND P3, PT, R149, RZ, PT ;  /* 0x000000ff9500720c */ /* 0x000fe20003f66270 */
[----:B------:R-:W-:Y:S01]  /*8120*/  VIADD R149, R4, 0x64 ;  /* 0x0000006404957836 */ /* 0x000fe20000000000 */
[C---:B------:R-:W-:Y:S01]  /*8130*/  ISETP.GT.U32.AND P2, PT, R5.reuse, R3, PT ;  /* 0x000000030500720c */ /* 0x040fe20003f44070 */
[----:B------:R-:W-:Y:S01]  /*8140*/  @!P5 IMAD.MOV R75, RZ, RZ, -R75 ;  /* 0x000000ffff4bd224 */ /* 0x000fe200078e0a4b */
[----:B------:R-:W-:Y:S01]  /*8150*/  ISETP.GT.U32.AND P5, PT, R5, R83, PT ;  /* 0x000000530500720c */ /* 0x000fe20003fa4070 */
[----:B------:R-:W-:Y:S01]  /*8160*/  IMAD.HI.U32 R91, R2, R9, RZ ;  /* 0x00000009025b7227 */ /* 0x000fe200078e00ff */
[----:B------:R-:W-:-:S02]  /*8170*/  IABS R99, R149 ;  /* 0x0000009500637213 */ /* 0x000fc40000000000 */
[----:B------:R-:W-:Y:S01]  /*8180*/  ISETP.GE.AND P0, PT, R151, RZ, PT ;  /* 0x000000ff9700720c */ /* 0x000fe20003f06270 */
[----:B------:R-:W-:Y:S01]  /*8190*/  @!P1 IMAD.IADD R71, R71, 0x1, -R5 ;  /* 0x0000000147479824 */ /* 0x000fe200078e0a05 */
[----:B------:R-:W-:Y:S01]  /*81a0*/  ISETP.GE.AND P1, PT, R147, RZ, PT ;  /* 0x000000ff9300720c */ /* 0x000fe20003f26270 */
[----:B------:R-:W-:Y:S02]  /*81b0*/  VIADD R147, R4, 0x65 ;  /* 0x0000006504937836 */ /* 0x000fe40000000000 */
[----:B------:R-:W-:Y:S02]  /*81c0*/  IMAD.MOV R91, RZ, RZ, -R91 ;  /* 0x000000ffff5b7224 */ /* 0x000fe400078e0a5b */
[----:B------:R-:W-:Y:S01]  /*81d0*/  IMAD.HI.U32 R0, R2, R99, RZ ;  /* 0x0000006302007227 */ /* 0x000fe200078e00ff */
[----:B------:R-:W-:-:S03]  /*81e0*/  IABS R95, R147 ;  /* 0x00000093005f7213 */ /* 0x000fc60000000000 */
[----:B------:R-:W-:Y:S02]  /*81f0*/  IMAD R91, R5, R91, R9 ;  /* 0x0000005b055b7224 */ /* 0x000fe400078e0209 */
[----:B------:R-:W-:Y:S02]  /*8200*/  IMAD.MOV R0, RZ, RZ, -R0 ;  /* 0x000000ffff007224 */ /* 0x000fe400078e0a00 */
[--C-:B------:R-:W-:Y:S01]  /*8210*/  @!P2 IMAD.IADD R3, R3, 0x1, -R5.reuse ;  /* 0x000000010303a824 */ /* 0x100fe200078e0a05 */
[----:B------:R-:W-:Y:S01]  /*8220*/  ISETP.GE.AND P2, PT, R149, RZ, PT ;  /* 0x000000ff9500720c */ /* 0x000fe20003f46270 */
[----:B------:R-:W-:Y:S01]  /*8230*/  @!P5 IMAD.IADD R83, R83, 0x1, -R5 ;  /* 0x000000015353d824 */ /* 0x000fe200078e0a05 */
[C---:B------:R-:W-:Y:S01]  /*8240*/  ISETP.GT.U32.AND P5, PT, R5.reuse, R91, PT ;  /* 0x0000005b0500720c */ /* 0x040fe20003fa4070 */
[----:B------:R-:W-:Y:S01]  /*8250*/  @!P6 IMAD.MOV R71, RZ, RZ, -R71 ;  /* 0x000000ffff47e224 */ /* 0x000fe200078e0a47 */
[----:B------:R-:W-:Y:S01]  /*8260*/  ISETP.GT.U32.AND P6, PT, R5, R79, PT ;  /* 0x0000004f0500720c */ /* 0x000fe20003fc4070 */
[----:B------:R-:W-:-:S04]  /*8270*/  IMAD.HI.U32 R9, R2, R95, RZ ;  /* 0x0000005f02097227 */ /* 0x000fc800078e00ff */
[C---:B------:R-:W-:Y:S02]  /*8280*/  IMAD R99, R5.reuse, R0, R99 ;  /* 0x0000000005637224 */ /* 0x040fe400078e0263 */
[----:B------:R-:W-:Y:S02]  /*8290*/  IMAD.MOV.U32 R87, RZ, RZ, R3 ;  /* 0x000000ffff577224 */ /* 0x000fe400078e0003 */
[----:B------:R-:W-:Y:S02]  /*82a0*/  IMAD.MOV R9, RZ, RZ, -R9 ;  /* 0x000000ffff097224 */ /* 0x000fe400078e0a09 */
[----:B------:R-:W-:Y:S01]  /*82b0*/  @!P3 IMAD.MOV R87, RZ, RZ, -R87 ;  /* 0x000000ffff57b224 */ /* 0x000fe200078e0a57 */
[----:B------:R-:W-:Y:S01]  /*82c0*/  ISETP.GT.U32.AND P3, PT, R5, R99, PT ;  /* 0x000000630500720c */ /* 0x000fe20003f64070 */
[C---:B------:R-:W-:Y:S02]  /*82d0*/  VIADD R143, R4.reuse, 0x62 ;  /* 0x00000062048f7836 */ /* 0x040fe40000000000 */
[----:B------:R-:W-:-:S02]  /*82e0*/  VIADD R151, R4, 0x63 ;  /* 0x0000006304977836 */ /* 0x000fc40000000000 */
[----:B------:R-:W-:Y:S01]  /*82f0*/  IMAD R95, R5, R9, R95 ;  /* 0x00000009055f7224 */ /* 0x000fe200078e025f */
[----:B------:R-:W-:Y:S01]  /*8300*/  IABS R106, R143 ;  /* 0x0000008f006a7213 */ /* 0x000fe20000000000 */
[----:B------:R-:W-:Y:S01]  /*8310*/  @!P5 IMAD.IADD R91, R91, 0x1, -R5 ;  /* 0x000000015b5bd824 */ /* 0x000fe200078e0a05 */
[----:B------:R-:W-:Y:S01]  /*8320*/  IABS R103, R151 ;  /* 0x0000009700677213 */ /* 0x000fe20000000000 */
[----:B------:R-:W-:Y:S01]  /*8330*/  @!P1 IMAD.MOV R83, RZ, RZ, -R83 ;  /* 0x000000ffff539224 */ /* 0x000fe200078e0a53 */
[----:B------:R-:W-:Y:S01]  /*8340*/  ISETP.GT.U32.AND P5, PT, R5, R95, PT ;  /* 0x0000005f0500720c */ /* 0x000fe20003fa4070 */
[C---:B------:R-:W-:Y:S01]  /*8350*/  VIADD R145, R4.reuse, 0x61 ;  /* 0x0000006104917836 */ /* 0x040fe20000000000 */
[----:B------:R-:W-:Y:S01]  /*8360*/  ISETP.GE.AND P1, PT, R151, RZ, PT ;  /* 0x000000ff9700720c */ /* 0x000fe20003f26270 */
[----:B------:R-:W-:Y:S01]  /*8370*/  @!P6 IMAD.IADD R79, R79, 0x1, -R5 ;  /* 0x000000014f4fe824 */ /* 0x000fe200078e0a05 */
[----:B------:R-:W-:Y:S01]  /*8380*/  ISETP.GE.AND P6, PT, R147, RZ, PT ;  /* 0x000000ff9300720c */ /* 0x000fe20003fc6270 */
[----:B------:R-:W-:Y:S01]  /*8390*/  VIADD R151, R4, 0x60 ;  /* 0x0000006004977836 */ /* 0x000fe20000000000 */
[----:B------:R-:W-:Y:S01]  /*83a0*/  IABS R110, R145 ;  /* 0x00000091006e7213 */ /* 0x000fe20000000000 */
[----:B------:R-:W-:-:S03]  /*83b0*/  IMAD.HI.U32 R9, R2, R106, RZ ;  /* 0x0000006a02097227 */ /* 0x000fc600078e00ff */
[----:B------:R-:W-:Y:S01]  /*83c0*/  IABS R114, R151 ;  /* 0x0000009700727213 */ /* 0x000fe20000000000 */
[----:B------:R-:W-:Y:S01]  /*83d0*/  @!P4 IMAD.MOV R79, RZ, RZ, -R79 ;  /* 0x000000ffff4fc224 */ /* 0x000fe200078e0a4f */
[----:B------:R-:W-:Y:S01]  /*83e0*/  ISETP.GT.U32.AND P4, PT, R5, R91, PT ;  /* 0x0000005b0500720c */ /* 0x000fe20003f84070 */
[----:B------:R-:W-:Y:S02]  /*83f0*/  @!P3 IMAD.IADD R99, R99, 0x1, -R5 ;  /* 0x000000016363b824 */ /* 0x000fe400078e0a05 */
[----:B------:R-:W-:Y:S02]  /*8400*/  IMAD.MOV R9, RZ, RZ, -R9 ;  /* 0x000000ffff097224 */ /* 0x000fe400078e0a09 */
[----:B------:R-:W-:Y:S01]  /*8410*/  IMAD.HI.U32 R3, R2, R110, RZ ;  /* 0x0000006e02037227 */ /* 0x000fe200078e00ff */
[----:B------:R-:W-:-:S03]  /*8420*/  ISETP.GT.U32.AND P3, PT, R5, R99, PT ;  /* 0x000000630500720c */ /* 0x000fc60003f64070 */
[----:B------:R-:W-:Y:S02]  /*8430*/  IMAD R106, R5, R9, R106 ;  /* 0x00000009056a7224 */ /* 0x000fe400078e026a */
[----:B------:R-:W-:-:S04]  /*8440*/  IMAD.HI.U32 R9, R2, R114, RZ ;  /* 0x0000007202097227 */ /* 0x000fc800078e00ff */
[----:B------:R-:W-:Y:S02]  /*8450*/  @!P5 IMAD.IADD R95, R95, 0x1, -R5 ;  /* 0x000000015f5fd824 */ /* 0x000fe400078e0a05 */
[----:B------:R-:W-:Y:S02]  /*8460*/  IMAD.MOV R11, RZ, RZ, -R3 ;  /* 0x000000ffff0b7224 */ /* 0x000fe400078e0a03 */
[----:B------:R-:W-:Y:S01]  /*8470*/  IMAD.MOV R3, RZ, RZ, -R9 ;  /* 0x000000ffff037224 */ /* 0x000fe200078e0a09 */
[----:B------:R-:W-:Y:S01]  /*8480*/  ISETP.GT.U32.AND P5, PT, R5, R95, PT ;  /* 0x0000005f0500720c */ /* 0x000fe20003fa4070 */
[----:B------:R-:W-:Y:S02]  /*8490*/  @!P4 IMAD.IADD R91, R91, 0x1, -R5 ;  /* 0x000000015b5bc824 */ /* 0x000fe400078e0a05 */
[----:B------:R-:W-:Y:S02]  /*84a0*/  IMAD R114, R5, R3, R114 ;  /* 0x0000000305727224 */ /* 0x000fe400078e0272 */
[----:B------:R-:W-:-:S04]  /*84b0*/  IMAD.HI.U32 R0, R2, R103, RZ ;  /* 0x0000006702007227 */ /* 0x000fc800078e00ff */
[----:B------:R-:W-:Y:S01]  /*84c0*/  @!P0 IMAD.MOV R91, RZ, RZ, -R91 ;  /* 0x000000ffff5b8224 */ /* 0x000fe200078e0a5b */
[----:B------:R-:W-:Y:S01]  /*84d0*/  ISETP.GT.U32.AND P0, PT, R5, R106, PT ;  /* 0x0000006a0500720c */ /* 0x000fe20003f04070 */
[----:B------:R-:W-:Y:S01]  /*84e0*/  @!P3 IMAD.IADD R99, R99, 0x1, -R5 ;  /* 0x000000016363b824 */ /* 0x000fe200078e0a05 */
[C---:B------:R-:W-:Y:S01]  /*84f0*/  ISETP.GT.U32.AND P3, PT, R5.reuse, R114, PT ;  /* 0x000000720500720c */ /* 0x040fe20003f64070 */
[----:B------:R-:W-:Y:S02]  /*8500*/  IMAD.MOV R0, RZ, RZ, -R0 ;  /* 0x000000ffff007224 */ /* 0x000fe400078e0a00 */
[C---:B------:R-:W-:Y:S02]  /*8510*/  VIADD R147, R4.reuse, 0x5f ;  /* 0x0000005f04937836 */ /* 0x040fe40000000000 */
[C---:B------:R-:W-:Y:S02]  /*8520*/  IMAD R110, R5.reuse, R11, R110 ;  /* 0x0000000b056e7224 */ /* 0x040fe400078e026e */
[----:B------:R-:W-:Y:S01]  /*8530*/  IMAD R103, R5, R0, R103 ;  /* 0x0000000005677224 */ /* 0x000fe200078e0267 */
[----:B------:R-:W-:Y:S01]  /*8540*/  IABS R0, R147 ;  /* 0x0000009300007213 */ /* 0x000fe20000000000 */
[----:B------:R-:W-:Y:S01]  /*8550*/  @!P5 IMAD.IADD R95, R95, 0x1, -R5 ;  /* 0x000000015f5fd824 */ /* 0x000fe200078e0a05 */
[C---:B------:R-:W-:Y:S01]  /*8560*/  ISETP.GT.U32.AND P5, PT, R5.reuse, R110, PT ;  /* 0x0000006e0500720c */ /* 0x040fe20003fa4070 */
[----:B------:R-:W-:Y:S01]  /*8570*/  VIADD R149, R4, 0x5e ;  /* 0x0000005e04957836 */ /* 0x000fe20000000000 */
[----:B------:R-:W-:Y:S01]  /*8580*/  ISETP.GT.U32.AND P4, PT, R5, R103, PT ;  /* 0x000000670500720c */ /* 0x000fe20003f84070 */
[----:B------:R-:W-:-:S03]  /*8590*/  IMAD.HI.U32 R3, R2, R0, RZ ;  /* 0x0000000002037227 */ /* 0x000fc600078e00ff */
[----:B------:R-:W-:Y:S01]  /*85a0*/  IABS R122, R149 ;  /* 0x00000095007a7213 */ /* 0x000fe20000000000 */
[--C-:B------:R-:W-:Y:S02]  /*85b0*/  @!P0 IMAD.IADD R106, R106, 0x1, -R5.reuse ;  /* 0x000000016a6a8824 */ /* 0x100fe400078e0a05 */
[----:B------:R-:W-:Y:S02]  /*85c0*/  @!P3 IMAD.IADD R114, R114, 0x1, -R5 ;  /* 0x000000017272b824 */ /* 0x000fe400078e0a05 */
[----:B------:R-:W-:Y:S01]  /*85d0*/  IMAD.MOV R3, RZ, RZ, -R3 ;  /* 0x000000ffff037224 */ /* 0x000fe200078e0a03 */
[C---:B------:R-:W-:Y:S01]  /*85e0*/  ISETP.GT.U32.AND P0, PT, R5.reuse, R106, PT ;  /* 0x0000006a0500720c */ /* 0x040fe20003f04070 */
[----:B------:R-:W-:Y:S01]  /*85f0*/  @!P2 IMAD.MOV R99, RZ, RZ, -R99 ;  /* 0x000000ffff63a224 */ /* 0x000fe200078e0a63 */
[C---:B------:R-:W-:Y:S01]  /*8600*/  ISETP.GT.U32.AND P2, PT, R5.reuse, R114, PT ;  /* 0x000000720500720c */ /* 0x040fe20003f44070 */
[----:B------:R-:W-:Y:S02]  /*8610*/  IMAD R118, R5, R3, R0 ;  /* 0x0000000305767224 */ /* 0x000fe400078e0200 */
[----:B------:R-:W-:-:S04]  /*8620*/  IMAD.HI.U32 R3, R2, R122, RZ ;  /* 0x0000007a02037227 */ /* 0x000fc800078e00ff */
[----:B------:R-:W-:Y:S01]  /*8630*/  @!P5 IMAD.IADD R110, R110, 0x1, -R5 ;  /* 0x000000016e6ed824 */ /* 0x000fe200078e0a05 */
[----:B------:R-:W-:Y:S01]  /*8640*/  ISETP.GE.AND P5, PT, R151, RZ, PT ;  /* 0x000000ff9700720c */ /* 0x000fe20003fa6270 */
[----:B------:R-:W-:Y:S02]  /*8650*/  IMAD.MOV R3, RZ, RZ, -R3 ;  /* 0x000000ffff037224 */ /* 0x000fe400078e0a03 */
[--C-:B------:R-:W-:Y:S01]  /*8660*/  @!P0 IMAD.IADD R106, R106, 0x1, -R5.reuse ;  /* 0x000000016a6a8824 */ /* 0x100fe200078e0a05 */
[C---:B------:R-:W-:Y:S01]  /*8670*/  ISETP.GT.U32.AND P3, PT, R5.reuse, R110, PT ;  /* 0x0000006e0500720c */ /* 0x040fe20003f64070 */
[C---:B------:R-:W-:Y:S01]  /*8680*/  IMAD R122, R5.reuse, R3, R122 ;  /* 0x00000003057a7224 */ /* 0x040fe200078e027a */
[C---:B------:R-:W-:Y:S01]  /*8690*/  ISETP.GT.U32.AND P0, PT, R5.reuse, R118, PT ;  /* 0x000000760500720c */ /* 0x040fe20003f04070 */
[--C-:B------:R-:W-:Y:S02]  /*86a0*/  @!P2 IMAD.IADD R114, R114, 0x1, -R5.reuse ;  /* 0x000000017272a824 */ /* 0x100fe400078e0a05 */
[----:B------:R-:W-:Y:S01]  /*86b0*/  VIADD R151, R4, 0x5d ;  /* 0x0000005d04977836 */ /* 0x000fe20000000000 */
[----:B------:R-:W-:Y:S01]  /*86c0*/  ISETP.GT.U32.AND P2, PT, R5, R122, PT ;  /* 0x0000007a0500720c */ /* 0x000fe20003f44070 */
[----:B------:R-:W-:-:S02]  /*86d0*/  @!P4 IMAD.IADD R103, R103, 0x1, -R5 ;  /* 0x000000016767c824 */ /* 0x000fc400078e0a05 */
[----:B------:R-:W-:Y:S01]  /*86e0*/  @!P6 IMAD.MOV R95, RZ, RZ, -R95 ;  /* 0x000000ffff5fe224 */ /* 0x000fe200078e0a5f */
[----:B------:R-:W-:Y:S01]  /*86f0*/  IABS R0, R151 ;  /* 0x0000009700007213 */ /* 0x000fe20000000000 */
[----:B------:R-:W-:Y:S01]  /*8700*/  @!P5 IMAD.MOV R114, RZ, RZ, -R114 ;  /* 0x000000ffff72d224 */ /* 0x000fe200078e0a72 */
[----:B------:R-:W-:Y:S01]  /*8710*/  ISETP.GT.U32.AND P4, PT, R5, R103, PT ;  /* 0x000000670500720c */ /* 0x000fe20003f84070 */
[----:B------:R-:W-:Y:S01]  /*8720*/  @!P3 IMAD.IADD R110, R110, 0x1, -R5 ;  /* 0x000000016e6eb824 */ /* 0x000fe200078e0a05 */
[----:B------:R-:W-:Y:S01]  /*8730*/  ISETP.GE.AND P3, PT, R151, RZ, PT ;  /* 0x000000ff9700720c */ /* 0x000fe20003f66270 */
[----:B------:R-:W-:Y:S01]  /*8740*/  VIADD R151, R4, 0x5c ;  /* 0x0000005c04977836 */ /* 0x000fe20000000000 */
[----:B------:R-:W-:Y:S01]  /*8750*/  ISETP.GE.AND P6, PT, R143, RZ, PT ;  /* 0x000000ff8f00720c */ /* 0x000fe20003fc6270 */
[----:B------:R-:W-:-:S03]  /*8760*/  IMAD.HI.U32 R3, R2, R0, RZ ;  /* 0x0000000002037227 */ /* 0x000fc600078e00ff */
[----:B------:R-:W-:Y:S01]  /*8770*/  IABS R130, R151 ;  /* 0x0000009700827213 */ /* 0x000fe20000000000 */
[--C-:B------:R-:W-:Y:S02]  /*8780*/  @!P0 IMAD.IADD R118, R118, 0x1, -R5.reuse ;  /* 0x0000000176768824 */ /* 0x100fe400078e0a05 */
[----:B------:R-:W-:Y:S02]  /*8790*/  @!P2 IMAD.IADD R122, R122, 0x1, -R5 ;  /* 0x000000017a7aa824 */ /* 0x000fe400078e0a05 */
[----:B------:R-:W-:Y:S01]  /*87a0*/  IMAD.MOV R3, RZ, RZ, -R3 ;  /* 0x000000ffff037224 */ /* 0x000fe200078e0a03 */
[----:B------:R-:W-:Y:S01]  /*87b0*/  ISETP.GT.U32.AND P0, PT, R5, R118, PT ;  /* 0x000000760500720c */ /* 0x000fe20003f04070 */
[----:B------:R-:W-:Y:S01]  /*87c0*/  @!P4 IMAD.IADD R103, R103, 0x1, -R5 ;  /* 0x000000016767c824 */ /* 0x000fe200078e0a05 */
[C---:B------:R-:W-:Y:S01]  /*87d0*/  ISETP.GT.U32.AND P2, PT, R5.reuse, R122, PT ;  /* 0x0000007a0500720c */ /* 0x040fe20003f44070 */
[----:B------:R-:W-:Y:S01]  /*87e0*/  IMAD R126, R5, R3, R0 ;  /* 0x00000003057e7224 */ /* 0x000fe200078e0200 */
[----:B------:R-:W-:Y:S01]  /*87f0*/  ISETP.GE.AND P4, PT, R145, RZ, PT ;  /* 0x000000ff9100720c */ /* 0x000fe20003f86270 */
[----:B------:R-:W-:-:S04]  /*8800*/  IMAD.HI.U32 R0, R2, R130, RZ ;  /* 0x0000008202007227 */ /* 0x000fc800078e00ff */
[----:B------:R-:W-:Y:S02]  /*8810*/  IMAD.MOV R0, RZ, RZ, -R0 ;  /* 0x000000ffff007224 */ /* 0x000fe400078e0a00 */
[----:B------:R-:W-:Y:S01]  /*8820*/  @!P1 IMAD.MOV R103, RZ, RZ, -R103 ;  /* 0x000000ffff679224 */ /* 0x000fe200078e0a67 */
[----:B------:R-:W-:Y:S01]  /*8830*/  ISETP.GE.AND P1, PT, R147, RZ, PT ;  /* 0x000000ff9300720c */ /* 0x000fe20003f26270 */
[C---:B------:R-:W-:Y:S02]  /*8840*/  IMAD R130, R5.reuse, R0, R130 ;  /* 0x0000000005827224 */ /* 0x040fe400078e0282 */
[--C-:B------:R-:W-:Y:S01]  /*8850*/  @!P0 IMAD.IADD R118, R118, 0x1, -R5.reuse ;  /* 0x0000000176768824 */ /* 0x100fe200078e0a05 */
[C---:B------:R-:W-:Y:S01]  /*8860*/  ISETP.GT.U32.AND P0, PT, R5.reuse, R126, PT ;  /* 0x0000007e0500720c */ /* 0x040fe20003f04070 */
[----:B------:R-:W-:Y:S01]  /*8870*/  @!P2 IMAD.IADD R122, R122, 0x1, -R5 ;  /* 0x000000017a7aa824 */ /* 0x000fe200078e0a05 */
[----:B------:R-:W-:Y:S01]  /*8880*/  ISETP.GT.U32.AND P2, PT, R5, R130, PT ;  /* 0x000000820500720c */ /* 0x000fe20003f44070 */
[----:B------:R-:W-:-:S02]  /*8890*/  VIADD R147, R4, 0x59 ;  /* 0x0000005904937836 */ /* 0x000fc40000000000 */
[----:B------:R-:W-:Y:S01]  /*88a0*/  @!P4 IMAD.MOV R110, RZ, RZ, -R110 ;  /* 0x000000ffff6ec224 */ /* 0x000fe200078e0a6e */
[----:B------:R-:W-:Y:S01]  /*88b0*/  ISETP.GE.AND P4, PT, R151, RZ, PT ;  /* 0x000000ff9700720c */ /* 0x000fe20003f86270 */
[----:B------:R-:W-:Y:S01]  /*88c0*/  @!P6 IMAD.MOV R106, RZ, RZ, -R106 ;  /* 0x000000ffff6ae224 */ /* 0x000fe200078e0a6a */
[----:B------:R-:W-:Y:S01]  /*88d0*/  IABS R141, R147 ;  /* 0x00000093008d7213 */ /* 0x000fe20000000000 */
[C---:B------:R-:W-:Y:S01]  /*88e0*/  VIADD R151, R4.reuse, 0x5b ;  /* 0x0000005b04977836 */ /* 0x040fe20000000000 */
[----:B------:R-:W-:Y:S01]  /*88f0*/  ISETP.GE.AND P6, PT, R149, RZ, PT ;  /* 0x000000ff9500720c */ /* 0x000fe20003fc6270 */
[----:B------:R-:W-:Y:S02]  /*8900*/  VIADD R143, R4, 0x58 ;  /* 0x00000058048f7836 */ /* 0x000fe40000000000 */
[----:B------:R-:W-:Y:S01]  /*8910*/  IMAD.HI.U32 R3, R2, R141, RZ ;  /* 0x0000008d02037227 */ /* 0x000fe200078e00ff */
[----:B------:R-:W-:Y:S02]  /*8920*/  IABS R134, R151 ;  /* 0x0000009700867213 */ /* 0x000fe40000000000 */
[----:B------:R-:W-:Y:S01]  /*8930*/  IABS R145, R143 ;  /* 0x0000008f00917213 */ /* 0x000fe20000000000 */
[--C-:B------:R-:W-:Y:S01]  /*8940*/  @!P0 IMAD.IADD R126, R126, 0x1, -R5.reuse ;  /* 0x000000017e7e8824 */ /* 0x100fe200078e0a05 */
[----:B------:R-:W-:Y:S01]  /*8950*/  ISETP.GE.AND P5, PT, R151, RZ, PT ;  /* 0x000000ff9700720c */ /* 0x000fe20003fa6270 */
[----:B------:R-:W-:-:S02]  /*8960*/  @!P2 IMAD.IADD R130, R130, 0x1, -R5 ;  /* 0x000000018282a824 */ /* 0x000fc400078e0a05 */
[----:B------:R-:W-:Y:S01]  /*8970*/  IMAD.MOV R3, RZ, RZ, -R3 ;  /* 0x000000ffff037224 */ /* 0x000fe200078e0a03 */
[C---:B------:R-:W-:Y:S01]  /*8980*/  ISETP.GT.U32.AND P0, PT, R5.reuse, R126, PT ;  /* 0x0000007e0500720c */ /* 0x040fe20003f04070 */
[----:B------:R-:W-:Y:S01]  /*8990*/  IMAD.HI.U32 R11, R2, R134, RZ ;  /* 0x00000086020b7227 */ /* 0x000fe200078e00ff */
[----:B------:R-:W-:-:S03]  /*89a0*/  ISETP.GT.U32.AND P2, PT, R5, R130, PT ;  /* 0x000000820500720c */ /* 0x000fc60003f44070 */
[----:B------:R-:W-:-:S04]  /*89b0*/  IMAD.HI.U32 R0, R2, R145, RZ ;  /* 0x0000009102007227 */ /* 0x000fc800078e00ff */
[----:B------:R-:W-:Y:S02]  /*89c0*/  IMAD R141, R5, R3, R141 ;  /* 0x00000003058d7224 */ /* 0x000fe400078e028d */
[----:B------:R-:W-:-:S04]  /*89d0*/  IMAD.HI.U32 R9, R2, R137, RZ ;  /* 0x0000008902097227 */ /* 0x000fc800078e00ff */
[----:B------:R-:W-:Y:S02]  /*89e0*/  IMAD.MOV R11, RZ, RZ, -R11 ;  /* 0x000000ffff0b7224 */ /* 0x000fe400078e0a0b */
[----:B------:R-:W-:Y:S02]  /*89f0*/  IMAD.MOV R0, RZ, RZ, -R0 ;  /* 0x000000ffff007224 */ /* 0x000fe400078e0a00 */
[----:B------:R-:W-:Y:S01]  /*8a00*/  @!P6 IMAD.MOV R122, RZ, RZ, -R122 ;  /* 0x000000ffff7ae224 */ /* 0x000fe200078e0a7a */
[C---:B------:R-:W-:Y:S01]  /*8a10*/  ISETP.GT.U32.AND P6, PT, R5.reuse, R141, PT ;  /* 0x0000008d0500720c */ /* 0x040fe20003fc4070 */
[----:B------:R-:W-:Y:S02]  /*8a20*/  VIADD R151, R4, 0x57 ;  /* 0x0000005704977836 */ /* 0x000fe40000000000 */
[----:B------:R-:W-:Y:S02]  /*8a30*/  IMAD.MOV R9, RZ, RZ, -R9 ;  /* 0x000000ffff097224 */ /* 0x000fe400078e0a09 */
[C---:B------:R-:W-:Y:S01]  /*8a40*/  IMAD R134, R5.reuse, R11, R134 ;  /* 0x0000000b05867224 */ /* 0x040fe200078e0286 */
[----:B------:R-:W-:Y:S01]  /*8a50*/  IABS R149, R151 ;  /* 0x0000009700957213 */ /* 0x000fe20000000000 */
[----:B------:R-:W-:-:S02]  /*8a60*/  IMAD R145, R5, R0, R145 ;  /* 0x0000000005917224 */ /* 0x000fc400078e0291 */
[C---:B------:R-:W-:Y:S02]  /*8a70*/  IMAD R137, R5.reuse, R9, R137 ;  /* 0x0000000905897224 */ /* 0x040fe400078e0289 */
[--C-:B------:R-:W-:Y:S01]  /*8a80*/  @!P0 IMAD.IADD R126, R126, 0x1, -R5.reuse ;  /* 0x000000017e7e8824 */ /* 0x100fe200078e0a05 */
[C---:B------:R-:W-:Y:S01]  /*8a90*/  ISETP.GT.U32.AND P0, PT, R5.reuse, R134, PT ;  /* 0x000000860500720c */ /* 0x040fe20003f04070 */
[----:B------:R-:W-:Y:S01]  /*8aa0*/  @!P2 IMAD.IADD R130, R130, 0x1, -R5 ;  /* 0x000000018282a824 */ /* 0x000fe200078e0a05 */
[----:B------:R-:W-:Y:S01]  /*8ab0*/  ISETP.GT.U32.AND P2, PT, R5, R145, PT ;  /* 0x000000910500720c */ /* 0x000fe20003f44070 */
[----:B------:R-:W-:-:S04]  /*8ac0*/  IMAD.HI.U32 R0, R2, R149, RZ ;  /* 0x0000009502007227 */ /* 0x000fc800078e00ff */
[----:B------:R-:W-:Y:S01]  /*8ad0*/  @!P1 IMAD.MOV R118, RZ, RZ, -R118 ;  /* 0x000000ffff769224 */ /* 0x000fe200078e0a76 */
[----:B------:R-:W-:Y:S01]  /*8ae0*/  ISETP.GT.U32.AND P1, PT, R5, R137, PT ;  /* 0x000000890500720c */ /* 0x000fe20003f24070 */
[----:B------:R-:W-:Y:S02]  /*8af0*/  @!P6 IMAD.IADD R141, R141, 0x1, -R5 ;  /* 0x000000018d8de824 */ /* 0x000fe400078e0a05 */
[----:B------:R-:W-:Y:S02]  /*8b00*/  IMAD.MOV R0, RZ, RZ, -R0 ;  /* 0x000000ffff007224 */ /* 0x000fe400078e0a00 */
[----:B------:R-:W-:Y:S01]  /*8b10*/  @!P4 IMAD.MOV R130, RZ, RZ, -R130 ;  /* 0x000000ffff82c224 */ /* 0x000fe200078e0a82 */
[C---:B------:R-:W-:Y:S01]  /*8b20*/  ISETP.GT.U32.AND P4, PT, R5.reuse, R141, PT ;  /* 0x0000008d0500720c */ /* 0x040fe20003f84070 */
[----:B------:R-:W-:Y:S02]  /*8b30*/  IMAD R149, R5, R0, R149 ;  /* 0x0000000005957224 */ /* 0x000fe400078e0295 */
[----:B------:R-:W-:-:S04]  /*8b40*/  IMAD.HI.U32 R0, R2, R153, RZ ;  /* 0x0000009902007227 */ /* 0x000fc800078e00ff */
[--C-:B------:R-:W-:Y:S01]  /*8b50*/  @!P0 IMAD.IADD R134, R134, 0x1, -R5.reuse ;  /* 0x0000000186868824 */ /* 0x100fe200078e0a05 */
[----:B------:R-:W-:Y:S01]  /*8b60*/  ISETP.GE.AND P0, PT, R147, RZ, PT ;  /* 0x000000ff9300720c */ /* 0x000fe20003f06270 */
[--C-:B------:R-:W-:Y:S02]  /*8b70*/  @!P2 IMAD.IADD R145, R145, 0x1, -R5.reuse ;  /* 0x000000019191a824 */ /* 0x100fe400078e0a05 */
[----:B------:R-:W-:Y:S02]  /*8b80*/  IMAD.MOV R0, RZ, RZ, -R0 ;  /* 0x000000ffff007224 */ /* 0x000fe400078e0a00 */
[----:B------:R-:W-:Y:S01]  /*8b90*/  @!P1 IMAD.IADD R137, R137, 0x1, -R5 ;  /* 0x0000000189899824 */ /* 0x000fe200078e0a05 */
[C---:B------:R-:W-:Y:S01]  /*8ba0*/  ISETP.GT.U32.AND P1, PT, R5.reuse, R134, PT ;  /* 0x000000860500720c */ /* 0x040fe20003f24070 */
[C---:B------:R-:W-:Y:S01]  /*8bb0*/  IMAD R153, R5.reuse, R0, R153 ;  /* 0x0000000005997224 */ /* 0x040fe200078e0299 */
[----:B------:R-:W-:Y:S01]  /*8bc0*/  ISETP.GT.U32.AND P2, PT, R5, R145, PT ;  /* 0x000000910500720c */ /* 0x000fe20003f44070 */
[----:B------:R-:W-:Y:S01]  /*8bd0*/  @!P4 IMAD.IADD R141, R141, 0x1, -R5 ;  /* 0x000000018d8dc824 */ /* 0x000fe200078e0a05 */
[C---:B------:R-:W-:Y:S01]  /*8be0*/  ISETP.GT.U32.AND P6, PT, R5.reuse, R137, PT ;  /* 0x000000890500720c */ /* 0x040fe20003fc4070 */
[C---:B------:R-:W-:Y:S01]  /*8bf0*/  VIADD R147, R4.reuse, 0x54 ;  /* 0x0000005404937836 */ /* 0x040fe20000000000 */
[----:B------:R-:W-:Y:S01]  /*8c00*/  ISETP.GT.U32.AND P4, PT, R5, R153, PT ;  /* 0x000000990500720c */ /* 0x000fe20003f84070 */
[----:B------:R-:W-:Y:S01]  /*8c10*/  @!P3 IMAD.MOV R126, RZ, RZ, -R126 ;  /* 0x000000ffff7eb224 */ /* 0x000fe200078e0a7e */
[----:B------:R-:W-:Y:S01]  /*8c20*/  ISETP.GE.AND P3, PT, R139, RZ, PT ;  /* 0x000000ff8b00720c */ /* 0x000fe20003f66270 */
[----:B------:R-:W-:Y:S01]  /*8c30*/  VIADD R139, R4, 0x55 ;  /* 0x00000055048b7836 */ /* 0x000fe20000000000 */
[----:B------:R-:W-:Y:S01]  /*8c40*/  IABS R161, R147 ;  /* 0x0000009300a17213 */ /* 0x000fe20000000000 */
[----:B------:R-:W-:-:S02]  /*8c50*/  @!P0 IMAD.MOV R141, RZ, RZ, -R141 ;  /* 0x000000ffff8d8224 */ /* 0x000fc400078e0a8d */
[--C-:B------:R-:W-:Y:S01]  /*8c60*/  @!P1 IMAD.IADD R134, R134, 0x1, -R5.reuse ;  /* 0x0000000186869824 */ /* 0x100fe200078e0a05 */
[----:B------:R-:W-:Y:S01]  /*8c70*/  ISETP.GT.U32.AND P1, PT, R5, R149, PT ;  /* 0x000000950500720c */ /* 0x000fe20003f24070 */
[----:B------:R-:W-:Y:S01]  /*8c80*/  @!P2 IMAD.IADD R145, R145, 0x1, -R5 ;  /* 0x000000019191a824 */ /* 0x000fe200078e0a05 */
[----:B------:R-:W-:Y:S01]  /*8c90*/  ISETP.GE.AND P2, PT, R151, RZ, PT ;  /* 0x000000ff9700720c */ /* 0x000fe20003f46270 */
[----:B------:R-:W-:Y:S01]  /*8ca0*/  VIADD R151, R4, 0x53 ;  /* 0x0000005304977836 */ /* 0x000fe20000000000 */
[----:B------:R-:W-:Y:S01]  /*8cb0*/  IABS R157, R139 ;  /* 0x0000008b009d7213 */ /* 0x000fe20000000000 */
[----:B------:R-:W-:-:S03]  /*8cc0*/  IMAD.HI.U32 R0, R2, R161, RZ ;  /* 0x000000a102007227 */ /* 0x000fc600078e00ff */
[----:B------:R-:W-:Y:S01]  /*8cd0*/  IABS R165, R151 ;  /* 0x0000009700a57213 */ /* 0x000fe20000000000 */
[----:B------:R-:W-:Y:S02]  /*8ce0*/  @!P4 IMAD.IADD R153, R153, 0x1, -R5 ;  /* 0x000000019999c824 */ /* 0x000fe400078e0a05 */
[----:B------:R-:W-:Y:S02]  /*8cf0*/  IMAD.MOV R0, RZ, RZ, -R0 ;  /* 0x000000ffff007224 */ /* 0x000fe400078e0a00 */
[----:B------:R-:W-:Y:S01]  /*8d00*/  @!P5 IMAD.MOV R134, RZ, RZ, -R134 ;  /* 0x000000ffff86d224 */ /* 0x000fe200078e0a86 */
[C---:B------:R-:W-:Y:S01]  /*8d10*/  ISETP.GT.U32.AND P5, PT, R5.reuse, R153, PT ;  /* 0x000000990500720c */ /* 0x040fe20003fa4070 */
[----:B------:R-:W-:Y:S02]  /*8d20*/  IMAD R161, R5, R0, R161 ;  /* 0x0000000005a17224 */ /* 0x000fe400078e02a1 */
[----:B------:R-:W-:-:S03]  /*8d30*/  IMAD.HI.U32 R0, R2, R165, RZ ;  /* 0x000000a502007227 */ /* 0x000fc600078e00ff */
[----:B------:R-:W-:Y:S01]  /*8d40*/  ISETP.GT.U32.AND P0, PT, R5, R161, PT ;  /* 0x000000a10500720c */ /* 0x000fe20003f04070 */
[----:B------:R-:W-:Y:S01]  /*8d50*/  @!P1 IMAD.IADD R149, R149, 0x1, -R5 ;  /* 0x0000000195959824 */ /* 0x000fe200078e0a05 */
[----:B------:R-:W-:Y:S01]  /*8d60*/  ISETP.GE.AND P1, PT, R132, RZ, PT ;  /* 0x000000ff8400720c */ /* 0x000fe20003f26270 */
[----:B------:R-:W-:-:S03]  /*8d70*/  IMAD.HI.U32 R3, R2, R157, RZ ;  /* 0x0000009d02037227 */ /* 0x000fc600078e00ff */
[C---:B------:R-:W-:Y:S01]  /*8d80*/  ISETP.GT.U32.AND P4, PT, R5.reuse, R149, PT ;  /* 0x000000950500720c */ /* 0x040fe20003f84070 */
[----:B------:R-:W-:Y:S02]  /*8d90*/  IMAD.MOV R0, RZ, RZ, -R0 ;  /* 0x000000ffff007224 */ /* 0x000fe400078e0a00 */
[----:B------:R-:W-:Y:S02]  /*8da0*/  IMAD.MOV R3, RZ, RZ, -R3 ;  /* 0x000000ffff037224 */ /* 0x000fe400078e0a03 */
[----:B------:R-:W-:Y:S02]  /*8db0*/  IMAD R165, R5, R0, R165 ;  /* 0x0000000005a57224 */ /* 0x000fe400078e02a5 */
[----:B------:R-:W-:Y:S01]  /*8dc0*/  @!P6 IMAD.IADD R137, R137, 0x1, -R5 ;  /* 0x000000018989e824 */ /* 0x000fe200078e0a05 */
[----:B------:R-:W-:Y:S01]  /*8dd0*/  ISETP.GE.AND P6, PT, R143, RZ, PT ;  /* 0x000000ff8f00720c */ /* 0x000fe20003fc6270 */
[----:B------:R-:W-:Y:S02]  /*8de0*/  IMAD R157, R5, R3, R157 ;  /* 0x00000003059d7224 */ /* 0x000fe400078e029d */
[----:B------:R-:W-:Y:S01]  /*8df0*/  @!P5 IMAD.IADD R153, R153, 0x1, -R5 ;  /* 0x000000019999d824 */ /* 0x000fe200078e0a05 */
[----:B------:R-:W-:Y:S01]  /*8e00*/  ISETP.GT.U32.AND P5, PT, R5, R165, PT ;  /* 0x000000a50500720c */ /* 0x000fe20003fa4070 */
[----:B------:R-:W-:-:S02]  /*8e10*/  VIADD R143, R4, 0x52 ;  /* 0x00000052048f7836 */ /* 0x000fc40000000000 */
[----:B------:R-:W-:Y:S01]  /*8e20*/  @!P3 IMAD.MOV R137, RZ, RZ, -R137 ;  /* 0x000000ffff89b224 */ /* 0x000fe200078e0a89 */
[----:B------:R-:W-:Y:S01]  /*8e30*/  ISETP.GT.U32.AND P3, PT, R5, R157, PT ;  /* 0x0000009d0500720c */ /* 0x000fe20003f64070 */
[--C-:B------:R-:W-:Y:S01]  /*8e40*/  @!P4 IMAD.IADD R149, R149, 0x1, -R5.reuse ;  /* 0x000000019595c824 */ /* 0x100fe200078e0a05 */
[----:B------:R-:W-:Y:S01]  /*8e50*/  IABS R168, R143 ;  /* 0x0000008f00a87213 */ /* 0x000fe20000000000 */
[----:B------:R-:W-:Y:S01]  /*8e60*/  @!P0 IMAD.IADD R161, R161, 0x1, -R5 ;  /* 0x00000001a1a18824 */ /* 0x000fe200078e0a05 */
[----:B------:R-:W-:Y:S01]  /*8e70*/  ISETP.GE.AND P4, PT, R147, RZ, PT ;  /* 0x000000ff9300720c */ /* 0x000fe20003f86270 */
[----:B------:R-:W-:Y:S02]  /*8e80*/  VIADD R147, R4, 0x51 ;  /* 0x0000005104937836 */ /* 0x000fe40000000000 */
[----:B------:R-:W-:-:S03]  /*8e90*/  IMAD.HI.U32 R0, R2, R168, RZ ;  /* 0x000000a802007227 */ /* 0x000fc600078e00ff */
[----:B------:R-:W-:Y:S01]  /*8ea0*/  IABS R172, R147 ;  /* 0x0000009300ac7213 */ /* 0x000fe20000000000 */
[--C-:B------:R-:W-:Y:S02]  /*8eb0*/  @!P5 IMAD.IADD R165, R165, 0x1, -R5.reuse ;  /* 0x00000001a5a5d824 */ /* 0x100fe400078e0a05 */
[----:B------:R-:W-:Y:S02]  /*8ec0*/  IMAD.MOV R0, RZ, RZ, -R0 ;  /* 0x000000ffff007224 */ /* 0x000fe400078e0a00 */
[----:B------:R-:W-:Y:S01]  /*8ed0*/  @!P3 IMAD.IADD R157, R157, 0x1, -R5 ;  /* 0x000000019d9db824 */ /* 0x000fe200078e0a05 */
[----:B------:R-:W-:Y:S01]  /*8ee0*/  ISETP.GE.AND P3, PT, R151, RZ, PT ;  /* 0x000000ff9700720c */ /* 0x000fe20003f66270 */
[C---:B------:R-:W-:Y:S01]  /*8ef0*/  IMAD R168, R5.reuse, R0, R168 ;  /* 0x0000000005a87224 */ /* 0x040fe200078e02a8 */
[C---:B------:R-:W-:Y:S01]  /*8f00*/  ISETP.GT.U32.AND P5, PT, R5.reuse, R165, PT ;  /* 0x000000a50500720c */ /* 0x040fe20003fa4070 */
[----:B------:R-:W-:Y:S01]  /*8f10*/  VIADD R151, R4, 0x50 ;  /* 0x0000005004977836 */ /* 0x000fe20000000000 */
[----:B------:R-:W-:Y:S01]  /*8f20*/  ISETP.GT.U32.AND P0, PT, R5, R157, PT ;  /* 0x0000009d0500720c */ /* 0x000fe20003f04070 */
[----:B------:R-:W-:-:S03]  /*8f30*/  IMAD.HI.U32 R0, R2, R172, RZ ;  /* 0x000000ac02007227 */ /* 0x000fc600078e00ff */
[----:B------:R-:W-:Y:S01]  /*8f40*/  IABS R176, R151 ;  /* 0x0000009700b07213 */ /* 0x000fe20000000000 */
[----:B------:R-:W-:Y:S01]  /*8f50*/  @!P2 IMAD.MOV R149, RZ, RZ, -R149 ;  /* 0x000000ffff95a224 */ /* 0x000fe200078e0a95 */
[----:B------:R-:W-:Y:S01]  /*8f60*/  ISETP.GT.U32.AND P2, PT, R5, R161, PT ;  /* 0x000000a10500720c */ /* 0x000fe20003f44070 */
[----:B------:R-:W-:Y:S02]  /*8f70*/  IMAD.MOV R3, RZ, RZ, -R0 ;  /* 0x000000ffff037224 */ /* 0x000fe400078e0a00 */
[----:B------:R-:W-:-:S04]  /*8f80*/  IMAD.HI.U32 R0, R2, R176, RZ ;  /* 0x000000b002007227 */ /* 0x000fc800078e00ff */
[----:B------:R-:W-:Y:S02]  /*8f90*/  IMAD R172, R5, R3, R172 ;  /* 0x0000000305ac7224 */ /* 0x000fe400078e02ac */
[--C-:B------:R-:W-:Y:S02]  /*8fa0*/  @!P5 IMAD.IADD R165, R165, 0x1, -R5.reuse ;  /* 0x00000001a5a5d824 */ /* 0x100fe400078e0a05 */
[----:B------:R-:W-:Y:S01]  /*8fb0*/  IMAD.MOV R0, RZ, RZ, -R0 ;  /* 0x000000ffff007224 */ /* 0x000fe200078e0a00 */
[----:B------:R-:W-:Y:S01]  /*8fc0*/  ISETP.GT.U32.AND P5, PT, R5, R172, PT ;  /* 0x000000ac0500720c */ /* 0x000fe20003fa4070 */
[----:B------:R-:W-:Y:S01]  /*8fd0*/  @!P2 IMAD.IADD R161, R161, 0x1, -R5 ;  /* 0x00000001a1a1a824 */ /* 0x000fe200078e0a05 */
[----:B------:R-:W-:Y:S01]  /*8fe0*/  ISETP.GE.AND P2, PT, R147, RZ, PT ;  /* 0x000000ff9300720c */ /* 0x000fe20003f46270 */
[C---:B------:R-:W-:Y:S02]  /*8ff0*/  IMAD R176, R5.reuse, R0, R176 ;  /* 0x0000000005b07224 */ /* 0x040fe400078e02b0 */
[----:B------:R-:W-:Y:S01]  /*9000*/  @!P1 IMAD.MOV R153, RZ, RZ, -R153 ;  /* 0x000000ffff999224 */ /* 0x000fe200078e0a99 */
[----:B------:R-:W-:Y:S01]  /*9010*/  ISETP.GT.U32.AND P1, PT, R5, R168, PT ;  /* 0x000000a80500720c */ /* 0x000fe20003f24070 */
[----:B------:R-:W-:Y:S01]  /*9020*/  @!P0 IMAD.IADD R157, R157, 0x1, -R5 ;  /* 0x000000019d9d8824 */ /* 0x000fe200078e0a05 */
[----:B------:R-:W-:Y:S01]  /*9030*/  ISETP.GE.AND P0, PT, R143, RZ, PT ;  /* 0x000000ff8f00720c */ /* 0x000fe20003f06270 */
[----:B------:R-:W-:-:S02]  /*9040*/  VIADD R143, R4, 0x4f ;  /* 0x0000004f048f7836 */ /* 0x000fc40000000000 */
[----:B------:R-:W-:Y:S01]  /*9050*/  @!P4 IMAD.MOV R161, RZ, RZ, -R161 ;  /* 0x000000ffffa1c224 */ /* 0x000fe200078e0aa1 */
[C---:B------:R-:W-:Y:S01]  /*9060*/  ISETP.GT.U32.AND P4, PT, R5.reuse, R176, PT ;  /* 0x000000b00500720c */ /* 0x040fe20003f84070 */
[----:B------:R-:W-:Y:S01]  /*9070*/  @!P5 IMAD.IADD R172, R172, 0x1, -R5 ;  /* 0x00000001acacd824 */ /* 0x000fe200078e0a05 */
[----:B------:R-:W-:Y:S01]  /*9080*/  IABS R3, R143 ;  /* 0x0000008f00037213 */ /* 0x000fe20000000000 */
[----:B------:R-:W-:Y:S02]  /*9090*/  VIADD R147, R4, 0x4e ;  /* 0x0000004e04937836 */ /* 0x000fe40000000000 */
[----:B------:R-:W-:Y:S01]  /*90a0*/  @!P6 IMAD.MOV R145, RZ, RZ, -R145 ;  /* 0x000000ffff91e224 */ /* 0x000fe200078e0a91 */
[----:B------:R-:W-:Y:S01]  /*90b0*/  ISETP.GT.U32.AND P5, PT, R5, R172, PT ;  /* 0x000000ac0500720c */ /* 0x000fe20003fa4070 */
[----:B------:R-:W-:Y:S01]  /*90c0*/  IMAD.HI.U32 R0, R2, R3, RZ ;  /* 0x0000000302007227 */ /* 0x000fe200078e00ff */
[----:B------:R-:W-:Y:S02]  /*90d0*/  IABS R184, R147 ;  /* 0x0000009300b87213 */ /* 0x000fe40000000000 */
[----:B------:R-:W-:Y:S01]  /*90e0*/  ISETP.GE.AND P6, PT, R139, RZ, PT ;  /* 0x000000ff8b00720c */ /* 0x000fe20003fc6270 */
[----:B------:R-:W-:Y:S01]  /*90f0*/  @!P1 IMAD.IADD R168, R168, 0x1, -R5 ;  /* 0x00000001a8a89824 */ /* 0x000fe200078e0a05 */
[----:B------:R-:W-:Y:S01]  /*9100*/  ISETP.GE.AND P1, PT, R151, RZ, PT ;  /* 0x000000ff9700720c */ /* 0x000fe20003f26270 */
[----:B------:R-:W-:-:S02]  /*9110*/  VIADD R151, R4, 0x4d ;  /* 0x0000004d04977836 */ /* 0x000fc40000000000 */
[----:B------:R-:W-:Y:S02]  /*9120*/  IMAD.MOV R0, RZ, RZ, -R0 ;  /* 0x000000ffff007224 */ /* 0x000fe400078e0a00 */
[----:B------:R-:W-:Y:S01]  /*9130*/  @!P4 IMAD.IADD R176, R176, 0x1, -R5 ;  /* 0x00000001b0b0c824 */ /* 0x000fe200078e0a05 */
[----:B------:R-:W-:Y:S01]  /*9140*/  IABS R188, R151 ;  /* 0x0000009700bc7213 */ /* 0x000fe20000000000 */
[C---:B------:R-:W-:Y:S02]  /*9150*/  IMAD R180, R5.reuse, R0, R3 ;  /* 0x0000000005b47224 */ /* 0x040fe400078e0203 */
[----:B------:R-:W-:Y:S01]  /*9160*/  IMAD.HI.U32 R3, R2, R184, RZ ;  /* 0x000000b802037227 */ /* 0x000fe200078e00ff */
[----:B------:R-:W-:-:S03]  /*9170*/  ISETP.GT.U32.AND P4, PT, R5, R176, PT ;  /* 0x000000b00500720c */ /* 0x000fc60003f84070 */
[----:B------:R-:W-:Y:S01]  /*9180*/  @!P5 IMAD.IADD R172, R172, 0x1, -R5 ;  /* 0x00000001acacd824 */ /* 0x000fe200078e0a05 */
[----:B------:R-:W-:Y:S01]  /*9190*/  ISETP.GT.U32.AND P5, PT, R5, R180, PT ;  /* 0x000000b40500720c */ /* 0x000fe20003fa4070 */
[----:B------:R-:W-:-:S04]  /*91a0*/  IMAD.HI.U32 R0, R2, R188, RZ ;  /* 0x000000bc02007227 */ /* 0x000fc800078e00ff */
[----:B------:R-:W-:Y:S02]  /*91b0*/  IMAD.MOV R3, RZ, RZ, -R3 ;  /* 0x000000ffff037224 */ /* 0x000fe400078e0a03 */
[----:B------:R-:W-:Y:S02]  /*91c0*/  IMAD.MOV R0, RZ, RZ, -R0 ;  /* 0x000000ffff007224 */ /* 0x000fe400078e0a00 */
[C---:B------:R-:W-:Y:S02]  /*91d0*/  IMAD R184, R5.reuse, R3, R184 ;  /* 0x0000000305b87224 */ /* 0x040fe400078e02b8 */
[C---:B------:R-:W-:Y:S02]  /*91e0*/  IMAD R188, R5.reuse, R0, R188 ;  /* 0x0000000005bc7224 */ /* 0x040fe400078e02bc */
[--C-:B------:R-:W-:Y:S01]  /*91f0*/  @!P4 IMAD.IADD R176, R176, 0x1, -R5.reuse ;  /* 0x00000001b0b0c824 */ /* 0x100fe200078e0a05 */
[C---:B------:R-:W-:Y:S01]  /*9200*/  ISETP.GT.U32.AND P4, PT, R5.reuse, R184, PT ;  /* 0x000000b80500720c */ /* 0x040fe20003f84070 */
[----:B------:R-:W-:Y:S01]  /*9210*/  @!P5 IMAD.IADD R180, R180, 0x1, -R5 ;  /* 0x00000001b4b4d824 */ /* 0x000fe200078e0a05 */
[----:B------:R-:W-:Y:S01]  /*9220*/  ISETP.GT.U32.AND P5, PT, R5, R188, PT ;  /* 0x000000bc0500720c */ /* 0x000fe20003fa4070 */
[----:B------:R-:W-:Y:S01]  /*9230*/  @!P3 IMAD.MOV R165, RZ, RZ, -R165 ;  /* 0x000000ffffa5b224 */ /* 0x000fe200078e0aa5 */
[----:B------:R-:W-:Y:S01]  /*9240*/  ISETP.GE.AND P3, PT, R143, RZ, PT ;  /* 0x000000ff8f00720c */ /* 0x000fe20003f66270 */
[----:B------:R-:W-:-:S02]  /*9250*/  VIADD R143, R4, 0x4a ;  /* 0x0000004a048f7836 */ /* 0x000fc40000000000 */
[----:B------:R-:W-:Y:S01]  /*9260*/  @!P6 IMAD.MOV R157, RZ, RZ, -R157 ;  /* 0x000000ffff9de224 */ /* 0x000fe200078e0a9d */
[----:B------:R-:W-:Y:S01]  /*9270*/  ISETP.GT.U32.AND P6, PT, R5, R168, PT ;  /* 0x000000a80500720c */ /* 0x000fe20003fc4070 */
[----:B------:R-:W-:Y:S01]  /*9280*/  VIADD R132, R4, 0x4b ;  /* 0x0000004b04847836 */ /* 0x000fe20000000000 */
[----:B------:R-:W-:Y:S01]  /*9290*/  IABS R200, R143 ;  /* 0x0000008f00c87213 */ /* 0x000fe20000000000 */
[----:B------:R-:W-:-:S03]  /*92a0*/  IMAD.HI.U32 R9, R2, R192, RZ ;  /* 0x000000c002097227 */ /* 0x000fc600078e00ff */
[----:B------:R-:W-:Y:S01]  /*92b0*/  IABS R196, R132 ;  /* 0x0000008400c47213 */ /* 0x000fe20000000000 */
[--C-:B------:R-:W-:Y:S01]  /*92c0*/  @!P4 IMAD.IADD R184, R184, 0x1, -R5.reuse ;  /* 0x00000001b8b8c824 */ /* 0x100fe200078e0a05 */
[C---:B------:R-:W-:Y:S01]  /*92d0*/  ISETP.GT.U32.AND P4, PT, R5.reuse, R180, PT ;  /* 0x000000b40500720c */ /* 0x040fe20003f84070 */
[----:B------:R-:W-:Y:S02]  /*92e0*/  @!P5 IMAD.IADD R188, R188, 0x1, -R5 ;  /* 0x00000001bcbcd824 */ /* 0x000fe400078e0a05 */
[----:B------:R-:W-:Y:S01]  /*92f0*/  IMAD.HI.U32 R0, R2, R200, RZ ;  /* 0x000000c802007227 */ /* 0x000fe200078e00ff */
[----:B------:R-:W-:-:S03]  /*9300*/  ISETP.GT.U32.AND P5, PT, R5, R184, PT ;  /* 0x000000b80500720c */ /* 0x000fc60003fa4070 */
[----:B------:R-:W-:Y:S02]  /*9310*/  IMAD.MOV R0, RZ, RZ, -R0 ;  /* 0x000000ffff007224 */ /* 0x000fe400078e0a00 */
[----:B------:R-:W-:Y:S01]  /*9320*/  @!P6 IMAD.IADD R168, R168, 0x1, -R5 ;  /* 0x00000001a8a8e824 */ /* 0x000fe200078e0a05 */
[----:B------:R-:W-:Y:S01]  /*9330*/  ISETP.GE.AND P6, PT, R147, RZ, PT ;  /* 0x000000ff9300720c */ /* 0x000fe20003fc6270 */
[C---:B------:R-:W-:Y:S02]  /*9340*/  IMAD R200, R5.reuse, R0, R200 ;  /* 0x0000000005c87224 */ /* 0x040fe400078e02c8 */
[----:B------:R-:W-:Y:S02]  /*9350*/  IMAD.MOV R9, RZ, RZ, -R9 ;  /* 0x000000ffff097224 */ /* 0x000fe400078e0a09 */
[----:B------:R-:W-:Y:S02]  /*9360*/  VIADD R147, R4, 0x48 ;  /* 0x0000004804937836 */ /* 0x000fe40000000000 */
[----:B------:R-:W-:Y:S01]  /*9370*/  @!P5 IMAD.IADD R184, R184, 0x1, -R5 ;  /* 0x00000001b8b8d824 */ /* 0x000fe200078e0a05 */
[----:B------:R-:W-:Y:S01]  /*9380*/  ISETP.GT.U32.AND P5, PT, R5, R200, PT ;  /* 0x000000c80500720c */ /* 0x000fe20003fa4070 */
[----:B------:R-:W-:Y:S01]  /*9390*/  IMAD.HI.U32 R3, R2, R196, RZ ;  /* 0x000000c402037227 */ /* 0x000fe200078e00ff */
[----:B------:R-:W-:-:S03]  /*93a0*/  IABS R208, R147 ;  /* 0x0000009300d07213 */ /* 0x000fc60000000000 */
[C---:B------:R-:W-:Y:S02]  /*93b0*/  IMAD R192, R5.reuse, R9, R192 ;  /* 0x0000000905c07224 */ /* 0x040fe400078e02c0 */
[----:B------:R-:W-:Y:S02]  /*93c0*/  IMAD.MOV R3, RZ, RZ, -R3 ;  /* 0x000000ffff037224 */ /* 0x000fe400078e0a03 */
[----:B------:R-:W-:Y:S01]  /*93d0*/  @!P2 IMAD.MOV R172, RZ, RZ, -R172 ;  /* 0x000000ffffaca224 */ /* 0x000fe200078e0aac */
[----:B------:R-:W-:Y:S01]  /*93e0*/  ISETP.GT.U32.AND P2, PT, R5, R192, PT ;  /* 0x000000c00500720c */ /* 0x000fe20003f44070 */
[----:B------:R-:W-:Y:S01]  /*93f0*/  @!P4 IMAD.IADD R180, R180, 0x1, -R5 ;  /* 0x00000001b4b4c824 */ /* 0x000fe200078e0a05 */
[----:B------:R-:W-:Y:S01]  /*9400*/  ISETP.GE.AND P4, PT, R151, RZ, PT ;  /* 0x000000ff9700720c */ /* 0x000fe20003f86270 */
[----:B------:R-:W-:Y:S02]  /*9410*/  VIADD R139, R4, 0x49 ;  /* 0x00000049048b7836 */ /* 0x000fe40000000000 */
[----:B------:R-:W-:-:S02]  /*9420*/  IMAD R196, R5, R3, R196 ;  /* 0x0000000305c47224 */ /* 0x000fc400078e02c4 */
[----:B------:R-:W-:Y:S01]  /*9430*/  VIADD R151, R4, 0x47 ;  /* 0x0000004704977836 */ /* 0x000fe20000000000 */
[----:B------:R-:W-:Y:S01]  /*9440*/  IABS R204, R139 ;  /* 0x0000008b00cc7213 */ /* 0x000fe20000000000 */
[----:B------:R-:W-:-:S03]  /*9450*/  IMAD.HI.U32 R3, R2, R208, RZ ;  /* 0x000000d002037227 */ /* 0x000fc600078e00ff */
[----:B------:R-:W-:Y:S01]  /*9460*/  IABS R212, R151 ;  /* 0x0000009700d47213 */ /* 0x000fe20000000000 */
[----:B------:R-:W-:Y:S01]  /*9470*/  @!P0 IMAD.MOV R168, RZ, RZ, -R168 ;  /* 0x000000ffffa88224 */ /* 0x000fe200078e0aa8 */
[C---:B------:R-:W-:Y:S01]  /*9480*/  ISETP.GT.U32.AND P0, PT, R5.reuse, R188, PT ;  /* 0x000000bc0500720c */ /* 0x040fe20003f04070 */
[----:B------:R-:W-:Y:S02]  /*9490*/  @!P5 IMAD.IADD R200, R200, 0x1, -R5 ;  /* 0x00000001c8c8d824 */ /* 0x000fe400078e0a05 */
[----:B------:R-:W-:Y:S02]  /*94a0*/  IMAD.MOV R3, RZ, RZ, -R3 ;  /* 0x000000ffff037224 */ /* 0x000fe400078e0a03 */
[----:B------:R-:W-:Y:S01]  /*94b0*/  @!P6 IMAD.MOV R184, RZ, RZ, -R184 ;  /* 0x000000ffffb8e224 */ /* 0x000fe200078e0ab8 */
[C---:B------:R-:W-:Y:S01]  /*94c0*/  ISETP.GT.U32.AND P6, PT, R5.reuse, R200, PT ;  /* 0x000000c80500720c */ /* 0x040fe20003fc4070 */
[----:B------:R-:W-:Y:S02]  /*94d0*/  IMAD R208, R5, R3, R208 ;  /* 0x0000000305d07224 */ /* 0x000fe400078e02d0 */
[----:B------:R-:W-:-:S04]  /*94e0*/  IMAD.HI.U32 R0, R2, R204, RZ ;  /* 0x000000cc02007227 */ /* 0x000fc800078e00ff */
[----:B------:R-:W-:-:S04]  /*94f0*/  IMAD.HI.U32 R3, R2, R212, RZ ;  /* 0x000000d402037227 */ /* 0x000fc800078e00ff */
[----:B------:R-:W-:Y:S01]  /*9500*/  @!P2 IMAD.IADD R192, R192, 0x1, -R5 ;  /* 0x00000001c0c0a824 */ /* 0x000fe200078e0a05 */
[----:B------:R-:W-:Y:S01]  /*9510*/  ISETP.GE.AND P2, PT, R128, RZ, PT ;  /* 0x000000ff8000720c */ /* 0x000fe20003f46270 */
[----:B------:R-:W-:Y:S02]  /*9520*/  IMAD.MOV R0, RZ, RZ, -R0 ;  /* 0x000000ffff007224 */ /* 0x000fe400078e0a00 */
[----:B------:R-:W-:Y:S01]  /*9530*/  VIADD R128, R4, 0x46 ;  /* 0x0000004604807836 */ /* 0x000fe20000000000 */
[C---:B------:R-:W-:Y:S01]  /*9540*/  ISETP.GT.U32.AND P5, PT, R5.reuse, R192, PT ;  /* 0x000000c00500720c */ /* 0x040fe20003fa4070 */
[----:B------:R-:W-:Y:S02]  /*9550*/  IMAD.MOV R3, RZ, RZ, -R3 ;  /* 0x000000ffff037224 */ /* 0x000fe400078e0a03 */
[----:B------:R-:W-:Y:S01]  /*9560*/  IMAD R204, R5, R0, R204 ;  /* 0x0000000005cc7224 */ /* 0x000fe200078e02cc */
[----:B------:R-:W-:Y:S01]  /*9570*/  IABS R0, R128 ;  /* 0x0000008000007213 */ /* 0x000fe20000000000 */
[----:B------:R-:W-:-:S02]  /*9580*/  @!P0 IMAD.IADD R188, R188, 0x1, -R5 ;  /* 0x00000001bcbc8824 */ /* 0x000fc400078e0a05 */
[C---:B------:R-:W-:Y:S01]  /*9590*/  IMAD R212, R5.reuse, R3, R212 ;  /* 0x0000000305d47224 */ /* 0x040fe200078e02d4 */
[C---:B------:R-:W-:Y:S01]  /*95a0*/  ISETP.GT.U32.AND P0, PT, R5.reuse, R204, PT ;  /* 0x000000cc0500720c */ /* 0x040fe20003f04070 */
[----:B------:R-:W-:Y:S01]  /*95b0*/  @!P1 IMAD.MOV R176, RZ, RZ, -R176 ;  /* 0x000000ffffb09224 */ /* 0x000fe200078e0ab0 */
        /* <DEDUP_REMOVED lines=9> */
[----:B------:R-:W-:Y:S02]  /*9650*/  IMAD R216, R5, R3, R0 ;  /* 0x0000000305d87224 */ /* 0x000fe400078e0200 */
[--C-:B------:R-:W-:Y:S01]  /*9660*/  @!P1 IMAD.IADD R196, R196, 0x1, -R5.reuse ;  /* 0x00000001c4c49824 */ /* 0x100fe200078e0a05 */
[----:B------:R-:W-:Y:S01]  /*9670*/  ISETP.GE.AND P1, PT, R132, RZ, PT ;  /* 0x000000ff8400720c */ /* 0x000fe20003f26270 */
[--C-:B------:R-:W-:Y:S01]  /*9680*/  @!P4 IMAD.IADD R208, R208, 0x1, -R5.reuse ;  /* 0x00000001d0d0c824 */ /* 0x100fe200078e0a05 */
[----:B------:R-:W-:Y:S01]  /*9690*/  ISETP.GE.AND P4, PT, R151, RZ, PT ;  /* 0x000000ff9700720c */ /* 0x000fe20003f86270 */
[----:B------:R-:W-:Y:S01]  /*96a0*/  @!P6 IMAD.IADD R212, R212, 0x1, -R5 ;  /* 0x00000001d4d4e824 */ /* 0x000fe200078e0a05 */
[----:B------:R-:W-:Y:S01]  /*96b0*/  ISETP.GT.U32.AND P6, PT, R5, R216, PT ;  /* 0x000000d80500720c */ /* 0x000fe20003fc4070 */
[----:B------:R-:W-:-:S02]  /*96c0*/  VIADD R143, R4, 0x45 ;  /* 0x00000045048f7836 */ /* 0x000fc40000000000 */
[----:B------:R-:W-:Y:S02]  /*96d0*/  VIADD R151, R4, 0x44 ;  /* 0x0000004404977836 */ /* 0x000fe40000000000 */
[----:B------:R-:W-:Y:S01]  /*96e0*/  @!P0 IMAD.IADD R204, R204, 0x1, -R5 ;  /* 0x00000001cccc8824 */ /* 0x000fe200078e0a05 */
[C---:B------:R-:W-:Y:S01]  /*96f0*/  ISETP.GT.U32.AND P0, PT, R5.reuse, R196, PT ;  /* 0x000000c40500720c */ /* 0x040fe20003f04070 */
[----:B------:R-:W-:Y:S01]  /*9700*/  VIADD R132, R4, 0x43 ;  /* 0x0000004304847836 */ /* 0x000fe20000000000 */
[----:B------:R-:W-:Y:S01]  /*9710*/  IABS R220, R143 ;  /* 0x0000008f00dc7213 */ /* 0x000fe20000000000 */
[----:B------:R-:W-:Y:S01]  /*9720*/  @!P2 IMAD.MOV R192, RZ, RZ, -R192 ;  /* 0x000000ffffc0a224 */ /* 0x000fe200078e0ac0 */
[----:B------:R-:W-:Y:S01]  /*9730*/  IABS R15, R151 ;  /* 0x00000097000f7213 */ /* 0x000fe20000000000 */
[----:B------:R-:W-:Y:S01]  /*9740*/  @!P5 IMAD.MOV R200, RZ, RZ, -R200 ;  /* 0x000000ffffc8d224 */ /* 0x000fe200078e0ac8 */
[----:B------:R-:W-:Y:S01]  /*9750*/  IABS R3, R132 ;  /* 0x0000008400037213 */ /* 0x000fe20000000000 */
[----:B------:R-:W-:Y:S01]  /*9760*/  IMAD.HI.U32 R9, R2, R220, RZ ;  /* 0x000000dc02097227 */ /* 0x000fe200078e00ff */
[----:B------:R-:W-:-:S03]  /*9770*/  ISETP.GT.U32.AND P2, PT, R5, R208, PT ;  /* 0x000000d00500720c */ /* 0x000fc60003f44070 */
[----:B------:R-:W-:-:S04]  /*9780*/  IMAD.HI.U32 R13, R2, R15, RZ ;  /* 0x0000000f020d7227 */ /* 0x000fc800078e00ff */
[----:B------:R-:W-:Y:S01]  /*9790*/  @!P6 IMAD.IADD R216, R216, 0x1, -R5 ;  /* 0x00000001d8d8e824 */ /* 0x000fe200078e0a05 */
[----:B------:R-:W-:Y:S01]  /*97a0*/  ISETP.GT.U32.AND P6, PT, R5, R212, PT ;  /* 0x000000d40500720c */ /* 0x000fe20003fc4070 */
[----:B------:R-:W-:Y:S02]  /*97b0*/  IMAD.MOV R9, RZ, RZ, -R9 ;  /* 0x000000ffff097224 */ /* 0x000fe400078e0a09 */
[----:B------:R-:W-:-:S04]  /*97c0*/  IMAD.HI.U32 R17, R2, R3, RZ ;  /* 0x0000000302117227 */ /* 0x000fc800078e00ff */
[----:B------:R-:W-:Y:S02]  /*97d0*/  IMAD.MOV R13, RZ, RZ, -R13 ;  /* 0x000000ffff0d7224 */ /* 0x000fe400078e0a0d */
[----:B------:R-:W-:Y:S01]  /*97e0*/  @!P0 IMAD.IADD R196, R196, 0x1, -R5 ;  /* 0x00000001c4c48824 */ /* 0x000fe200078e0a05 */
[----:B------:R-:W-:Y:S01]  /*97f0*/  ISETP.GE.AND P0, PT, R139, RZ, PT ;  /* 0x000000ff8b00720c */ /* 0x000fe20003f06270 */
[----:B------:R-:W-:Y:S02]  /*9800*/  VIADD R139, R4, 0x42 ;  /* 0x00000042048b7836 */ /* 0x000fe40000000000 */
[C---:B------:R-:W-:Y:S02]  /*9810*/  IMAD R220, R5.reuse, R9, R220 ;  /* 0x0000000905dc7224 */ /* 0x040fe400078e02dc */
[----:B------:R-:W-:Y:S01]  /*9820*/  IMAD.MOV R17, RZ, RZ, -R17 ;  /* 0x000000ffff117224 */ /* 0x000fe200078e0a11 */
[----:B------:R-:W-:Y:S01]  /*9830*/  IABS R11, R139 ;  /* 0x0000008b000b7213 */ /* 0x000fe20000000000 */
[C---:B------:R-:W-:Y:S01]  /*9840*/  IMAD R13, R5.reuse, R13, R15 ;  /* 0x0000000d050d7224 */ /* 0x040fe200078e020f */
[C---:B------:R-:W-:Y:S01]  /*9850*/  ISETP.GT.U32.AND P5, PT, R5.reuse, R220, PT ;  /* 0x000000dc0500720c */ /* 0x040fe20003fa4070 */
[----:B------:R-:W-:-:S02]  /*9860*/  IMAD R3, R5, R17, R3 ;  /* 0x0000001105037224 */ /* 0x000fc400078e0203 */
[--C-:B------:R-:W-:Y:S01]  /*9870*/  @!P2 IMAD.IADD R208, R208, 0x1, -R5.reuse ;  /* 0x00000001d0d0a824 */ /* 0x100fe200078e0a05 */
[C---:B------:R-:W-:Y:S01]  /*9880*/  ISETP.GT.U32.AND P2, PT, R5.reuse, R13, PT ;  /* 0x0000000d0500720c */ /* 0x040fe20003f44070 */
[----:B------:R-:W-:Y:S01]  /*9890*/  @!P3 IMAD.MOV R180, RZ, RZ, -R180 ;  /* 0x000000ffffb4b224 */ /* 0x000fe200078e0ab4 */
[C---:B------:R-:W-:Y:S01]  /*98a0*/  ISETP.GT.U32.AND P3, PT, R5.reuse, R204, PT ;  /* 0x000000cc0500720c */ /* 0x040fe20003f64070 */
[----:B------:R-:W-:Y:S01]  /*98b0*/  @!P6 IMAD.IADD R212, R212, 0x1, -R5 ;  /* 0x00000001d4d4e824 */ /* 0x000fe200078e0a05 */
[----:B------:R-:W-:Y:S01]  /*98c0*/  ISETP.GT.U32.AND P6, PT, R5, R3, PT ;  /* 0x000000030500720c */ /* 0x000fe20003fc4070 */
[----:B------:R-:W-:-:S04]  /*98d0*/  IMAD.HI.U32 R9, R2, R11, RZ ;  /* 0x0000000b02097227 */ /* 0x000fc800078e00ff */
[----:B------:R-:W-:Y:S01]  /*98e0*/  @!P1 IMAD.MOV R196, RZ, RZ, -R196 ;  /* 0x000000ffffc49224 */ /* 0x000fe200078e0ac4 */
[----:B------:R-:W-:Y:S01]  /*98f0*/  ISETP.GT.U32.AND P1, PT, R5, R216, PT ;  /* 0x000000d80500720c */ /* 0x000fe20003f24070 */
[----:B------:R-:W-:Y:S02]  /*9900*/  IMAD.MOV R9, RZ, RZ, -R9 ;  /* 0x000000ffff097224 */ /* 0x000fe400078e0a09 */
[----:B------:R-:W-:Y:S01]  /*9910*/  @!P5 IMAD.IADD R220, R220, 0x1, -R5 ;  /* 0x00000001dcdcd824 */ /* 0x000fe200078e0a05 */
[----:B------:R-:W-:Y:S01]  /*9920*/  ISETP.GE.AND P5, PT, R151, RZ, PT ;  /* 0x000000ff9700720c */ /* 0x000fe20003fa6270 */
[----:B------:R-:W-:Y:S02]  /*9930*/  IMAD R11, R5, R9, R11 ;  /* 0x00000009050b7224 */ /* 0x000fe400078e020b */
[--C-:B------:R-:W-:Y:S01]  /*9940*/  @!P2 IMAD.IADD R13, R13, 0x1, -R5.reuse ;  /* 0x000000010d0da824 */ /* 0x100fe200078e0a05 */
[----:B------:R-:W-:Y:S01]  /*9950*/  ISETP.GT.U32.AND P2, PT, R5, R220, PT ;  /* 0x000000dc0500720c */ /* 0x000fe20003f44070 */
[----:B------:R-:W-:Y:S01]  /*9960*/  @!P3 IMAD.IADD R204, R204, 0x1, -R5 ;  /* 0x00000001ccccb824 */ /* 0x000fe200078e0a05 */
[----:B------:R-:W-:Y:S01]  /*9970*/  ISETP.GE.AND P3, PT, R147, RZ, PT ;  /* 0x000000ff9300720c */ /* 0x000fe20003f66270 */
[----:B------:R-:W-:-:S02]  /*9980*/  VIADD R151, R4, 0x40 ;  /* 0x0000004004977836 */ /* 0x000fc40000000000 */
[--C-:B------:R-:W-:Y:S01]  /*9990*/  @!P6 IMAD.IADD R3, R3, 0x1, -R5.reuse ;  /* 0x000000010303e824 */ /* 0x100fe200078e0a05 */
[C---:B------:R-:W-:Y:S01]  /*99a0*/  ISETP.GT.U32.AND P6, PT, R5.reuse, R13, PT ;  /* 0x0000000d0500720c */ /* 0x040fe20003fc4070 */
[----:B------:R-:W-:Y:S01]  /*99b0*/  @!P4 IMAD.MOV R212, RZ, RZ, -R212 ;  /* 0x000000ffffd4c224 */ /* 0x000fe200078e0ad4 */
[----:B------:R-:W-:Y:S01]  /*99c0*/  ISETP.GT.U32.AND P4, PT, R5, R11, PT ;  /* 0x0000000b0500720c */ /* 0x000fe20003f84070 */
[----:B------:R-:W-:Y:S01]  /*99d0*/  VIADD R147, R4, 0x41 ;  /* 0x0000004104937836 */ /* 0x000fe20000000000 */
[----:B------:R-:W-:Y:S01]  /*99e0*/  IABS R9, R151 ;  /* 0x0000009700097213 */ /* 0x000fe20000000000 */
[--C-:B------:R-:W-:Y:S01]  /*99f0*/  @!P1 IMAD.IADD R216, R216, 0x1, -R5.reuse ;  /* 0x00000001d8d89824 */ /* 0x100fe200078e0a05 */
[----:B------:R-:W-:Y:S01]  /*9a00*/  ISETP.GE.AND P1, PT, R143, RZ, PT ;  /* 0x000000ff8f00720c */ /* 0x000fe20003f26270 */
[----:B------:R-:W-:Y:S01]  /*9a10*/  @!P2 IMAD.IADD R220, R220, 0x1, -R5 ;  /* 0x00000001dcdca824 */ /* 0x000fe200078e0a05 */
[----:B------:R-:W-:Y:S01]  /*9a20*/  IABS R0, R147 ;  /* 0x0000009300007213 */ /* 0x000fe20000000000 */
[----:B------:R-:W-:-:S04]  /*9a30*/  IMAD.HI.U32 R17, R2, R9, RZ ;  /* 0x0000000902117227 */ /* 0x000fc800078e00ff */
[----:B------:R-:W-:Y:S01]  /*9a40*/  @!P3 IMAD.MOV R208, RZ, RZ, -R208 ;  /* 0x000000ffffd0b224 */ /* 0x000fe200078e0ad0 */
[----:B------:R-:W-:Y:S01]  /*9a50*/  ISETP.GT.U32.AND P3, PT, R5, R3, PT ;  /* 0x000000030500720c */ /* 0x000fe20003f64070 */
[----:B------:R-:W-:-:S04]  /*9a60*/  IMAD.HI.U32 R15, R2, R0, RZ ;  /* 0x00000000020f7227 */ /* 0x000fc800078e00ff */
[----:B------:R-:W-:Y:S01]  /*9a70*/  @!P6 IMAD.IADD R13, R13, 0x1, -R5 ;  /* 0x000000010d0de824 */ /* 0x000fe200078e0a05 */
[----:B------:R-:W-:Y:S01]  /*9a80*/  ISETP.GE.AND P6, PT, R139, RZ, PT ;  /* 0x000000ff8b00720c */ /* 0x000fe20003fc6270 */
[----:B------:R-:W-:Y:S02]  /*9a90*/  IMAD.MOV R17, RZ, RZ, -R17 ;  /* 0x000000ffff117224 */ /* 0x000fe400078e0a11 */
[----:B------:R-:W-:Y:S01]  /*9aa0*/  @!P4 IMAD.IADD R11, R11, 0x1, -R5 ;  /* 0x000000010b0bc824 */ /* 0x000fe200078e0a05 */
[----:B------:R-:W-:Y:S01]  /*9ab0*/  ISETP.GE.AND P4, PT, R151, RZ, PT ;  /* 0x000000ff9700720c */ /* 0x000fe20003f86270 */
[----:B------:R-:W-:Y:S02]  /*9ac0*/  IMAD.MOV R15, RZ, RZ, -R15 ;  /* 0x000000ffff0f7224 */ /* 0x000fe400078e0a0f */
[----:B------:R-:W-:Y:S02]  /*9ad0*/  VIADD R143, R4, 0x3f ;  /* 0x0000003f048f7836 */ /* 0x000fe40000000000 */
[----:B------:R-:W-:-:S02]  /*9ae0*/  IMAD R240, R5, R17, R9 ;  /* 0x0000001105f07224 */ /* 0x000fc400078e0209 */
        /* <DEDUP_REMOVED lines=8> */
[----:B------:R-:W-:Y:S01]  /*9b70*/  @!P3 IMAD.IADD R3, R3, 0x1, -R5 ;  /* 0x000000010303b824 */ /* 0x000fe200078e0a05 */
[----:B------:R-:W-:Y:S01]  /*9b80*/  ISETP.GE.AND P3, PT, R147, RZ, PT ;  /* 0x000000ff9300720c */ /* 0x000fe20003f66270 */
[----:B------:R-:W-:Y:S01]  /*9b90*/  IMAD.HI.U32 R19, R2, R15, RZ ;  /* 0x0000000f02137227 */ /* 0x000fe200078e00ff */
[----:B------:R-:W-:-:S03]  /*9ba0*/  ISETP.GT.U32.AND P2, PT, R5, R0, PT ;  /* 0x000000000500720c */ /* 0x000fc60003f44070 */
[C---:B------:R-:W-:Y:S02]  /*9bb0*/  VIADD R147, R4.reuse, 0x3e ;  /* 0x0000003e04937836 */ /* 0x040fe40000000000 */
[----:B------:R-:W-:Y:S02]  /*9bc0*/  IMAD.MOV R19, RZ, RZ, -R19 ;  /* 0x000000ffff137224 */ /* 0x000fe400078e0a13 */
[----:B------:R-:W-:Y:S01]  /*9bd0*/  @!P1 IMAD.IADD R11, R11, 0x1, -R5 ;  /* 0x000000010b0b9824 */ /* 0x000fe200078e0a05 */
[----:B------:R-:W-:Y:S01]  /*9be0*/  IABS R248, R147 ;  /* 0x0000009300f87213 */ /* 0x000fe20000000000 */
[----:B------:R-:W-:Y:S02]  /*9bf0*/  VIADD R151, R4, 0x3d ;  /* 0x0000003d04977836 */ /* 0x000fe40000000000 */
[C---:B------:R-:W-:Y:S02]  /*9c00*/  IMAD R244, R5.reuse, R19, R15 ;  /* 0x0000001305f47224 */ /* 0x040fe400078e020f */
[----:B------:R-:W-:Y:S01]  /*9c10*/  IMAD.MOV.U32 R232, RZ, RZ, R11 ;  /* 0x000000ffffe87224 */ /* 0x000fe200078e000b */
[----:B------:R-:W-:Y:S01]  /*9c20*/  IABS R252, R151 ;  /* 0x0000009700fc7213 */ /* 0x000fe20000000000 */
[----:B------:R-:W-:Y:S01]  /*9c30*/  @!P5 IMAD.IADD R240, R240, 0x1, -R5 ;  /* 0x00000001f0f0d824 */ /* 0x000fe200078e0a05 */
[----:B------:R-:W-:Y:S01]  /*9c40*/  ISETP.GT.U32.AND P1, PT, R5, R244, PT ;  /* 0x000000f40500720c */ /* 0x000fe20003f24070 */
[----:B------:R-:W-:Y:S01]  /*9c50*/  IMAD.MOV.U32 R228, RZ, RZ, R3 ;  /* 0x000000ffffe47224 */ /* 0x000fe200078e0003 */
[----:B------:R-:W-:Y:S01]  /*9c60*/  ISETP.GE.AND P5, PT, R151, RZ, PT ;  /* 0x000000ff9700720c */ /* 0x000fe20003fa6270 */
[----:B------:R-:W-:-:S04]  /*9c70*/  IMAD.HI.U32 R3, R2, R248, RZ ;  /* 0x000000f802037227 */ /* 0x000fc800078e00ff */
[----:B------:R-:W-:Y:S01]  /*9c80*/  @!P6 IMAD.MOV R232, RZ, RZ, -R232 ;  /* 0x000000ffffe8e224 */ /* 0x000fe200078e0ae8 */
[----:B------:R-:W-:Y:S01]  /*9c90*/  ISETP.GT.U32.AND P6, PT, R5, R240, PT ;  /* 0x000000f00500720c */ /* 0x000fe20003fc4070 */
[----:B------:R-:W-:Y:S02]  /*9ca0*/  IMAD.MOV R3, RZ, RZ, -R3 ;  /* 0x000000ffff037224 */ /* 0x000fe400078e0a03 */
[----:B------:R-:W-:-:S04]  /*9cb0*/  IMAD.HI.U32 R9, R2, R252, RZ ;  /* 0x000000fc02097227 */ /* 0x000fc800078e00ff */
[C---:B------:R-:W-:Y:S01]  /*9cc0*/  IMAD R248, R5.reuse, R3, R248 ;  /* 0x0000000305f87224 */ /* 0x040fe200078e02f8 */
[----:B------:R-:W-:Y:S01]  /*9cd0*/  IABS R3, R116 ;  /* 0x0000007400037213 */ /* 0x000fe20000000000 */
[----:B------:R-:W-:Y:S02]  /*9ce0*/  IMAD.MOV R9, RZ, RZ, -R9 ;  /* 0x000000ffff097224 */ /* 0x000fe400078e0a09 */
[----:B------:R-:W-:Y:S02]  /*9cf0*/  @!P1 IMAD.IADD R244, R244, 0x1, -R5 ;  /* 0x00000001f4f49824 */ /* 0x000fe400078e0a05 */
[C---:B------:R-:W-:Y:S02]  /*9d00*/  IMAD R252, R5.reuse, R9, R252 ;  /* 0x0000000905fc7224 */ /* 0x040fe400078e02fc */
[----:B------:R-:W-:Y:S01]  /*9d10*/  IMAD.MOV.U32 R9, RZ, RZ, R3 ;  /* 0x000000ffff097224 */ /* 0x000fe200078e0003 */
[C---:B------:R-:W-:Y:S01]  /*9d20*/  ISETP.GT.U32.AND P1, PT, R5.reuse, R244, PT ;  /* 0x000000f40500720c */ /* 0x040fe20003f24070 */
[----:B------:R-:W-:Y:S01]  /*9d30*/  @!P6 IMAD.IADD R240, R240, 0x1, -R5 ;  /* 0x00000001f0f0e824 */ /* 0x000fe200078e0a05 */
[----:B------:R-:W-:Y:S01]  /*9d40*/  ISETP.GT.U32.AND P6, PT, R5, R248, PT ;  /* 0x000000f80500720c */ /* 0x000fe20003fc4070 */
[----:B------:R-:W-:-:S04]  /*9d50*/  IMAD.HI.U32 R3, R2, R9, RZ ;  /* 0x0000000902037227 */ /* 0x000fc800078e00ff */
[----:B------:R-:W-:Y:S02]  /*9d60*/  IMAD.MOV R3, RZ, RZ, -R3 ;  /* 0x000000ffff037224 */ /* 0x000fe400078e0a03 */
[----:B------:R-:W-:Y:S01]  /*9d70*/  @!P0 IMAD.MOV R204, RZ, RZ, -R204 ;  /* 0x000000ffffcc8224 */ /* 0x000fe200078e0acc */
[----:B------:R-:W-:Y:S01]  /*9d80*/  ISETP.GE.AND P0, PT, R128, RZ, PT ;  /* 0x000000ff8000720c */ /* 0x000fe20003f06270 */
[C---:B------:R-:W-:Y:S02]  /*9d90*/  IMAD R9, R5.reuse, R3, R9 ;  /* 0x0000000305097224 */ /* 0x040fe400078e0209 */
[--C-:B------:R-:W-:Y:S02]  /*9da0*/  @!P2 IMAD.IADD R0, R0, 0x1, -R5.reuse ;  /* 0x000000010000a824 */ /* 0x100fe400078e0a05 */
[--C-:B------:R-:W-:Y:S01]  /*9db0*/  @!P6 IMAD.IADD R248, R248, 0x1, -R5.reuse ;  /* 0x00000001f8f8e824 */ /* 0x100fe200078e0a05 */
[C---:B------:R-:W-:Y:S01]  /*9dc0*/  ISETP.GT.U32.AND P6, PT, R5.reuse, R9, PT ;  /* 0x000000090500720c */ /* 0x040fe20003fc4070 */
[----:B------:R-:W-:Y:S01]  /*9dd0*/  @!P1 IMAD.IADD R244, R244, 0x1, -R5 ;  /* 0x00000001f4f49824 */ /* 0x000fe200078e0a05 */
[C---:B------:R-:W-:Y:S01]  /*9de0*/  ISETP.GT.U32.AND P1, PT, R5.reuse, R252, PT ;  /* 0x000000fc0500720c */ /* 0x040fe20003f24070 */
[----:B------:R-:W-:Y:S01]  /*9df0*/  VIADD R151, R4, 0x3a ;  /* 0x0000003a04977836 */ /* 0x000fe20000000000 */
[----:B------:R-:W-:Y:S01]  /*9e00*/  ISETP.GT.U32.AND P2, PT, R5, R0, PT ;  /* 0x000000000500720c */ /* 0x000fe20003f44070 */
[----:B------:R-:W-:-:S03]  /*9e10*/  IMAD.HI.U32 R19, R2, R13, RZ ;  /* 0x0000000d02137227 */ /* 0x000fc600078e00ff */
[----:B------:R-:W-:Y:S01]  /*9e20*/  IABS R17, R151 ;  /* 0x0000009700117213 */ /* 0x000fe20000000000 */
[----:B------:R-:W-:Y:S02]  /*9e30*/  IMAD.MOV R19, RZ, RZ, -R19 ;  /* 0x000000ffff137224 */ /* 0x000fe400078e0a13 */
[----:B------:R-:W-:Y:S01]  /*9e40*/  @!P0 IMAD.MOV R216, RZ, RZ, -R216 ;  /* 0x000000ffffd88224 */ /* 0x000fe200078e0ad8 */
[----:B------:R-:W-:Y:S01]  /*9e50*/  ISETP.GE.AND P0, PT, R132, RZ, PT ;  /* 0x000000ff8400720c */ /* 0x000fe20003f06270 */
[----:B------:R-:W-:Y:S02]  /*9e60*/  IMAD R13, R5, R19, R13 ;  /* 0x00000013050d7224 */ /* 0x000fe400078e020d */
[----:B------:R-:W-:Y:S01]  /*9e70*/  @!P6 IMAD.IADD R9, R9, 0x1, -R5 ;  /* 0x000000010909e824 */ /* 0x000fe200078e0a05 */
[----:B------:R-:W-:Y:S01]  /*9e80*/  ISETP.GT.U32.AND P6, PT, R5, R248, PT ;  /* 0x000000f80500720c */ /* 0x000fe20003fc4070 */
[----:B------:R-:W-:-:S04]  /*9e90*/  IMAD.HI.U32 R15, R2, R17, RZ ;  /* 0x00000011020f7227 */ /* 0x000fc800078e00ff */
[----:B------:R-:W-:Y:S01]  /*9ea0*/  @!P1 IMAD.IADD R252, R252, 0x1, -R5 ;  /* 0x00000001fcfc9824 */ /* 0x000fe200078e0a05 */
[----:B------:R-:W-:Y:S01]  /*9eb0*/  ISETP.GT.U32.AND P1, PT, R5, R13, PT ;  /* 0x0000000d0500720c */ /* 0x000fe20003f24070 */
[----:B------:R-:W-:Y:S02]  /*9ec0*/  IMAD.MOV R15, RZ, RZ, -R15 ;  /* 0x000000ffff0f7224 */ /* 0x000fe400078e0a0f */
[----:B------:R-:W-:Y:S02]  /*9ed0*/  VIADD R132, R4, 0x37 ;  /* 0x0000003704847836 */ /* 0x000fe40000000000 */
[----:B------:R-:W-:Y:S01]  /*9ee0*/  @!P2 IMAD.IADD R0, R0, 0x1, -R5 ;  /* 0x000000010000a824 */ /* 0x000fe200078e0a05 */
[----:B------:R-:W-:Y:S01]  /*9ef0*/  ISETP.GE.AND P2, PT, R147, RZ, PT ;  /* 0x000000ff9300720c */ /* 0x000fe20003f46270 */
[----:B------:R-:W-:Y:S01]  /*9f00*/  IMAD R17, R5, R15, R17 ;  /* 0x0000000f05117224 */ /* 0x000fe200078e0211 */
[----:B------:R-:W-:Y:S01]  /*9f10*/  IABS R38, R132 ;  /* 0x0000008400267213 */ /* 0x000fe20000000000 */
[----:B------:R-:W-:-:S02]  /*9f20*/  IMAD.MOV.U32 R236, RZ, RZ, R0 ;  /* 0x000000ffffec7224 */ /* 0x000fc400078e0000 */
[----:B------:R-:W-:Y:S02]  /*9f30*/  VIADD R128, R4, 0x38 ;  /* 0x0000003804807836 */ /* 0x000fe40000000000 */
[----:B------:R-:W-:Y:S01]  /*9f40*/  @!P6 IMAD.IADD R248, R248, 0x1, -R5 ;  /* 0x00000001f8f8e824 */ /* 0x000fe200078e0a05 */
[C---:B------:R-:W-:Y:S01]  /*9f50*/  ISETP.GT.U32.AND P6, PT, R5.reuse, R17, PT ;  /* 0x000000110500720c */ /* 0x040fe20003fc4070 */
[----:B------:R-:W-:Y:S01]  /*9f60*/  @!P3 IMAD.MOV R236, RZ, RZ, -R236 ;  /* 0x000000ffffecb224 */ /* 0x000fe200078e0aec */
[----:B------:R-:W-:Y:S01]  /*9f70*/  ISETP.GT.U32.AND P3, PT, R5, R252, PT ;  /* 0x000000fc0500720c */ /* 0x000fe20003f64070 */
[----:B------:R-:W-:Y:S01]  /*9f80*/  IMAD.HI.U32 R0, R2, R38, RZ ;  /* 0x0000002602007227 */ /* 0x000fe200078e00ff */
[----:B------:R-:W-:-:S03]  /*9f90*/  IABS R30, R128 ;  /* 0x00000080001e7213 */ /* 0x000fc60000000000 */
[----:B------:R-:W-:-:S04]  /*9fa0*/  IMAD.HI.U32 R11, R2, R22, RZ ;  /* 0x00000016020b7227 */ /* 0x000fc800078e00ff */
[----:B------:R-:W-:Y:S01]  /*9fb0*/  @!P1 IMAD.IADD R13, R13, 0x1, -R5 ;  /* 0x000000010d0d9824 */ /* 0x000fe200078e0a05 */
[C---:B------:R-:W-:Y:S01]  /*9fc0*/  ISETP.GT.U32.AND P1, PT, R5.reuse, R9, PT ;  /* 0x000000090500720c */ /* 0x040fe20003f24070 */
[----:B------:R-:W-:Y:S02]  /*9fd0*/  IMAD.MOV R0, RZ, RZ, -R0 ;  /* 0x000000ffff007224 */ /* 0x000fe400078e0a00 */
[----:B------:R-:W-:Y:S02]  /*9fe0*/  IMAD.MOV R11, RZ, RZ, -R11 ;  /* 0x000000ffff0b7224 */ /* 0x000fe400078e0a0b */
[----:B------:R-:W-:Y:S01]  /*9ff0*/  @!P4 IMAD.MOV R240, RZ, RZ, -R240 ;  /* 0x000000fffff0c224 */ /* 0x000fe200078e0af0 */
[----:B------:R-:W-:Y:S01]  /*a000*/  ISETP.GT.U32.AND P4, PT, R5, R13, PT ;  /* 0x0000000d0500720c */ /* 0x000fe20003f84070 */
[----:B------:R-:W-:-:S04]  /*a010*/  IMAD.HI.U32 R3, R2, R30, RZ ;  /* 0x0000001e02037227 */ /* 0x000fc800078e00ff */
[C---:B------:R-:W-:Y:S02]  /*a020*/  IMAD R38, R5.reuse, R0, R38 ;  /* 0x0000000005267224 */ /* 0x040fe400078e0226 */
[----:B------:R-:W-:Y:S02]  /*a030*/  IMAD R22, R5, R11, R22 ;  /* 0x0000000b05167224 */ /* 0x000fe400078e0216 */
[----:B------:R-:W-:Y:S02]  /*a040*/  IMAD.MOV R3, RZ, RZ, -R3 ;  /* 0x000000ffff037224 */ /* 0x000fe400078e0a03 */
[----:B------:R-:W-:Y:S02]  /*a050*/  VIADD R139, R4, 0x36 ;  /* 0x00000036048b7836 */ /* 0x000fe40000000000 */
[--C-:B------:R-:W-:Y:S01]  /*a060*/  @!P6 IMAD.IADD R17, R17, 0x1, -R5.reuse ;  /* 0x000000011111e824 */ /* 0x100fe200078e0a05 */
[C---:B------:R-:W-:Y:S01]  /*a070*/  ISETP.GT.U32.AND P6, PT, R5.reuse, R38, PT ;  /* 0x000000260500720c */ /* 0x040fe20003fc4070 */
[----:B------:R-:W-:Y:S01]  /*a080*/  @!P3 IMAD.IADD R252, R252, 0x1, -R5 ;  /* 0x00000001fcfcb824 */ /* 0x000fe200078e0a05 */
[C---:B------:R-:W-:Y:S01]  /*a090*/  ISETP.GT.U32.AND P3, PT, R5.reuse, R22, PT ;  /* 0x000000160500720c */ /* 0x040fe20003f64070 */
[----:B------:R-:W-:Y:S01]  /*a0a0*/  IMAD R30, R5, R3, R30 ;  /* 0x00000003051e7224 */ /* 0x000fe200078e021e */
[----:B------:R-:W-:Y:S01]  /*a0b0*/  IABS R45, R139 ;  /* 0x0000008b002d7213 */ /* 0x000fe20000000000 */
[----:B------:R-:W-:Y:S01]  /*a0c0*/  @!P0 IMAD.MOV R228, RZ, RZ, -R228 ;  /* 0x000000ffffe48224 */ /* 0x000fe200078e0ae4 */
[----:B------:R-:W-:Y:S01]  /*a0d0*/  ISETP.GE.AND P0, PT, R143, RZ, PT ;  /* 0x000000ff8f00720c */ /* 0x000fe20003f06270 */
[----:B------:R-:W-:-:S02]  /*a0e0*/  VIADD R147, R4, 0x35 ;  /* 0x0000003504937836 */ /* 0x000fc40000000000 */
        /* <DEDUP_REMOVED lines=8> */
[----:B------:R-:W-:Y:S02]  /*a170*/  IMAD.MOV R11, RZ, RZ, -R11 ;  /* 0x000000ffff0b7224 */ /* 0x000fe400078e0a0b */
[--C-:B------:R-:W-:Y:S02]  /*a180*/  @!P6 IMAD.IADD R38, R38, 0x1, -R5.reuse ;  /* 0x000000012626e824 */ /* 0x100fe400078e0a05 */
[----:B------:R-:W-:Y:S01]  /*a190*/  @!P3 IMAD.IADD R22, R22, 0x1, -R5 ;  /* 0x000000011616b824 */ /* 0x000fe200078e0a05 */
[----:B------:R-:W-:Y:S01]  /*a1a0*/  ISETP.GE.AND P3, PT, R120, RZ, PT ;  /* 0x000000ff7800720c */ /* 0x000fe20003f66270 */
[----:B------:R-:W-:Y:S01]  /*a1b0*/  IMAD.HI.U32 R3, R2, R53, RZ ;  /* 0x0000003502037227 */ /* 0x000fe200078e00ff */
[----:B------:R-:W-:-:S03]  /*a1c0*/  ISETP.GT.U32.AND P6, PT, R5, R38, PT ;  /* 0x000000260500720c */ /* 0x000fc60003fc4070 */
[----:B------:R-:W-:Y:S02]  /*a1d0*/  IMAD R45, R5, R11, R45 ;  /* 0x0000000b052d7224 */ /* 0x000fe400078e022d */
[----:B------:R-:W-:-:S04]  /*a1e0*/  IMAD.HI.U32 R0, R2, R61, RZ ;  /* 0x0000003d02007227 */ /* 0x000fc800078e00ff */
[----:B------:R-:W-:Y:S02]  /*a1f0*/  IMAD.MOV R3, RZ, RZ, -R3 ;  /* 0x000000ffff037224 */ /* 0x000fe400078e0a03 */
[----:B------:R-:W-:Y:S01]  /*a200*/  @!P1 IMAD.IADD R30, R30, 0x1, -R5 ;  /* 0x000000011e1e9824 */ /* 0x000fe200078e0a05 */
[----:B------:R-:W-:Y:S01]  /*a210*/  ISETP.GE.AND P1, PT, R151, RZ, PT ;  /* 0x000000ff9700720c */ /* 0x000fe20003f26270 */
[----:B------:R-:W-:Y:S01]  /*a220*/  @!P0 IMAD.MOV R244, RZ, RZ, -R244 ;  /* 0x000000fffff48224 */ /* 0x000fe200078e0af4 */
[C---:B------:R-:W-:Y:S01]  /*a230*/  ISETP.GT.U32.AND P0, PT, R5.reuse, R17, PT ;  /* 0x000000110500720c */ /* 0x040fe20003f04070 */
[----:B------:R-:W-:Y:S01]  /*a240*/  @!P4 IMAD.MOV R9, RZ, RZ, -R9 ;  /* 0x000000ffff09c224 */ /* 0x000fe200078e0a09 */
[----:B------:R-:W-:Y:S01]  /*a250*/  ISETP.GT.U32.AND P4, PT, R5, R45, PT ;  /* 0x0000002d0500720c */ /* 0x000fe20003f84070 */
[----:B------:R-:W-:Y:S02]  /*a260*/  IMAD.MOV R0, RZ, RZ, -R0 ;  /* 0x000000ffff007224 */ /* 0x000fe400078e0a00 */
[----:B------:R-:W-:-:S02]  /*a270*/  VIADD R151, R4, 0x33 ;  /* 0x0000003304977836 */ /* 0x000fc40000000000 */
[C---:B------:R-:W-:Y:S02]  /*a280*/  IMAD R53, R5.reuse, R3, R53 ;  /* 0x0000000305357224 */ /* 0x040fe400078e0235 */
[C---:B------:R-:W-:Y:S01]  /*a290*/  IMAD R61, R5.reuse, R0, R61 ;  /* 0x00000000053d7224 */ /* 0x040fe200078e023d */
[----:B------:R-:W-:Y:S01]  /*a2a0*/  IABS R0, R151 ;  /* 0x0000009700007213 */ /* 0x000fe20000000000 */
[----:B------:R-:W-:Y:S01]  /*a2b0*/  @!P3 IMAD.MOV R13, RZ, RZ, -R13 ;  /* 0x000000ffff0db224 */ /* 0x000fe200078e0a0d */
[C---:B------:R-:W-:Y:S01]  /*a2c0*/  ISETP.GT.U32.AND P3, PT, R5.reuse, R53, PT ;  /* 0x000000350500720c */ /* 0x040fe20003f64070 */
[----:B------:R-:W-:Y:S01]  /*a2d0*/  @!P6 IMAD.IADD R38, R38, 0x1, -R5 ;  /* 0x000000012626e824 */ /* 0x000fe200078e0a05 */
[----:B------:R-:W-:Y:S01]  /*a2e0*/  ISETP.GE.AND P6, PT, R132, RZ, PT ;  /* 0x000000ff8400720c */ /* 0x000fe20003fc6270 */
[----:B------:R-:W-:Y:S01]  /*a2f0*/  @!P2 IMAD.MOV R248, RZ, RZ, -R248 ;  /* 0x000000fffff8a224 */ /* 0x000fe200078e0af8 */
[----:B------:R-:W-:Y:S01]  /*a300*/  ISETP.GT.U32.AND P2, PT, R5, R22, PT ;  /* 0x000000160500720c */ /* 0x000fe20003f44070 */
[----:B------:R-:W-:-:S04]  /*a310*/  IMAD.HI.U32 R3, R2, R0, RZ ;  /* 0x0000000002037227 */ /* 0x000fc800078e00ff */
[--C-:B------:R-:W-:Y:S01]  /*a320*/  @!P0 IMAD.IADD R17, R17, 0x1, -R5.reuse ;  /* 0x0000000111118824 */ /* 0x100fe200078e0a05 */
[----:B------:R-:W-:Y:S01]  /*a330*/  ISETP.GE.AND P0, PT, R124, RZ, PT ;  /* 0x000000ff7c00720c */ /* 0x000fe20003f06270 */
[----:B------:R-:W-:Y:S01]  /*a340*/  @!P4 IMAD.IADD R45, R45, 0x1, -R5 ;  /* 0x000000012d2dc824 */ /* 0x000fe200078e0a05 */
[----:B------:R-:W-:Y:S01]  /*a350*/  ISETP.GE.AND P4, PT, R139, RZ, PT ;  /* 0x000000ff8b00720c */ /* 0x000fe20003f86270 */
[----:B------:R-:W-:Y:S02]  /*a360*/  IMAD.MOV R3, RZ, RZ, -R3 ;  /* 0x000000ffff037224 */ /* 0x000fe400078e0a03 */
[----:B------:R-:W-:Y:S01]  /*a370*/  @!P1 IMAD.MOV R17, RZ, RZ, -R17 ;  /* 0x000000ffff119224 */ /* 0x000fe200078e0a11 */
[C---:B------:R-:W-:Y:S01]  /*a380*/  ISETP.GT.U32.AND P1, PT, R5.reuse, R45, PT ;  /* 0x0000002d0500720c */ /* 0x040fe20003f24070 */
[----:B------:R-:W-:Y:S02]  /*a390*/  IMAD R69, R5, R3, R0 ;  /* 0x0000000305457224 */ /* 0x000fe400078e0200 */
[----:B------:R-:W-:Y:S01]  /*a3a0*/  @!P3 IMAD.IADD R53, R53, 0x1, -R5 ;  /* 0x000000013535b824 */ /* 0x000fe200078e0a05 */
[----:B------:R-:W-:Y:S01]  /*a3b0*/  ISETP.GE.AND P3, PT, R147, RZ, PT ;  /* 0x000000ff9300720c */ /* 0x000fe20003f66270 */
[----:B------:R-:W-:-:S02]  /*a3c0*/  VIADD R147, R4, 0x32 ;  /* 0x0000003204937836 */ /* 0x000fc40000000000 */
[----:B------:R-:W-:Y:S01]  /*a3d0*/  @!P6 IMAD.MOV R38, RZ, RZ, -R38 ;  /* 0x000000ffff26e224 */ /* 0x000fe200078e0a26 */
[C---:B------:R-:W-:Y:S01]  /*a3e0*/  ISETP.GT.U32.AND P6, PT, R5.reuse, R69, PT ;  /* 0x000000450500720c */ /* 0x040fe20003fc4070 */
[--C-:B------:R-:W-:Y:S01]  /*a3f0*/  @!P2 IMAD.IADD R22, R22, 0x1, -R5.reuse ;  /* 0x000000011616a824 */ /* 0x100fe200078e0a05 */
[C---:B------:R-:W-:Y:S01]  /*a400*/  ISETP.GT.U32.AND P2, PT, R5.reuse, R61, PT ;  /* 0x0000003d0500720c */ /* 0x040fe20003f44070 */
[----:B------:R-:W-:Y:S01]  /*a410*/  @!P5 IMAD.MOV R252, RZ, RZ, -R252 ;  /* 0x000000fffffcd224 */ /* 0x000fe200078e0afc */
[----:B------:R-:W-:Y:S01]  /*a420*/  IABS R0, R147 ;  /* 0x0000009300007213 */ /* 0x000fe20000000000 */
[----:B------:R-:W-:Y:S01]  /*a430*/  @!P0 IMAD.MOV R22, RZ, RZ, -R22 ;  /* 0x000000ffff168224 */ /* 0x000fe200078e0a16 */
[----:B------:R-:W-:Y:S01]  /*a440*/  ISETP.GT.U32.AND P0, PT, R5, R53, PT ;  /* 0x000000350500720c */ /* 0x000fe20003f04070 */
[----:B------:R-:W-:Y:S01]  /*a450*/  @!P1 IMAD.IADD R45, R45, 0x1, -R5 ;  /* 0x000000012d2d9824 */ /* 0x000fe200078e0a05 */
[----:B------:R-:W-:Y:S01]  /*a460*/  ISETP.GE.AND P1, PT, R151, RZ, PT ;  /* 0x000000ff9700720c */ /* 0x000fe20003f26270 */
[----:B------:R-:W-:Y:S01]  /*a470*/  IMAD.HI.U32 R3, R2, R0, RZ ;  /* 0x0000000002037227 */ /* 0x000fe200078e00ff */
[----:B------:R-:W-:-:S03]  /*a480*/  ISETP.GT.U32.AND P5, PT, R5, R30, PT ;  /* 0x0000001e0500720c */ /* 0x000fc60003fa4070 */
[----:B------:R-:W-:Y:S02]  /*a490*/  VIADD R151, R4, 0x31 ;  /* 0x0000003104977836 */ /* 0x000fe40000000000 */
[----:B------:R-:W-:Y:S02]  /*a4a0*/  IMAD.MOV R77, RZ, RZ, -R3 ;  /* 0x000000ffff4d7224 */ /* 0x000fe400078e0a03 */
[--C-:B------:R-:W-:Y:S01]  /*a4b0*/  @!P6 IMAD.IADD R69, R69, 0x1, -R5.reuse ;  /* 0x000000014545e824 */ /* 0x100fe200078e0a05 */
[----:B------:R-:W-:Y:S01]  /*a4c0*/  IABS R3, R151 ;  /* 0x0000009700037213 */ /* 0x000fe20000000000 */
[--C-:B------:R-:W-:Y:S02]  /*a4d0*/  @!P2 IMAD.IADD R61, R61, 0x1, -R5.reuse ;  /* 0x000000013d3da824 */ /* 0x100fe400078e0a05 */
[C---:B------:R-:W-:Y:S01]  /*a4e0*/  IMAD R77, R5.reuse, R77, R0 ;  /* 0x0000004d054d7224 */ /* 0x040fe200078e0200 */
[----:B------:R-:W-:Y:S01]  /*a4f0*/  ISETP.GT.U32.AND P6, PT, R5, R69, PT ;  /* 0x000000450500720c */ /* 0x000fe20003fc4070 */
[----:B------:R-:W-:Y:S01]  /*a500*/  @!P0 IMAD.IADD R53, R53, 0x1, -R5 ;  /* 0x0000000135358824 */ /* 0x000fe200078e0a05 */
[----:B------:R-:W-:Y:S01]  /*a510*/  ISETP.GT.U32.AND P2, PT, R5, R61, PT ;  /* 0x0000003d0500720c */ /* 0x000fe20003f44070 */
[----:B------:R-:W-:Y:S01]  /*a520*/  IMAD.HI.U32 R0, R2, R3, RZ ;  /* 0x0000000302007227 */ /* 0x000fe200078e00ff */
[----:B------:R-:W-:-:S03]  /*a530*/  ISETP.GE.AND P0, PT, R147, RZ, PT ;  /* 0x000000ff9300720c */ /* 0x000fc60003f06270 */
[----:B------:R-:W-:Y:S01]  /*a540*/  @!P3 IMAD.MOV R53, RZ, RZ, -R53 ;  /* 0x000000ffff35b224 */ /* 0x000fe200078e0a35 */
[C---:B------:R-:W-:Y:S01]  /*a550*/  ISETP.GT.U32.AND P3, PT, R5.reuse, R77, PT ;  /* 0x0000004d0500720c */ /* 0x040fe20003f64070 */
[----:B------:R-:W-:Y:S02]  /*a560*/  IMAD.MOV R0, RZ, RZ, -R0 ;  /* 0x000000ffff007224 */ /* 0x000fe400078e0a00 */
[----:B------:R-:W-:Y:S01]  /*a570*/  @!P5 IMAD.IADD R30, R30, 0x1, -R5 ;  /* 0x000000011e1ed824 */ /* 0x000fe200078e0a05 */
[----:B------:R-:W-:Y:S01]  /*a580*/  ISETP.GE.AND P5, PT, R128, RZ, PT ;  /* 0x000000ff8000720c */ /* 0x000fe20003fa6270 */
[----:B------:R-:W-:Y:S02]  /*a590*/  IMAD R85, R5, R0, R3 ;  /* 0x0000000005557224 */ /* 0x000fe400078e0203 */
[--C-:B------:R-:W-:Y:S02]  /*a5a0*/  @!P6 IMAD.IADD R69, R69, 0x1, -R5.reuse ;  /* 0x000000014545e824 */ /* 0x100fe400078e0a05 */
[----:B------:R-:W-:Y:S01]  /*a5b0*/  @!P2 IMAD.IADD R61, R61, 0x1, -R5 ;  /* 0x000000013d3da824 */ /* 0x000fe200078e0a05 */
[----:B------:R-:W-:Y:S01]  /*a5c0*/  ISETP.GT.U32.AND P6, PT, R5, R85, PT ;  /* 0x000000550500720c */ /* 0x000fe20003fc4070 */
[C---:B------:R-:W-:Y:S01]  /*a5d0*/  VIADD R147, R4.reuse, 0x2f ;  /* 0x0000002f04937836 */ /* 0x040fe20000000000 */
[----:B------:R-:W-:Y:S01]  /*a5e0*/  ISETP.GE.AND P2, PT, R151, RZ, PT ;  /* 0x000000ff9700720c */ /* 0x000fe20003f46270 */
[----:B------:R-:W-:-:S02]  /*a5f0*/  VIADD R151, R4, 0x30 ;  /* 0x0000003004977836 */ /* 0x000fc40000000000 */
[----:B------:R-:W-:Y:S01]  /*a600*/  @!P3 IMAD.IADD R77, R77, 0x1, -R5 ;  /* 0x000000014d4db824 */ /* 0x000fe200078e0a05 */
[----:B------:R-:W-:Y:S01]  /*a610*/  IABS R101, R147 ;  /* 0x0000009300657213 */ /* 0x000fe20000000000 */
[----:B------:R-:W-:Y:S01]  /*a620*/  @!P4 IMAD.MOV R45, RZ, RZ, -R45 ;  /* 0x000000ffff2dc224 */ /* 0x000fe200078e0a2d */
[----:B------:R-:W-:Y:S01]  /*a630*/  ISETP.GE.AND P4, PT, R151, RZ, PT ;  /* 0x000000ff9700720c */ /* 0x000fe20003f86270 */
[----:B------:R-:W-:Y:S01]  /*a640*/  @!P5 IMAD.MOV R30, RZ, RZ, -R30 ;  /* 0x000000ffff1ed224 */ /* 0x000fe200078e0a1e */
[----:B------:R-:W-:Y:S01]  /*a650*/  IABS R93, R151 ;  /* 0x00000097005d7213 */ /* 0x000fe20000000000 */
[----:B------:R-:W-:Y:S01]  /*a660*/  VIADD R151, R4, 0x2e ;  /* 0x0000002e04977836 */ /* 0x000fe20000000000 */
[----:B------:R-:W-:Y:S01]  /*a670*/  ISETP.GT.U32.AND P3, PT, R5, R77, PT ;  /* 0x0000004d0500720c */ /* 0x000fe20003f64070 */
[----:B------:R-:W-:Y:S01]  /*a680*/  @!P6 IMAD.IADD R85, R85, 0x1, -R5 ;  /* 0x000000015555e824 */ /* 0x000fe200078e0a05 */
[----:B------:R-:W-:Y:S01]  /*a690*/  ISETP.GE.AND P5, PT, R143, RZ, PT ;  /* 0x000000ff8f00720c */ /* 0x000fe20003fa6270 */
[----:B------:R-:W-:Y:S01]  /*a6a0*/  IMAD.HI.U32 R3, R2, R101, RZ ;  /* 0x0000006502037227 */ /* 0x000fe200078e00ff */
[----:B------:R-:W-:-:S02]  /*a6b0*/  IABS R108, R151 ;  /* 0x00000097006c7213 */ /* 0x000fc40000000000 */
[----:B------:R-:W-:Y:S01]  /*a6c0*/  ISETP.GT.U32.AND P6, PT, R5, R85, PT ;  /* 0x000000550500720c */ /* 0x000fe20003fc4070 */
[----:B------:R-:W-:Y:S02]  /*a6d0*/  IMAD.MOV R3, RZ, RZ, -R3 ;  /* 0x000000ffff037224 */ /* 0x000fe400078e0a03 */
[----:B------:R-:W-:-:S04]  /*a6e0*/  IMAD.HI.U32 R0, R2, R108, RZ ;  /* 0x0000006c02007227 */ /* 0x000fc800078e00ff */
[----:B------:R-:W-:-:S04]  /*a6f0*/  IMAD.HI.U32 R11, R2, R93, RZ ;  /* 0x0000005d020b7227 */ /* 0x000fc800078e00ff */
[----:B------:R-:W-:Y:S02]  /*a700*/  IMAD.MOV R0, RZ, RZ, -R0 ;  /* 0x000000ffff007224 */ /* 0x000fe400078e0a00 */
[----:B------:R-:W-:Y:S02]  /*a710*/  IMAD R101, R5, R3, R101 ;  /* 0x0000000305657224 */ /* 0x000fe400078e0265 */
[----:B------:R-:W-:Y:S02]  /*a720*/  @!P3 IMAD.IADD R77, R77, 0x1, -R5 ;  /* 0x000000014d4db824 */ /* 0x000fe400078e0a05 */
[----:B------:R-:W-:Y:S02]  /*a730*/  IMAD.MOV R11, RZ, RZ, -R11 ;  /* 0x000000ffff0b7224 */ /* 0x000fe400078e0a0b */
[C---:B------:R-:W-:Y:S02]  /*a740*/  IMAD R108, R5.reuse, R0, R108 ;  /* 0x00000000056c7224 */ /* 0x040fe400078e026c */
[----:B------:R-:W-:Y:S01]  /*a750*/  @!P0 IMAD.MOV R77, RZ, RZ, -R77 ;  /* 0x000000ffff4d8224 */ /* 0x000fe200078e0a4d */
[----:B------:R-:W-:Y:S01]  /*a760*/  ISETP.GT.U32.AND P0, PT, R5, R101, PT ;  /* 0x000000650500720c */ /* 0x000fe20003f04070 */
[----:B------:R-:W-:Y:S01]  /*a770*/  @!P5 IMAD.MOV R61, RZ, RZ, -R61 ;  /* 0x000000ffff3dd224 */ /* 0x000fe200078e0a3d */
[----:B------:R-:W-:Y:S01]  /*a780*/  ISETP.GE.AND P5, PT, R147, RZ, PT ;  /* 0x000000ff9300720c */ /* 0x000fe20003fa6270 */
[----:B------:R-:W-:-:S02]  /*a790*/  IMAD R93, R5, R11, R93 ;  /* 0x0000000b055d7224 */ /* 0x000fc400078e025d */
[--C-:B------:R-:W-:Y:S01]  /*a7a0*/  @!P6 IMAD.IADD R85, R85, 0x1, -R5.reuse ;  /* 0x000000015555e824 */ /* 0x100fe200078e0a05 */
[C---:B------:R-:W-:Y:S01]  /*a7b0*/  ISETP.GT.U32.AND P6, PT, R5.reuse, R108, PT ;  /* 0x0000006c0500720c */ /* 0x040fe20003fc4070 */
[C---:B------:R-:W-:Y:S01]  /*a7c0*/  VIADD R147, R4.reuse, 0x2d ;  /* 0x0000002d04937836 */ /* 0x040fe20000000000 */
[----:B------:R-:W-:Y:S01]  /*a7d0*/  ISETP.GT.U32.AND P3, PT, R5, R93, PT ;  /* 0x0000005d0500720c */ /* 0x000fe20003f64070 */
[C---:B------:R-:W-:Y:S02]  /*a7e0*/  VIADD R128, R4.reuse, 0x2c ;  /* 0x0000002c04807836 */ /* 0x040fe40000000000 */
[----:B------:R-:W-:Y:S01]  /*a7f0*/  VIADD R143, R4, 0x2b ;  /* 0x0000002b048f7836 */ /* 0x000fe20000000000 */
[----:B------:R-:W-:Y:S01]  /*a800*/  IABS R116, R147 ;  /* 0x0000009300747213 */ /* 0x000fe20000000000 */
[----:B------:R-:W-:Y:S01]  /*a810*/  @!P0 IMAD.IADD R101, R101, 0x1, -R5 ;  /* 0x0000000165658824 */ /* 0x000fe200078e0a05 */
[----:B------:R-:W-:Y:S01]  /*a820*/  IABS R124, R128 ;  /* 0x00000080007c7213 */ /* 0x000fe20000000000 */
[----:B------:R-:W-:Y:S01]  /*a830*/  @!P1 IMAD.MOV R69, RZ, RZ, -R69 ;  /* 0x000000ffff459224 */ /* 0x000fe200078e0a45 */
[----:B------:R-:W-:Y:S01]  /*a840*/  IABS R132, R143 ;  /* 0x0000008f00847213 */ /* 0x000fe20000000000 */
[----:B------:R-:W-:Y:S01]  /*a850*/  IMAD.HI.U32 R3, R2, R116, RZ ;  /* 0x0000007402037227 */ /* 0x000fe200078e00ff */
[----:B------:R-:W-:-:S03]  /*a860*/  ISETP.GE.AND P1, PT, R151, RZ, PT ;  /* 0x000000ff9700720c */ /* 0x000fc60003f26270 */
[----:B------:R-:W-:Y:S01]  /*a870*/  @!P6 IMAD.IADD R108, R108, 0x1, -R5 ;  /* 0x000000016c6ce824 */ /* 0x000fe200078e0a05 */
[----:B------:R-:W-:Y:S01]  /*a880*/  ISETP.GT.U32.AND P6, PT, R5, R101, PT ;  /* 0x000000650500720c */ /* 0x000fe20003fc4070 */
[----:B------:R-:W-:-:S04]  /*a890*/  IMAD.HI.U32 R0, R2, R124, RZ ;  /* 0x0000007c02007227 */ /* 0x000fc800078e00ff */
[----:B------:R-:W-:Y:S02]  /*a8a0*/  IMAD.MOV R3, RZ, RZ, -R3 ;  /* 0x000000ffff037224 */ /* 0x000fe400078e0a03 */
[----:B------:R-:W-:Y:S01]  /*a8b0*/  @!P3 IMAD.IADD R93, R93, 0x1, -R5 ;  /* 0x000000015d5db824 */ /* 0x000fe200078e0a05 */
[----:B------:R-:W-:Y:S01]  /*a8c0*/  ISETP.GE.AND P3, PT, R147, RZ, PT ;  /* 0x000000ff9300720c */ /* 0x000fe20003f66270 */
[----:B------:R-:W-:Y:S01]  /*a8d0*/  IMAD.MOV R0, RZ, RZ, -R0 ;  /* 0x000000ffff007224 */ /* 0x000fe200078e0a00 */
[----:B------:R-:W-:Y:S01]  /*a8e0*/  IABS R147, R89 ;  /* 0x0000005900937213 */ /* 0x000fe20000000000 */
[C---:B------:R-:W-:Y:S01]  /*a8f0*/  IMAD R116, R5.reuse, R3, R116 ;  /* 0x0000000305747224 */ /* 0x040fe200078e0274 */
[----:B------:R-:W-:Y:S01]  /*a900*/  ISETP.GT.U32.AND P0, PT, R5, R93, PT ;  /* 0x0000005d0500720c */ /* 0x000fe20003f04070 */
[----:B------:R-:W-:-:S04]  /*a910*/  IMAD.HI.U32 R3, R2, R132, RZ ;  /* 0x0000008402037227 */ /* 0x000fc800078e00ff */
[C---:B------:R-:W-:Y:S02]  /*a920*/  IMAD R124, R5.reuse, R0, R124 ;  /* 0x00000000057c7224 */ /* 0x040fe400078e027c */
[----:B------:R-:W-:Y:S02]  /*a930*/  IMAD.MOV R3, RZ, RZ, -R3 ;  /* 0x000000ffff037224 */ /* 0x000fe400078e0a03 */
[----:B------:R-:W-:Y:S01]  /*a940*/  @!P2 IMAD.MOV R85, RZ, RZ, -R85 ;  /* 0x000000ffff55a224 */ /* 0x000fe200078e0a55 */
[----:B------:R-:W-:Y:S01]  /*a950*/  ISETP.GT.U32.AND P2, PT, R5, R108, PT ;  /* 0x0000006c0500720c */ /* 0x000fe20003f44070 */
[----:B------:R-:W-:Y:S02]  /*a960*/  VIADD R151, R4, 0x2a ;  /* 0x0000002a04977836 */ /* 0x000fe40000000000 */
[----:B------:R-:W-:Y:S01]  /*a970*/  @!P6 IMAD.IADD R101, R101, 0x1, -R5 ;  /* 0x000000016565e824 */ /* 0x000fe200078e0a05 */
[C---:B------:R-:W-:Y:S01]  /*a980*/  ISETP.GT.U32.AND P6, PT, R5.reuse, R124, PT ;  /* 0x0000007c0500720c */ /* 0x040fe20003fc4070 */
[----:B------:R-:W-:Y:S01]  /*a990*/  IMAD R132, R5, R3, R132 ;  /* 0x0000000305847224 */ /* 0x000fe200078e0284 */
[----:B------:R-:W-:Y:S01]  /*a9a0*/  IABS R139, R151 ;  /* 0x00000097008b7213 */ /* 0x000fe20000000000 */
[----:B------:R-:W-:-:S04]  /*a9b0*/  IMAD.HI.U32 R3, R2, R147, RZ ;  /* 0x0000009302037227 */ /* 0x000fc800078e00ff */
[----:B------:R-:W-:Y:S02]  /*a9c0*/  IMAD.MOV R3, RZ, RZ, -R3 ;  /* 0x000000ffff037224 */ /* 0x000fe400078e0a03 */
[----:B------:R-:W-:Y:S01]  /*a9d0*/  @!P0 IMAD.IADD R93, R93, 0x1, -R5 ;  /* 0x000000015d5d8824 */ /* 0x000fe200078e0a05 */
[----:B------:R-:W-:Y:S01]  /*a9e0*/  ISETP.GT.U32.AND P0, PT, R5, R116, PT ;  /* 0x000000740500720c */ /* 0x000fe20003f04070 */
[----:B------:R-:W-:-:S04]  /*a9f0*/  IMAD.HI.U32 R0, R2, R139, RZ ;  /* 0x0000008b02007227 */ /* 0x000fc800078e00ff */
[C---:B------:R-:W-:Y:S02]  /*aa00*/  IMAD R147, R5.reuse, R3, R147 ;  /* 0x0000000305937224 */ /* 0x040fe400078e0293 */
[--C-:B------:R-:W-:Y:S01]  /*aa10*/  @!P2 IMAD.IADD R108, R108, 0x1, -R5.reuse ;  /* 0x000000016c6ca824 */ /* 0x100fe200078e0a05 */
[C---:B------:R-:W-:Y:S01]  /*aa20*/  ISETP.GT.U32.AND P2, PT, R5.reuse, R132, PT ;  /* 0x000000840500720c */ /* 0x040fe20003f44070 */
[----:B------:R-:W-:Y:S02]  /*aa30*/  IMAD.MOV R0, RZ, RZ, -R0 ;  /* 0x000000ffff007224 */ /* 0x000fe400078e0a00 */
[----:B------:R-:W-:Y:S01]  /*aa40*/  @!P6 IMAD.IADD R124, R124, 0x1, -R5 ;  /* 0x000000017c7ce824 */ /* 0x000fe200078e0a05 */
[C---:B------:R-:W-:Y:S01]  /*aa50*/  ISETP.GT.U32.AND P6, PT, R5.reuse, R147, PT ;  /* 0x000000930500720c */ /* 0x040fe20003fc4070 */
[----:B------:R-:W-:Y:S02]  /*aa60*/  IMAD R139, R5, R0, R139 ;  /* 0x00000000058b7224 */ /* 0x000fe400078e028b */
[----:B------:R-:W-:-:S02]  /*aa70*/  @!P0 IMAD.IADD R116, R116, 0x1, -R5 ;  /* 0x0000000174748824 */ /* 0x000fc400078e0a05 */
[----:B------:R-:W-:Y:S01]  /*aa80*/  VIADD R120, R4, 0x26 ;  /* 0x0000002604787836 */ /* 0x000fe20000000000 */
[----:B------:R-:W-:Y:S01]  /*aa90*/  ISETP.GT.U32.AND P0, PT, R5, R139, PT ;  /* 0x0000008b0500720c */ /* 0x000fe20003f04070 */
[----:B------:R-:W-:-:S03]  /*aaa0*/  IMAD.HI.U32 R0, R2, R155, RZ ;  /* 0x0000009b02007227 */ /* 0x000fc600078e00ff */
[----:B------:R-:W-:Y:S01]  /*aab0*/  IABS R170, R120 ;  /* 0x0000007800aa7213 */ /* 0x000fe20000000000 */
[----:B------:R-:W-:Y:S01]  /*aac0*/  @!P2 IMAD.IADD R132, R132, 0x1, -R5 ;  /* 0x000000018484a824 */ /* 0x000fe200078e0a05 */
[----:B------:R-:W-:Y:S01]  /*aad0*/  ISETP.GE.AND P2, PT, R128, RZ, PT ;  /* 0x000000ff8000720c */ /* 0x000fe20003f46270 */
[----:B------:R-:W-:Y:S01]  /*aae0*/  @!P4 IMAD.MOV R93, RZ, RZ, -R93 ;  /* 0x000000ffff5dc224 */ /* 0x000fe200078e0a5d */
[----:B------:R-:W-:Y:S01]  /*aaf0*/  ISETP.GT.U32.AND P4, PT, R5, R116, PT ;  /* 0x000000740500720c */ /* 0x000fe20003f84070 */
[----:B------:R-:W-:Y:S02]  /*ab00*/  @!P6 IMAD.IADD R147, R147, 0x1, -R5 ;  /* 0x000000019393e824 */ /* 0x000fe400078e0a05 */
[----:B------:R-:W-:Y:S02]  /*ab10*/  IMAD.MOV R0, RZ, RZ, -R0 ;  /* 0x000000ffff007224 */ /* 0x000fe400078e0a00 */
[----:B------:R-:W-:Y:S01]  /*ab20*/  @!P5 IMAD.MOV R101, RZ, RZ, -R101 ;  /* 0x000000ffff65d224 */ /* 0x000fe200078e0a65 */
[C---:B------:R-:W-:Y:S01]  /*ab30*/  ISETP.GT.U32.AND P5, PT, R5.reuse, R132, PT ;  /* 0x000000840500720c */ /* 0x040fe20003fa4070 */
[----:B------:R-:W-:Y:S01]  /*ab40*/  @!P1 IMAD.MOV R108, RZ, RZ, -R108 ;  /* 0x000000ffff6c9224 */ /* 0x000fe200078e0a6c */
[----:B------:R-:W-:Y:S01]  /*ab50*/  ISETP.GT.U32.AND P1, PT, R5, R147, PT ;  /* 0x000000930500720c */ /* 0x000fe20003f24070 */
[----:B------:R-:W-:-:S04]  /*ab60*/  IMAD.HI.U32 R3, R2, R163, RZ ;  /* 0x000000a302037227 */ /* 0x000fc800078e00ff */
[----:B------:R-:W-:Y:S02]  /*ab70*/  IMAD R155, R5, R0, R155 ;  /* 0x00000000059b7224 */ /* 0x000fe400078e029b */
[----:B------:R-:W-:-:S04]  /*ab80*/  IMAD.HI.U32 R0, R2, R170, RZ ;  /* 0x000000aa02007227 */ /* 0x000fc800078e00ff */
[----:B------:R-:W-:Y:S01]  /*ab90*/  @!P0 IMAD.IADD R139, R139, 0x1, -R5 ;  /* 0x000000018b8b8824 */ /* 0x000fe200078e0a05 */
[C---:B------:R-:W-:Y:S01]  /*aba0*/  ISETP.GT.U32.AND P0, PT, R5.reuse, R124, PT ;  /* 0x0000007c0500720c */ /* 0x040fe20003f04070 */
[----:B------:R-:W-:Y:S02]  /*abb0*/  IMAD.MOV R3, RZ, RZ, -R3 ;  /* 0x000000ffff037224 */ /* 0x000fe400078e0a03 */
[----:B------:R-:W-:Y:S01]  /*abc0*/  IMAD.MOV R0, RZ, RZ, -R0 ;  /* 0x000000ffff007224 */ /* 0x000fe200078e0a00 */
[C---:B------:R-:W-:Y:S01]  /*abd0*/  ISETP.GT.U32.AND P6, PT, R5.reuse, R139, PT ;  /* 0x0000008b0500720c */ /* 0x040fe20003fc4070 */
[C---:B------:R-:W-:Y:S02]  /*abe0*/  IMAD R163, R5.reuse, R3, R163 ;  /* 0x0000000305a37224 */ /* 0x040fe400078e02a3 */
[----:B------:R-:W-:Y:S01]  /*abf0*/  @!P4 IMAD.IADD R116, R116, 0x1, -R5 ;  /* 0x000000017474c824 */ /* 0x000fe200078e0a05 */
[C---:B------:R-:W-:Y:S01]  /*ac00*/  ISETP.GT.U32.AND P4, PT, R5.reuse, R155, PT ;  /* 0x0000009b0500720c */ /* 0x040fe20003f84070 */
[----:B------:R-:W-:-:S02]  /*ac10*/  IMAD R170, R5, R0, R170 ;  /* 0x0000000005aa7224 */ /* 0x000fc400078e02aa */
[--C-:B------:R-:W-:Y:S01]  /*ac20*/  @!P5 IMAD.IADD R132, R132, 0x1, -R5.reuse ;  /* 0x000000018484d824 */ /* 0x100fe200078e0a05 */
[----:B------:R-:W-:Y:S01]  /*ac30*/  ISETP.GT.U32.AND P5, PT, R5, R163, PT ;  /* 0x000000a30500720c */ /* 0x000fe20003fa4070 */
[--C-:B------:R-:W-:Y:S01]  /*ac40*/  @!P1 IMAD.IADD R147, R147, 0x1, -R5.reuse ;  /* 0x0000000193939824 */ /* 0x100fe200078e0a05 */
[----:B------:R-:W-:Y:S01]  /*ac50*/  ISETP.GT.U32.AND P1, PT, R5, R170, PT ;  /* 0x000000aa0500720c */ /* 0x000fe20003f24070 */
[----:B------:R-:W-:Y:S02]  /*ac60*/  VIADD R128, R4, 0x25 ;  /* 0x0000002504807836 */ /* 0x000fe40000000000 */
[--C-:B------:R-:W-:Y:S01]  /*ac70*/  @!P0 IMAD.IADD R124, R124, 0x1, -R5.reuse ;  /* 0x000000017c7c8824 */ /* 0x100fe200078e0a05 */
[----:B------:R-:W-:Y:S01]  /*ac80*/  ISETP.GE.AND P0, PT, R143, RZ, PT ;  /* 0x000000ff8f00720c */ /* 0x000fe20003f06270 */
[----:B------:R-:W-:Y:S01]  /*ac90*/  VIADD R143, R4, 0x24 ;  /* 0x00000024048f7836 */ /* 0x000fe20000000000 */
[----:B------:R-:W-:Y:S01]  /*aca0*/  IABS R3, R128 ;  /* 0x0000008000037213 */ /* 0x000fe20000000000 */
[--C-:B------:R-:W-:Y:S01]  /*acb0*/  @!P6 IMAD.IADD R139, R139, 0x1, -R5.reuse ;  /* 0x000000018b8be824 */ /* 0x100fe200078e0a05 */
[----:B------:R-:W-:Y:S01]  /*acc0*/  ISETP.GE.AND P6, PT, R151, RZ, PT ;  /* 0x000000ff9700720c */ /* 0x000fe20003fc6270 */
[----:B------:R-:W-:Y:S01]  /*acd0*/  @!P4 IMAD.IADD R155, R155, 0x1, -R5 ;  /* 0x000000019b9bc824 */ /* 0x000fe200078e0a05 */
[----:B------:R-:W-:Y:S01]  /*ace0*/  IABS R0, R143 ;  /* 0x0000008f00007213 */ /* 0x000fe20000000000 */
[----:B------:R-:W-:Y:S01]  /*acf0*/  IMAD.HI.U32 R178, R2, R3, RZ ;  /* 0x0000000302b27227 */ /* 0x000fe200078e00ff */
[----:B------:R-:W-:-:S03]  /*ad00*/  ISETP.GE.AND P4, PT, R89, RZ, PT ;  /* 0x000000ff5900720c */ /* 0x000fc60003f86270 */
[----:B------:R-:W-:Y:S02]  /*ad10*/  VIADD R151, R4, 0x23 ;  /* 0x0000002304977836 */ /* 0x000fe40000000000 */
[--C-:B------:R-:W-:Y:S01]  /*ad20*/  @!P5 IMAD.IADD R163, R163, 0x1, -R5.reuse ;  /* 0x00000001a3a3d824 */ /* 0x100fe200078e0a05 */
[----:B------:R-:W-:Y:S01]  /*ad30*/  ISETP.GE.AND P5, PT, R97, RZ, PT ;  /* 0x000000ff6100720c */ /* 0x000fe20003fa6270 */
[----:B------:R-:W-:Y:S01]  /*ad40*/  @!P1 IMAD.IADD R170, R170, 0x1, -R5 ;  /* 0x00000001aaaa9824 */ /* 0x000fe200078e0a05 */
[----:B------:R-:W-:Y:S01]  /*ad50*/  ISETP.GT.U32.AND P1, PT, R5, R155, PT ;  /* 0x0000009b0500720c */ /* 0x000fe20003f24070 */
[----:B------:R-:W-:Y:S01]  /*ad60*/  IMAD.MOV R178, RZ, RZ, -R178 ;  /* 0x000000ffffb27224 */ /* 0x000fe200078e0ab2 */
[----:B------:R-:W-:Y:S01]  /*ad70*/  IABS R15, R151 ;  /* 0x00000097000f7213 */ /* 0x000fe20000000000 */
[----:B------:R-:W-:Y:S01]  /*ad80*/  IMAD.HI.U32 R11, R2, R0, RZ ;  /* 0x00000000020b7227 */ /* 0x000fe200078e00ff */
[----:B------:R-:W-:-:S03]  /*ad90*/  IABS R97, R73 ;  /* 0x0000004900617213 */ /* 0x000fc60000000000 */
[----:B------:R-:W-:Y:S01]  /*ada0*/  @!P2 IMAD.MOV R124, RZ, RZ, -R124 ;  /* 0x000000ffff7ca224 */ /* 0x000fe200078e0a7c */
[C---:B------:R-:W-:Y:S01]  /*adb0*/  ISETP.GT.U32.AND P2, PT, R5.reuse, R163, PT ;  /* 0x000000a30500720c */ /* 0x040fe20003f44070 */
[C---:B------:R-:W-:Y:S02]  /*adc0*/  IMAD R178, R5.reuse, R178, R3 ;  /* 0x000000b205b27224 */ /* 0x040fe400078e0203 */
[----:B------:R-:W-:Y:S02]  /*add0*/  IMAD.MOV R11, RZ, RZ, -R11 ;  /* 0x000000ffff0b7224 */ /* 0x000fe400078e0a0b */
[----:B------:R-:W-:Y:S02]  /*ade0*/  IMAD.MOV.U32 R3, RZ, RZ, R15 ;  /* 0x000000ffff037224 */ /* 0x000fe400078e000f */
[----:B------:R-:W-:Y:S01]  /*adf0*/  @!P0 IMAD.MOV R132, RZ, RZ, -R132 ;  /* 0x000000ffff848224 */ /* 0x000fe200078e0a84 */
[C---:B------:R-:W-:Y:S01]  /*ae00*/  ISETP.GT.U32.AND P0, PT, R5.reuse, R170, PT ;  /* 0x000000aa0500720c */ /* 0x040fe20003f04070 */
[----:B------:R-:W-:Y:S01]  /*ae10*/  @!P3 IMAD.MOV R116, RZ, RZ, -R116 ;  /* 0x000000ffff74b224 */ /* 0x000fe200078e0a74 */
[C---:B------:R-:W-:Y:S01]  /*ae20*/  ISETP.GT.U32.AND P3, PT, R5.reuse, R178, PT ;  /* 0x000000b20500720c */ /* 0x040fe20003f64070 */
[----:B------:R-:W-:Y:S01]  /*ae30*/  @!P6 IMAD.MOV R139, RZ, RZ, -R139 ;  /* 0x000000ffff8be224 */ /* 0x000fe200078e0a8b */
[----:B------:R-:W-:Y:S01]  /*ae40*/  ISETP.GE.AND P6, PT, R112, RZ, PT ;  /* 0x000000ff7000720c */ /* 0x000fe20003fc6270 */
[----:B------:R-:W-:-:S02]  /*ae50*/  IMAD R0, R5, R11, R0 ;  /* 0x0000000b05007224 */ /* 0x000fc400078e0200 */
[----:B------:R-:W-:-:S04]  /*ae60*/  IMAD.HI.U32 R11, R2, R3, RZ ;  /* 0x00000003020b7227 */ /* 0x000fc800078e00ff */
[----:B------:R-:W-:Y:S01]  /*ae70*/  @!P1 IMAD.IADD R155, R155, 0x1, -R5 ;  /* 0x000000019b9b9824 */ /* 0x000fe200078e0a05 */
[----:B------:R-:W-:Y:S01]  /*ae80*/  ISETP.GT.U32.AND P1, PT, R5, R0, PT ;  /* 0x000000000500720c */ /* 0x000fe20003f24070 */
[----:B------:R-:W-:Y:S02]  /*ae90*/  IMAD.MOV R11, RZ, RZ, -R11 ;  /* 0x000000ffff0b7224 */ /* 0x000fe400078e0a0b */
[----:B------:R-:W-:Y:S01]  /*aea0*/  @!P2 IMAD.IADD R163, R163, 0x1, -R5 ;  /* 0x00000001a3a3a824 */ /* 0x000fe200078e0a05 */
[----:B------:R-:W-:Y:S01]  /*aeb0*/  ISETP.GE.AND P2, PT, R128, RZ, PT ;  /* 0x000000ff8000720c */ /* 0x000fe20003f46270 */
[----:B------:R-:W-:Y:S02]  /*aec0*/  VIADD R128, R4, 0x22 ;  /* 0x0000002204807836 */ /* 0x000fe40000000000 */
[----:B------:R-:W-:Y:S02]  /*aed0*/  IMAD R3, R5, R11, R3 ;  /* 0x0000000b05037224 */ /* 0x000fe400078e0203 */
[--C-:B------:R-:W-:Y:S01]  /*aee0*/  @!P0 IMAD.IADD R170, R170, 0x1, -R5.reuse ;  /* 0x00000001aaaa8824 */ /* 0x100fe200078e0a05 */
[----:B------:R-:W-:Y:S01]  /*aef0*/  ISETP.GE.AND P0, PT, R143, RZ, PT ;  /* 0x000000ff8f00720c */ /* 0x000fe20003f06270 */
[----:B------:R-:W-:Y:S01]  /*af00*/  VIADD R143, R4, 0x21 ;  /* 0x00000021048f7836 */ /* 0x000fe20000000000 */
[----:B------:R-:W-:Y:S01]  /*af10*/  IABS R202, R128 ;  /* 0x0000008000ca7213 */ /* 0x000fe20000000000 */
[----:B------:R-:W-:Y:S01]  /*af20*/  @!P3 IMAD.IADD R178, R178, 0x1, -R5 ;  /* 0x00000001b2b2b824 */ /* 0x000fe200078e0a05 */
[----:B------:R-:W-:Y:S01]  /*af30*/  ISETP.GE.AND P3, PT, R151, RZ, PT ;  /* 0x000000ff9700720c */ /* 0x000fe20003f66270 */
[----:B------:R-:W-:Y:S01]  /*af40*/  @!P6 IMAD.MOV R163, RZ, RZ, -R163 ;  /* 0x000000ffffa3e224 */ /* 0x000fe200078e0aa3 */
[C---:B------:R-:W-:Y:S01]  /*af50*/  ISETP.GT.U32.AND P6, PT, R5.reuse, R3, PT ;  /* 0x000000030500720c */ /* 0x040fe20003fc4070 */
[----:B------:R-:W-:Y:S01]  /*af60*/  @!P1 IMAD.IADD R0, R0, 0x1, -R5 ;  /* 0x0000000100009824 */ /* 0x000fe200078e0a05 */
[----:B------:R-:W-:Y:S01]  /*af70*/  IABS R210, R143 ;  /* 0x0000008f00d27213 */ /* 0x000fe20000000000 */
[----:B------:R-:W-:Y:S01]  /*af80*/  @!P5 IMAD.MOV R155, RZ, RZ, -R155 ;  /* 0x000000ffff9bd224 */ /* 0x000fe200078e0a9b */
[C---:B------:R-:W-:Y:S01]  /*af90*/  ISETP.GT.U32.AND P5, PT, R5.reuse, R178, PT ;  /* 0x000000b20500720c */ /* 0x040fe20003fa4070 */
[----:B------:R-:W-:Y:S01]  /*afa0*/  IMAD.HI.U32 R15, R2, R202, RZ ;  /* 0x000000ca020f7227 */ /* 0x000fe200078e00ff */
[----:B------:R-:W-:-:S03]  /*afb0*/  ISETP.GT.U32.AND P1, PT, R5, R0, PT ;  /* 0x000000000500720c */ /* 0x000fc60003f24070 */
[----:B------:R-:W-:Y:S02]  /*afc0*/  IMAD.MOV R15, RZ, RZ, -R15 ;  /* 0x000000ffff0f7224 */ /* 0x000fe400078e0a0f */
[----:B------:R-:W-:Y:S02]  /*afd0*/  VIADD R151, R4, 0x20 ;  /* 0x0000002004977836 */ /* 0x000fe40000000000 */
[----:B------:R-:W-:-:S03]  /*afe0*/  IMAD.HI.U32 R11, R2, R210, RZ ;  /* 0x000000d2020b7227 */ /* 0x000fc600078e00ff */
[----:B------:R-:W-:Y:S01]  /*aff0*/  IABS R218, R151 ;  /* 0x0000009700da7213 */ /* 0x000fe20000000000 */
[----:B------:R-:W-:Y:S02]  /*b000*/  IMAD R202, R5, R15, R202 ;  /* 0x0000000f05ca7224 */ /* 0x000fe400078e02ca */
[----:B------:R-:W-:Y:S02]  /*b010*/  IMAD.MOV R15, RZ, RZ, -R11 ;  /* 0x000000ffff0f7224 */ /* 0x000fe400078e0a0b */
[--C-:B------:R-:W-:Y:S02]  /*b020*/  @!P6 IMAD.IADD R3, R3, 0x1, -R5.reuse ;  /* 0x000000010303e824 */ /* 0x100fe400078e0a05 */
[----:B------:R-:W-:Y:S01]  /*b030*/  @!P5 IMAD.IADD R178, R178, 0x1, -R5 ;  /* 0x00000001b2b2d824 */ /* 0x000fe200078e0a05 */
[----:B------:R-:W-:Y:S01]  /*b040*/  ISETP.GE.AND P5, PT, R143, RZ, PT ;  /* 0x000000ff8f00720c */ /* 0x000fe20003fa6270 */
[C---:B------:R-:W-:Y:S01]  /*b050*/  IMAD R210, R5.reuse, R15, R210 ;  /* 0x0000000f05d27224 */ /* 0x040fe200078e02d2 */
[----:B------:R-:W-:Y:S01]  /*b060*/  ISETP.GT.U32.AND P6, PT, R5, R3, PT ;  /* 0x000000030500720c */ /* 0x000fe20003fc4070 */
[----:B------:R-:W-:-:S04]  /*b070*/  IMAD.HI.U32 R11, R2, R218, RZ ;  /* 0x000000da020b7227 */ /* 0x000fc800078e00ff */
[----:B------:R-:W-:Y:S01]  /*b080*/  @!P1 IMAD.IADD R0, R0, 0x1, -R5 ;  /* 0x0000000100009824 */ /* 0x000fe200078e0a05 */
[C---:B------:R-:W-:Y:S01]  /*b090*/  ISETP.GT.U32.AND P1, PT, R5.reuse, R202, PT ;  /* 0x000000ca0500720c */ /* 0x040fe20003f24070 */
[----:B------:R-:W-:Y:S01]  /*b0a0*/  @!P2 IMAD.MOV R178, RZ, RZ, -R178 ;  /* 0x000000ffffb2a224 */ /* 0x000fe200078e0ab2 */
[C---:B------:R-:W-:Y:S01]  /*b0b0*/  ISETP.GT.U32.AND P2, PT, R5.reuse, R210, PT ;  /* 0x000000d20500720c */ /* 0x040fe20003f44070 */
[----:B------:R-:W-:Y:S02]  /*b0c0*/  IMAD.MOV R11, RZ, RZ, -R11 ;  /* 0x000000ffff0b7224 */ /* 0x000fe400078e0a0b */
[----:B------:R-:W-:Y:S01]  /*b0d0*/  @!P4 IMAD.MOV R147, RZ, RZ, -R147 ;  /* 0x000000ffff93c224 */ /* 0x000fe200078e0a93 */
[----:B------:R-:W-:Y:S01]  /*b0e0*/  ISETP.GE.AND P4, PT, R120, RZ, PT ;  /* 0x000000ff7800720c */ /* 0x000fe20003f86270 */
[----:B------:R-:W-:Y:S02]  /*b0f0*/  IMAD R218, R5, R11, R218 ;  /* 0x0000000b05da7224 */ /* 0x000fe400078e02da */
[----:B------:R-:W-:-:S02]  /*b100*/  IMAD.MOV.U32 R186, RZ, RZ, R0 ;  /* 0x000000ffffba7224 */ /* 0x000fc400078e0000 */
[C---:B------:R-:W-:Y:S02]  /*b110*/  VIADD R143, R4.reuse, 0x1f ;  /* 0x0000001f048f7836 */ /* 0x040fe40000000000 */
[--C-:B------:R-:W-:Y:S01]  /*b120*/  @!P6 IMAD.IADD R3, R3, 0x1, -R5.reuse ;  /* 0x000000010303e824 */ /* 0x100fe200078e0a05 */
[----:B------:R-:W-:Y:S01]  /*b130*/  ISETP.GT.U32.AND P6, PT, R5, R218, PT ;  /* 0x000000da0500720c */ /* 0x000fe20003fc4070 */
[----:B------:R-:W-:Y:S01]  /*b140*/  @!P0 IMAD.MOV R186, RZ, RZ, -R186 ;  /* 0x000000ffffba8224 */ /* 0x000fe200078e0aba */
[----:B------:R-:W-:Y:S01]  /*b150*/  ISETP.GE.AND P0, PT, R151, RZ, PT ;  /* 0x000000ff9700720c */ /* 0x000fe20003f06270 */
[----:B------:R-:W-:Y:S01]  /*b160*/  VIADD R151, R4, 0x1e ;  /* 0x0000001e04977836 */ /* 0x000fe20000000000 */
[----:B------:R-:W-:Y:S01]  /*b170*/  IABS R226, R143 ;  /* 0x0000008f00e27213 */ /* 0x000fe20000000000 */
[--C-:B------:R-:W-:Y:S02]  /*b180*/  @!P1 IMAD.IADD R202, R202, 0x1, -R5.reuse ;  /* 0x00000001caca9824 */ /* 0x100fe400078e0a05 */
[----:B------:R-:W-:Y:S01]  /*b190*/  @!P2 IMAD.IADD R210, R210, 0x1, -R5 ;  /* 0x00000001d2d2a824 */ /* 0x000fe200078e0a05 */
[----:B------:R-:W-:Y:S01]  /*b1a0*/  IABS R234, R151 ;  /* 0x0000009700ea7213 */ /* 0x000fe20000000000 */
[----:B------:R-:W-:Y:S01]  /*b1b0*/  @!P4 IMAD.MOV R170, RZ, RZ, -R170 ;  /* 0x000000ffffaac224 */ /* 0x000fe200078e0aaa */
[----:B------:R-:W-:Y:S01]  /*b1c0*/  ISETP.GE.AND P4, PT, R128, RZ, PT ;  /* 0x000000ff8000720c */ /* 0x000fe20003f86270 */
[----:B------:R-:W-:Y:S01]  /*b1d0*/  IMAD.MOV.U32 R194, RZ, RZ, R3 ;  /* 0x000000ffffc27224 */ /* 0x000fe200078e0003 */
[C---:B------:R-:W-:Y:S01]  /*b1e0*/  ISETP.GT.U32.AND P1, PT, R5.reuse, R202, PT ;  /* 0x000000ca0500720c */ /* 0x040fe20003f24070 */
[----:B------:R-:W-:Y:S01]  /*b1f0*/  VIADD R128, R4, 0x1d ;  /* 0x0000001d04807836 */ /* 0x000fe20000000000 */
[----:B------:R-:W-:Y:S01]  /*b200*/  ISETP.GT.U32.AND P2, PT, R5, R210, PT ;  /* 0x000000d20500720c */ /* 0x000fe20003f44070 */
[----:B------:R-:W-:-:S03]  /*b210*/  IMAD.HI.U32 R3, R2, R226, RZ ;  /* 0x000000e202037227 */ /* 0x000fc600078e00ff */
[----:B------:R-:W-:Y:S01]  /*b220*/  IABS R242, R128 ;  /* 0x0000008000f27213 */ /* 0x000fe20000000000 */
[----:B------:R-:W-:-:S04]  /*b230*/  IMAD.HI.U32 R11, R2, R234, RZ ;  /* 0x000000ea020b7227 */ /* 0x000fc800078e00ff */
[----:B------:R-:W-:Y:S02]  /*b240*/  IMAD.MOV R3, RZ, RZ, -R3 ;  /* 0x000000ffff037224 */ /* 0x000fe400078e0a03 */
[----:B------:R-:W-:Y:S02]  /*b250*/  @!P6 IMAD.IADD R218, R218, 0x1, -R5 ;  /* 0x00000001dadae824 */ /* 0x000fe400078e0a05 */
[----:B------:R-:W-:Y:S02]  /*b260*/  IMAD.MOV R11, RZ, RZ, -R11 ;  /* 0x000000ffff0b7224 */ /* 0x000fe400078e0a0b */
[C---:B------:R-:W-:Y:S01]  /*b270*/  IMAD R226, R5.reuse, R3, R226 ;  /* 0x0000000305e27224 */ /* 0x040fe200078e02e2 */
[----:B------:R-:W-:Y:S01]  /*b280*/  ISETP.GT.U32.AND P6, PT, R5, R218, PT ;  /* 0x000000da0500720c */ /* 0x000fe20003fc4070 */
[----:B------:R-:W-:-:S04]  /*b290*/  IMAD.HI.U32 R0, R2, R242, RZ ;  /* 0x000000f202007227 */ /* 0x000fc800078e00ff */
[--C-:B------:R-:W-:Y:S01]  /*b2a0*/  @!P1 IMAD.IADD R202, R202, 0x1, -R5.reuse ;  /* 0x00000001caca9824 */ /* 0x100fe200078e0a05 */
[----:B------:R-:W-:Y:S01]  /*b2b0*/  ISETP.GE.AND P1, PT, R151, RZ, PT ;  /* 0x000000ff9700720c */ /* 0x000fe20003f26270 */
[----:B------:R-:W-:Y:S01]  /*b2c0*/  @!P2 IMAD.IADD R210, R210, 0x1, -R5 ;  /* 0x00000001d2d2a824 */ /* 0x000fe200078e0a05 */
[C---:B------:R-:W-:Y:S01]  /*b2d0*/  ISETP.GT.U32.AND P2, PT, R5.reuse, R226, PT ;  /* 0x000000e20500720c */ /* 0x040fe20003f44070 */
[C---:B------:R-:W-:Y:S02]  /*b2e0*/  IMAD R234, R5.reuse, R11, R234 ;  /* 0x0000000b05ea7224 */ /* 0x040fe400078e02ea */
[----:B------:R-:W-:Y:S02]  /*b2f0*/  IMAD.MOV R0, RZ, RZ, -R0 ;  /* 0x000000ffff007224 */ /* 0x000fe400078e0a00 */
[----:B------:R-:W-:Y:S01]  /*b300*/  @!P4 IMAD.MOV R202, RZ, RZ, -R202 ;  /* 0x000000ffffcac224 */ /* 0x000fe200078e0aca */
[C---:B------:R-:W-:Y:S01]  /*b310*/  ISETP.GT.U32.AND P4, PT, R5.reuse, R234, PT ;  /* 0x000000ea0500720c */ /* 0x040fe20003f84070 */
[----:B------:R-:W-:-:S02]  /*b320*/  IMAD R242, R5, R0, R242 ;  /* 0x0000000005f27224 */ /* 0x000fc400078e02f2 */
[----:B------:R-:W-:Y:S01]  /*b330*/  @!P3 IMAD.MOV R194, RZ, RZ, -R194 ;  /* 0x000000ffffc2b224 */ /* 0x000fe200078e0ac2 */
[----:B------:R-:W-:Y:S01]  /*b340*/  ISETP.GE.AND P3, PT, R143, RZ, PT ;  /* 0x000000ff8f00720c */ /* 0x000fe20003f66270 */
[----:B------:R-:W-:Y:S02]  /*b350*/  VIADD R143, R4, 0x1c ;  /* 0x0000001c048f7836 */ /* 0x000fe40000000000 */
[--C-:B------:R-:W-:Y:S01]  /*b360*/  @!P6 IMAD.IADD R218, R218, 0x1, -R5.reuse ;  /* 0x00000001dadae824 */ /* 0x100fe200078e0a05 */
[----:B------:R-:W-:Y:S01]  /*b370*/  ISETP.GT.U32.AND P6, PT, R5, R242, PT ;  /* 0x000000f20500720c */ /* 0x000fe20003fc4070 */
[--C-:B------:R-:W-:Y:S01]  /*b380*/  @!P2 IMAD.IADD R226, R226, 0x1, -R5.reuse ;  /* 0x00000001e2e2a824 */ /* 0x100fe200078e0a05 */
[----:B------:R-:W-:Y:S01]  /*b390*/  IABS R250, R143 ;  /* 0x0000008f00fa7213 */ /* 0x000fe20000000000 */
[----:B------:R-:W-:Y:S01]  /*b3a0*/  VIADD R151, R4, 0x1b ;  /* 0x0000001b04977836 */ /* 0x000fe20000000000 */
[----:B------:R-:W-:Y:S01]  /*b3b0*/  ISETP.GE.AND P2, PT, R143, RZ, PT ;  /* 0x000000ff8f00720c */ /* 0x000fe20003f46270 */
[----:B------:R-:W-:Y:S01]  /*b3c0*/  @!P4 IMAD.IADD R234, R234, 0x1, -R5 ;  /* 0x00000001eaeac824 */ /* 0x000fe200078e0a05 */
[----:B------:R-:W-:Y:S01]  /*b3d0*/  ISETP.GT.U32.AND P4, PT, R5, R226, PT ;  /* 0x000000e20500720c */ /* 0x000fe20003f84070 */
[----:B------:R-:W-:Y:S01]  /*b3e0*/  IMAD.HI.U32 R3, R2, R250, RZ ;  /* 0x000000fa02037227 */ /* 0x000fe200078e00ff */
[----:B------:R-:W-:-:S03]  /*b3f0*/  IABS R11, R151 ;  /* 0x00000097000b7213 */ /* 0x000fc60000000000 */
[----:B------:R-:W-:Y:S02]  /*b400*/  IMAD.MOV R3, RZ, RZ, -R3 ;  /* 0x000000ffff037224 */ /* 0x000fe400078e0a03 */
[----:B------:R-:W-:Y:S01]  /*b410*/  @!P6 IMAD.IADD R242, R242, 0x1, -R5 ;  /* 0x00000001f2f2e824 */ /* 0x000fe200078e0a05 */
[----:B------:R-:W-:Y:S01]  /*b420*/  ISETP.GT.U32.AND P6, PT, R5, R234, PT ;  /* 0x000000ea0500720c */ /* 0x000fe20003fc4070 */
[----:B------:R-:W-:-:S04]  /*b430*/  IMAD.HI.U32 R0, R2, R11, RZ ;  /* 0x0000000b02007227 */ /* 0x000fc800078e00ff */
[C---:B------:R-:W-:Y:S02]  /*b440*/  IMAD R250, R5.reuse, R3, R250 ;  /* 0x0000000305fa7224 */ /* 0x040fe400078e02fa */
[----:B------:R-:W-:Y:S02]  /*b450*/  IMAD.MOV R0, RZ, RZ, -R0 ;  /* 0x000000ffff007224 */ /* 0x000fe400078e0a00 */
[----:B------:R-:W-:Y:S01]  /*b460*/  @!P5 IMAD.MOV R210, RZ, RZ, -R210 ;  /* 0x000000ffffd2d224 */ /* 0x000fe200078e0ad2 */
[----:B------:R-:W-:Y:S01]  /*b470*/  ISETP.GE.AND P5, PT, R128, RZ, PT ;  /* 0x000000ff8000720c */ /* 0x000fe20003fa6270 */
[----:B------:R-:W-:Y:S01]  /*b480*/  @!P4 IMAD.IADD R226, R226, 0x1, -R5 ;  /* 0x00000001e2e2c824 */ /* 0x000fe200078e0a05 */
[----:B------:R-:W-:Y:S01]  /*b490*/  ISETP.GT.U32.AND P4, PT, R5, R250, PT ;  /* 0x000000fa0500720c */ /* 0x000fe20003f84070 */
[C---:B------:R-:W-:Y:S02]  /*b4a0*/  VIADD R112, R4.reuse, 0x1a ;  /* 0x0000001a04707836 */ /* 0x040fe40000000000 */
[----:B------:R-:W-:-:S02]  /*b4b0*/  VIADD R128, R4, 0x18 ;  /* 0x0000001804807836 */ /* 0x000fc40000000000 */
[C---:B------:R-:W-:Y:S01]  /*b4c0*/  IMAD R11, R5.reuse, R0, R11 ;  /* 0x00000000050b7224 */ /* 0x040fe200078e020b */
[----:B------:R-:W-:Y:S01]  /*b4d0*/  IABS R19, R112 ;  /* 0x0000007000137213 */ /* 0x000fe20000000000 */
[----:B------:R-:W-:Y:S01]  /*b4e0*/  @!P0 IMAD.MOV R218, RZ, RZ, -R218 ;  /* 0x000000ffffda8224 */ /* 0x000fe200078e0ada */
[C---:B------:R-:W-:Y:S01]  /*b4f0*/  ISETP.GT.U32.AND P0, PT, R5.reuse, R242, PT ;  /* 0x000000f20500720c */ /* 0x040fe20003f04070 */
[----:B------:R-:W-:Y:S01]  /*b500*/  @!P6 IMAD.IADD R234, R234, 0x1, -R5 ;  /* 0x00000001eaeae824 */ /* 0x000fe200078e0a05 */
[----:B------:R-:W-:Y:S01]  /*b510*/  IABS R49, R128 ;  /* 0x0000008000317213 */ /* 0x000fe20000000000 */
[----:B------:R-:W-:Y:S01]  /*b520*/  VIADD R120, R4, 0x19 ;  /* 0x0000001904787836 */ /* 0x000fe20000000000 */
[----:B------:R-:W-:Y:S01]  /*b530*/  ISETP.GT.U32.AND P6, PT, R5, R11, PT ;  /* 0x0000000b0500720c */ /* 0x000fe20003fc4070 */
[----:B------:R-:W-:-:S03]  /*b540*/  IMAD.HI.U32 R0, R2, R19, RZ ;  /* 0x0000001302007227 */ /* 0x000fc600078e00ff */
[----:B------:R-:W-:Y:S01]  /*b550*/  IABS R34, R120 ;  /* 0x0000007800227213 */ /* 0x000fe20000000000 */
[----:B------:R-:W-:-:S04]  /*b560*/  IMAD.HI.U32 R3, R2, R49, RZ ;  /* 0x0000003102037227 */ /* 0x000fc800078e00ff */
[----:B------:R-:W-:Y:S02]  /*b570*/  @!P4 IMAD.IADD R250, R250, 0x1, -R5 ;  /* 0x00000001fafac824 */ /* 0x000fe400078e0a05 */
[----:B------:R-:W-:Y:S02]  /*b580*/  IMAD.MOV R0, RZ, RZ, -R0 ;  /* 0x000000ffff007224 */ /* 0x000fe400078e0a00 */
[----:B------:R-:W-:Y:S02]  /*b590*/  IMAD.MOV R3, RZ, RZ, -R3 ;  /* 0x000000ffff037224 */ /* 0x000fe400078e0a03 */
[----:B------:R-:W-:Y:S01]  /*b5a0*/  @!P3 IMAD.MOV R226, RZ, RZ, -R226 ;  /* 0x000000ffffe2b224 */ /* 0x000fe200078e0ae2 */
[C---:B------:R-:W-:Y:S01]  /*b5b0*/  ISETP.GT.U32.AND P3, PT, R5.reuse, R250, PT ;  /* 0x000000fa0500720c */ /* 0x040fe20003f64070 */
[----:B------:R-:W-:Y:S02]  /*b5c0*/  IMAD R19, R5, R0, R19 ;  /* 0x0000000005137224 */ /* 0x000fe400078e0213 */
[----:B------:R-:W-:Y:S01]  /*b5d0*/  @!P0 IMAD.IADD R242, R242, 0x1, -R5 ;  /* 0x00000001f2f28824 */ /* 0x000fe200078e0a05 */
[----:B------:R-:W-:Y:S01]  /*b5e0*/  ISETP.GE.AND P0, PT, R151, RZ, PT ;  /* 0x000000ff9700720c */ /* 0x000fe20003f06270 */
[----:B------:R-:W-:Y:S01]  /*b5f0*/  IMAD.HI.U32 R0, R2, R34, RZ ;  /* 0x0000002202007227 */ /* 0x000fe200078e00ff */
[----:B------:R-:W-:-:S03]  /*b600*/  ISETP.GT.U32.AND P4, PT, R5, R19, PT ;  /* 0x000000130500720c */ /* 0x000fc60003f84070 */
[----:B------:R-:W-:Y:S01]  /*b610*/  @!P6 IMAD.IADD R11, R11, 0x1, -R5 ;  /* 0x000000010b0be824 */ /* 0x000fe200078e0a05 */
[----:B------:R-:W-:Y:S01]  /*b620*/  ISETP.GE.AND P6, PT, R112, RZ, PT ;  /* 0x000000ff7000720c */ /* 0x000fe20003fc6270 */
[C---:B------:R-:W-:Y:S02]  /*b630*/  IMAD R49, R5.reuse, R3, R49 ;  /* 0x0000000305317224 */ /* 0x040fe400078e0231 */
[----:B------:R-:W-:Y:S02]  /*b640*/  IMAD.MOV R0, RZ, RZ, -R0 ;  /* 0x000000ffff007224 */ /* 0x000fe400078e0a00 */
[----:B------:R-:W-:Y:S01]  /*b650*/  @!P1 IMAD.MOV R234, RZ, RZ, -R234 ;  /* 0x000000ffffea9224 */ /* 0x000fe200078e0aea */
[C---:B------:R-:W-:Y:S01]  /*b660*/  ISETP.GT.U32.AND P1, PT, R5.reuse, R11, PT ;  /* 0x0000000b0500720c */ /* 0x040fe20003f24070 */
[----:B------:R-:W-:Y:S01]  /*b670*/  @!P5 IMAD.MOV R242, RZ, RZ, -R242 ;  /* 0x000000fffff2d224 */ /* 0x000fe200078e0af2 */
[C---:B------:R-:W-:Y:S01]  /*b680*/  ISETP.GT.U32.AND P5, PT, R5.reuse, R49, PT ;  /* 0x000000310500720c */ /* 0x040fe20003fa4070 */
[----:B------:R-:W-:-:S02]  /*b690*/  IMAD R34, R5, R0, R34 ;  /* 0x0000000005227224 */ /* 0x000fc400078e0222 */
[--C-:B------:R-:W-:Y:S02]  /*b6a0*/  @!P3 IMAD.IADD R250, R250, 0x1, -R5.reuse ;  /* 0x00000001fafab824 */ /* 0x100fe400078e0a05 */
[C---:B------:R-:W-:Y:S01]  /*b6b0*/  VIADD R143, R4.reuse, 0x17 ;  /* 0x00000017048f7836 */ /* 0x040fe20000000000 */
[----:B------:R-:W-:Y:S01]  /*b6c0*/  ISETP.GT.U32.AND P3, PT, R5, R34, PT ;  /* 0x000000220500720c */ /* 0x000fe20003f64070 */
[----:B------:R-:W-:Y:S02]  /*b6d0*/  VIADD R151, R4, 0x16 ;  /* 0x0000001604977836 */ /* 0x000fe40000000000 */
[----:B------:R-:W-:Y:S01]  /*b6e0*/  IMAD.HI.U32 R15, R2, R97, RZ ;  /* 0x00000061020f7227 */ /* 0x000fe200078e00ff */
[----:B------:R-:W-:Y:S02]  /*b6f0*/  IABS R65, R143 ;  /* 0x0000008f00417213 */ /* 0x000fe40000000000 */
[----:B------:R-:W-:Y:S01]  /*b700*/  IABS R81, R151 ;  /* 0x0000009700517213 */ /* 0x000fe20000000000 */
[----:B------:R-:W-:-:S02]  /*b710*/  @!P1 IMAD.IADD R11, R11, 0x1, -R5 ;  /* 0x000000010b0b9824 */ /* 0x000fc400078e0a05 */
[----:B------:R-:W-:Y:S02]  /*b720*/  @!P5 IMAD.IADD R49, R49, 0x1, -R5 ;  /* 0x000000013131d824 */ /* 0x000fe400078e0a05 */
[----:B------:R-:W-:Y:S02]  /*b730*/  @!P0 IMAD.MOV R11, RZ, RZ, -R11 ;  /* 0x000000ffff0b8224 */ /* 0x000fe400078e0a0b */
[----:B------:R-:W-:Y:S01]  /*b740*/  IMAD.HI.U32 R0, R2, R65, RZ ;  /* 0x0000004102007227 */ /* 0x000fe200078e00ff */
[----:B------:R-:W-:-:S03]  /*b750*/  ISETP.GT.U32.AND P0, PT, R5, R49, PT ;  /* 0x000000310500720c */ /* 0x000fc60003f04070 */
[--C-:B------:R-:W-:Y:S01]  /*b760*/  @!P3 IMAD.IADD R34, R34, 0x1, -R5.reuse ;  /* 0x000000012222b824 */ /* 0x100fe200078e0a05 */
[----:B------:R-:W-:Y:S01]  /*b770*/  ISETP.GE.AND P3, PT, R143, RZ, PT ;  /* 0x000000ff8f00720c */ /* 0x000fe20003f66270 */
[----:B------:R-:W-:Y:S02]  /*b780*/  @!P4 IMAD.IADD R19, R19, 0x1, -R5 ;  /* 0x000000011313c824 */ /* 0x000fe400078e0a05 */
[----:B------:R-:W-:Y:S01]  /*b790*/  IMAD.MOV R0, RZ, RZ, -R0 ;  /* 0x000000ffff007224 */ /* 0x000fe200078e0a00 */
[C---:B------:R-:W-:Y:S01]  /*b7a0*/  ISETP.GT.U32.AND P5, PT, R5.reuse, R34, PT ;  /* 0x000000220500720c */ /* 0x040fe20003fa4070 */
[----:B------:R-:W-:Y:S01]  /*b7b0*/  IMAD.MOV R15, RZ, RZ, -R15 ;  /* 0x000000ffff0f7224 */ /* 0x000fe200078e0a0f */
[C---:B------:R-:W-:Y:S01]  /*b7c0*/  ISETP.GT.U32.AND P4, PT, R5.reuse, R19, PT ;  /* 0x000000130500720c */ /* 0x040fe20003f84070 */
[C---:B------:R-:W-:Y:S02]  /*b7d0*/  IMAD R65, R5.reuse, R0, R65 ;  /* 0x0000000005417224 */ /* 0x040fe400078e0241 */
[----:B------:R-:W-:-:S02]  /*b7e0*/  IMAD R97, R5, R15, R97 ;  /* 0x0000000f05617224 */ /* 0x000fc400078e0261 */
[----:B------:R-:W-:Y:S01]  /*b7f0*/  IMAD.HI.U32 R0, R2, R81, RZ ;  /* 0x0000005102007227 */ /* 0x000fe200078e00ff */
[----:B------:R-:W-:-:S03]  /*b800*/  ISETP.GT.U32.AND P1, PT, R5, R65, PT ;  /* 0x000000410500720c */ /* 0x000fc60003f24070 */
[----:B------:R-:W-:Y:S01]  /*b810*/  @!P2 IMAD.MOV R250, RZ, RZ, -R250 ;  /* 0x000000fffffaa224 */ /* 0x000fe200078e0afa */
[----:B------:R-:W-:Y:S01]  /*b820*/  ISETP.GE.AND P2, PT, R120, RZ, PT ;  /* 0x000000ff7800720c */ /* 0x000fe20003f46270 */
[----:B------:R-:W-:Y:S01]  /*b830*/  @!P0 IMAD.IADD R49, R49, 0x1, -R5 ;  /* 0x0000000131318824 */ /* 0x000fe200078e0a05 */
[C---:B------:R-:W-:Y:S01]  /*b840*/  ISETP.GT.U32.AND P0, PT, R5.reuse, R97, PT ;  /* 0x000000610500720c */ /* 0x040fe20003f04070 */
[----:B------:R-:W-:Y:S02]  /*b850*/  IMAD.MOV R0, RZ, RZ, -R0 ;  /* 0x000000ffff007224 */ /* 0x000fe400078e0a00 */
[C---:B------:R-:W-:Y:S02]  /*b860*/  VIADD R120, R4.reuse, 0x13 ;  /* 0x0000001304787836 */ /* 0x040fe40000000000 */
[----:B------:R-:W-:Y:S02]  /*b870*/  VIADD R89, R4, 0x14 ;  /* 0x0000001404597836 */ /* 0x000fe40000000000 */
[----:B------:R-:W-:Y:S01]  /*b880*/  IMAD R81, R5, R0, R81 ;  /* 0x0000000005517224 */ /* 0x000fe200078e0251 */
[----:B------:R-:W-:Y:S01]  /*b890*/  IABS R0, R120 ;  /* 0x0000007800007213 */ /* 0x000fe20000000000 */
[--C-:B------:R-:W-:Y:S01]  /*b8a0*/  @!P5 IMAD.IADD R34, R34, 0x1, -R5.reuse ;  /* 0x000000012222d824 */ /* 0x100fe200078e0a05 */
[----:B------:R-:W-:Y:S01]  /*b8b0*/  IABS R3, R89 ;  /* 0x0000005900037213 */ /* 0x000fe20000000000 */
[----:B------:R-:W-:Y:S01]  /*b8c0*/  @!P4 IMAD.IADD R19, R19, 0x1, -R5 ;  /* 0x000000011313c824 */ /* 0x000fe200078e0a05 */
[----:B------:R-:W-:Y:S01]  /*b8d0*/  ISETP.GE.AND P5, PT, R151, RZ, PT ;  /* 0x000000ff9700720c */ /* 0x000fe20003fa6270 */
[----:B------:R-:W-:Y:S01]  /*b8e0*/  VIADD R151, R4, 0x12 ;  /* 0x0000001204977836 */ /* 0x000fe20000000000 */
[----:B------:R-:W-:Y:S01]  /*b8f0*/  ISETP.GE.AND P4, PT, R128, RZ, PT ;  /* 0x000000ff8000720c */ /* 0x000fe20003f86270 */
        /* <DEDUP_REMOVED lines=9> */
[----:B------:R-:W-:-:S04]  /*b990*/  IMAD.HI.U32 R0, R2, R143, RZ ;  /* 0x0000008f02007227 */ /* 0x000fc800078e00ff */
[----:B------:R-:W-:Y:S01]  /*b9a0*/  @!P6 IMAD.MOV R19, RZ, RZ, -R19 ;  /* 0x000000ffff13e224 */ /* 0x000fe200078e0a13 */
[C---:B------:R-:W-:Y:S01]  /*b9b0*/  ISETP.GT.U32.AND P6, PT, R5.reuse, R81, PT ;  /* 0x000000510500720c */ /* 0x040fe20003fc4070 */
[----:B------:R-:W-:Y:S02]  /*b9c0*/  IMAD R112, R5, R112, R3 ;  /* 0x0000007005707224 */ /* 0x000fe400078e0203 */
[----:B------:R-:W-:Y:S02]  /*b9d0*/  IMAD.MOV R0, RZ, RZ, -R0 ;  /* 0x000000ffff007224 */ /* 0x000fe400078e0a00 */
[----:B------:R-:W-:Y:S01]  /*b9e0*/  @!P1 IMAD.IADD R65, R65, 0x1, -R5 ;  /* 0x0000000141419824 */ /* 0x000fe200078e0a05 */
[C---:B------:R-:W-:Y:S01]  /*b9f0*/  ISETP.GT.U32.AND P0, PT, R5.reuse, R112, PT ;  /* 0x000000700500720c */ /* 0x040fe20003f04070 */
[----:B------:R-:W-:Y:S02]  /*ba00*/  IMAD R143, R5, R0, R143 ;  /* 0x00000000058f7224 */ /* 0x000fe400078e028f */
[----:B------:R-:W-:Y:S01]  /*ba10*/  @!P2 IMAD.IADD R97, R97, 0x1, -R5 ;  /* 0x000000016161a824 */ /* 0x000fe200078e0a05 */
[C---:B------:R-:W-:Y:S01]  /*ba20*/  ISETP.GT.U32.AND P1, PT, R5.reuse, R65, PT ;  /* 0x000000410500720c */ /* 0x040fe20003f24070 */
[----:B------:R-:W-:Y:S01]  /*ba30*/  @!P4 IMAD.MOV R49, RZ, RZ, -R49 ;  /* 0x000000ffff31c224 */ /* 0x000fe200078e0a31 */
[----:B------:R-:W-:Y:S01]  /*ba40*/  ISETP.GT.U32.AND P2, PT, R5, R143, PT ;  /* 0x0000008f0500720c */ /* 0x000fe20003f44070 */
[----:B------:R-:W-:Y:S01]  /*ba50*/  @!P6 IMAD.IADD R81, R81, 0x1, -R5 ;  /* 0x000000015151e824 */ /* 0x000fe200078e0a05 */
[----:B------:R-:W-:Y:S01]  /*ba60*/  ISETP.GT.U32.AND P4, PT, R5, R128, PT ;  /* 0x000000800500720c */ /* 0x000fe20003f84070 */
[----:B0-----:R-:W-:-:S02]  /*ba70*/  VIADD R7, R4, 0xb ;  /* 0x0000000b04077836 */ /* 0x001fc40000000000 */
[----:B-1----:R-:W-:Y:S01]  /*ba80*/  VIADD R27, R4, 0x5 ;  /* 0x00000005041b7836 */ /* 0x002fe20000000000 */
[----:B------:R-:W-:Y:S01]  /*ba90*/  ISETP.GT.U32.AND P6, PT, R5, R81, PT ;  /* 0x000000510500720c */ /* 0x000fe20003fc4070 */
[--C-:B------:R-:W-:Y:S01]  /*baa0*/  @!P0 IMAD.IADD R112, R112, 0x1, -R5.reuse ;  /* 0x0000000170708824 */ /* 0x100fe200078e0a05 */
[----:B------:R-:W-:Y:S01]  /*bab0*/  ISETP.GE.AND P0, PT, R151, RZ, PT ;  /* 0x000000ff9700720c */ /* 0x000fe20003f06270 */
[C---:B------:R-:W-:Y:S01]  /*bac0*/  VIADD R151, R4.reuse, 0x10 ;  /* 0x0000001004977836 */ /* 0x040fe20000000000 */
[----:B------:R-:W-:Y:S01]  /*bad0*/  IABS R182, R27 ;  /* 0x0000001b00b67213 */ /* 0x000fe20000000000 */
[--C-:B------:R-:W-:Y:S01]  /*bae0*/  @!P1 IMAD.IADD R65, R65, 0x1, -R5.reuse ;  /* 0x0000000141419824 */ /* 0x100fe200078e0a05 */
[----:B------:R-:W-:Y:S01]  /*baf0*/  ISETP.GE.AND P1, PT, R73, RZ, PT ;  /* 0x000000ff4900720c */ /* 0x000fe20003f26270 */
[----:B------:R-:W-:Y:S01]  /*bb00*/  @!P2 IMAD.IADD R143, R143, 0x1, -R5 ;  /* 0x000000018f8fa824 */ /* 0x000fe200078e0a05 */
[----:B------:R-:W-:Y:S01]  /*bb10*/  IABS R174, R151 ;  /* 0x0000009700ae7213 */ /* 0x000fe20000000000 */
[----:B------:R-:W-:Y:S01]  /*bb20*/  @!P3 IMAD.MOV R65, RZ, RZ, -R65 ;  /* 0x000000ffff41b224 */ /* 0x000fe200078e0a41 */
[----:B------:R-:W-:Y:S01]  /*bb30*/  ISETP.GE.AND P3, PT, R89, RZ, PT ;  /* 0x000000ff5900720c */ /* 0x000fe20003f66270 */
[----:B------:R-:W-:Y:S01]  /*bb40*/  VIADD R89, R4, 0x11 ;  /* 0x0000001104597836 */ /* 0x000fe20000000000 */
[----:B------:R-:W-:Y:S01]  /*bb50*/  ISETP.GT.U32.AND P2, PT, R5, R143, PT ;  /* 0x0000008f0500720c */ /* 0x000fe20003f44070 */
[----:B------:R-:W-:-:S03]  /*bb60*/  IMAD.HI.U32 R3, R2, R174, RZ ;  /* 0x000000ae02037227 */ /* 0x000fc600078e00ff */
[----:B------:R-:W-:Y:S01]  /*bb70*/  IABS R159, R89 ;  /* 0x00000059009f7213 */ /* 0x000fe20000000000 */
[----:B------:R-:W-:Y:S01]  /*bb80*/  @!P6 IMAD.IADD R81, R81, 0x1, -R5 ;  /* 0x000000015151e824 */ /* 0x000fe200078e0a05 */
[----:B------:R-:W-:Y:S01]  /*bb90*/  ISETP.GE.AND P6, PT, R120, RZ, PT ;  /* 0x000000ff7800720c */ /* 0x000fe20003fc6270 */
[----:B------:R-:W-:Y:S02]  /*bba0*/  IMAD.MOV R3, RZ, RZ, -R3 ;  /* 0x000000ffff037224 */ /* 0x000fe400078e0a03 */
[----:B------:R-:W-:Y:S01]  /*bbb0*/  @!P5 IMAD.MOV R81, RZ, RZ, -R81 ;  /* 0x000000ffff51d224 */ /* 0x000fe200078e0a51 */
[C---:B------:R-:W-:Y:S01]  /*bbc0*/  ISETP.GT.U32.AND P5, PT, R5.reuse, R112, PT ;  /* 0x000000700500720c */ /* 0x040fe20003fa4070 */
[----:B------:R-:W-:Y:S02]  /*bbd0*/  IMAD R174, R5, R3, R174 ;  /* 0x0000000305ae7224 */ /* 0x000fe400078e02ae */
[----:B------:R-:W-:Y:S02]  /*bbe0*/  VIADD R120, R4, 0xf ;  /* 0x0000000f04787836 */ /* 0x000fe40000000000 */
[----:B------:R-:W-:-:S03]  /*bbf0*/  IMAD.HI.U32 R0, R2, R159, RZ ;  /* 0x0000009f02007227 */ /* 0x000fc600078e00ff */
[----:B------:R-:W-:Y:S01]  /*bc00*/  IABS R190, R120 ;  /* 0x0000007800be7213 */ /* 0x000fe20000000000 */
[--C-:B------:R-:W-:Y:S01]  /*bc10*/  @!P2 IMAD.IADD R143, R143, 0x1, -R5.reuse ;  /* 0x000000018f8fa824 */ /* 0x100fe200078e0a05 */
[C---:B------:R-:W-:Y:S01]  /*bc20*/  ISETP.GT.U32.AND P2, PT, R5.reuse, R174, PT ;  /* 0x000000ae0500720c */ /* 0x040fe20003f44070 */
[----:B------:R-:W-:Y:S02]  /*bc30*/  IMAD.MOV R0, RZ, RZ, -R0 ;  /* 0x000000ffff007224 */ /* 0x000fe400078e0a00 */
[----:B------:R-:W-:Y:S02]  /*bc40*/  @!P4 IMAD.IADD R128, R128, 0x1, -R5 ;  /* 0x000000018080c824 */ /* 0x000fe400078e0a05 */
[C---:B------:R-:W-:Y:S02]  /*bc50*/  IMAD R159, R5.reuse, R0, R159 ;  /* 0x00000000059f7224 */ /* 0x040fe400078e029f */
[----:B------:R-:W-:Y:S01]  /*bc60*/  IMAD.HI.U32 R0, R2, R190, RZ ;  /* 0x000000be02007227 */ /* 0x000fe200078e00ff */
[----:B------:R-:W-:-:S03]  /*bc70*/  ISETP.GT.U32.AND P4, PT, R5, R128, PT ;  /* 0x000000800500720c */ /* 0x000fc60003f84070 */
[--C-:B------:R-:W-:Y:S01]  /*bc80*/  @!P5 IMAD.IADD R112, R112, 0x1, -R5.reuse ;  /* 0x000000017070d824 */ /* 0x100fe200078e0a05 */
[----:B------:R-:W-:Y:S01]  /*bc90*/  ISETP.GE.AND P5, PT, R151, RZ, PT ;  /* 0x000000ff9700720c */ /* 0x000fe20003fa6270 */
[----:B------:R-:W-:Y:S02]  /*bca0*/  VIADD R151, R4, 0xe ;  /* 0x0000000e04977836 */ /* 0x000fe40000000000 */
[----:B------:R-:W-:Y:S02]  /*bcb0*/  IMAD.MOV R0, RZ, RZ, -R0 ;  /* 0x000000ffff007224 */ /* 0x000fe400078e0a00 */
[----:B------:R-:W-:Y:S01]  /*bcc0*/  @!P3 IMAD.MOV R112, RZ, RZ, -R112 ;  /* 0x000000ffff70b224 */ /* 0x000fe200078e0a70 */
[----:B------:R-:W-:Y:S01]  /*bcd0*/  ISETP.GE.AND P3, PT, R120, RZ, PT ;  /* 0x000000ff7800720c */ /* 0x000fe20003f66270 */
[----:B------:R-:W-:Y:S01]  /*bce0*/  VIADD R120, R4, 0xd ;  /* 0x0000000d04787836 */ /* 0x000fe20000000000 */
[----:B------:R-:W-:Y:S01]  /*bcf0*/  IABS R15, R151 ;  /* 0x00000097000f7213 */ /* 0x000fe20000000000 */
[----:B------:R-:W-:-:S02]  /*bd00*/  @!P2 IMAD.IADD R174, R174, 0x1, -R5 ;  /* 0x00000001aeaea824 */ /* 0x000fc400078e0a05 */
[C---:B------:R-:W-:Y:S01]  /*bd10*/  IMAD R190, R5.reuse, R0, R190 ;  /* 0x0000000005be7224 */ /* 0x040fe200078e02be */
[----:B------:R-:W-:Y:S01]  /*bd20*/  IABS R222, R120 ;  /* 0x0000007800de7213 */ /* 0x000fe20000000000 */
[----:B------:R-:W-:Y:S01]  /*bd30*/  @!P0 IMAD.MOV R143, RZ, RZ, -R143 ;  /* 0x000000ffff8f8224 */ /* 0x000fe200078e0a8f */
[C---:B------:R-:W-:Y:S01]  /*bd40*/  ISETP.GT.U32.AND P2, PT, R5.reuse, R174, PT ;  /* 0x000000ae0500720c */ /* 0x040fe20003f44070 */
[----:B------:R-:W-:Y:S01]  /*bd50*/  IMAD.HI.U32 R206, R2, R15, RZ ;  /* 0x0000000f02ce7227 */ /* 0x000fe200078e00ff */
[C---:B------:R-:W-:Y:S02]  /*bd60*/  ISETP.GT.U32.AND P0, PT, R5.reuse, R190, PT ;  /* 0x000000be0500720c */ /* 0x040fe40003f04070 */
[----:B------:R-:W-:Y:S01]  /*bd70*/  IABS R0, R7 ;  /* 0x0000000700007213 */ /* 0x000fe20000000000 */
[----:B------:R-:W-:Y:S01]  /*bd80*/  @!P4 IMAD.IADD R128, R128, 0x1, -R5 ;  /* 0x000000018080c824 */ /* 0x000fe200078e0a05 */
[----:B------:R-:W-:Y:S01]  /*bd90*/  ISETP.GT.U32.AND P4, PT, R5, R159, PT ;  /* 0x0000009f0500720c */ /* 0x000fe20003f84070 */
[----:B------:R-:W-:-:S04]  /*bda0*/  IMAD.HI.U32 R3, R2, R222, RZ ;  /* 0x000000de02037227 */ /* 0x000fc800078e00ff */
[----:B------:R-:W-:Y:S02]  /*bdb0*/  IMAD.MOV R206, RZ, RZ, -R206 ;  /* 0x000000ffffce7224 */ /* 0x000fe400078e0ace */
[----:B------:R-:W-:Y:S01]  /*bdc0*/  @!P6 IMAD.MOV R128, RZ, RZ, -R128 ;  /* 0x000000ffff80e224 */ /* 0x000fe200078e0a80 */
[----:B------:R-:W-:Y:S01]  /*bdd0*/  ISETP.GE.AND P6, PT, R151, RZ, PT ;  /* 0x000000ff9700720c */ /* 0x000fe20003fc6270 */
[----:B------:R-:W-:Y:S02]  /*bde0*/  IMAD.MOV R3, RZ, RZ, -R3 ;  /* 0x000000ffff037224 */ /* 0x000fe400078e0a03 */
[C---:B------:R-:W-:Y:S02]  /*bdf0*/  IMAD R206, R5.reuse, R206, R15 ;  /* 0x000000ce05ce7224 */ /* 0x040fe400078e020f */
[----:B------:R-:W-:Y:S02]  /*be00*/  VIADD R151, R4, 0xc ;  /* 0x0000000c04977836 */ /* 0x000fe40000000000 */
[----:B------:R-:W-:-:S02]  /*be10*/  IMAD R222, R5, R3, R222 ;  /* 0x0000000305de7224 */ /* 0x000fc400078e02de */
[--C-:B------:R-:W-:Y:S01]  /*be20*/  @!P2 IMAD.IADD R174, R174, 0x1, -R5.reuse ;  /* 0x00000001aeaea824 */ /* 0x100fe200078e0a05 */
[C---:B------:R-:W-:Y:S01]  /*be30*/  ISETP.GT.U32.AND P2, PT, R5.reuse, R206, PT ;  /* 0x000000ce0500720c */ /* 0x040fe20003f44070 */
[--C-:B------:R-:W-:Y:S01]  /*be40*/  @!P0 IMAD.IADD R190, R190, 0x1, -R5.reuse ;  /* 0x00000001bebe8824 */ /* 0x100fe200078e0a05 */
[----:B------:R-:W-:Y:S01]  /*be50*/  IABS R238, R151 ;  /* 0x0000009700ee7213 */ /* 0x000fe20000000000 */
[----:B------:R-:W-:Y:S01]  /*be60*/  @!P5 IMAD.MOV R174, RZ, RZ, -R174 ;  /* 0x000000ffffaed224 */ /* 0x000fe200078e0aae */
[----:B------:R-:W-:Y:S01]  /*be70*/  ISETP.GT.U32.AND P5, PT, R5, R222, PT ;  /* 0x000000de0500720c */ /* 0x000fe20003fa4070 */
[----:B------:R-:W-:Y:S01]  /*be80*/  @!P4 IMAD.IADD R159, R159, 0x1, -R5 ;  /* 0x000000019f9fc824 */ /* 0x000fe200078e0a05 */
[----:B------:R-:W-:Y:S01]  /*be90*/  ISETP.GT.U32.AND P0, PT, R5, R190, PT ;  /* 0x000000be0500720c */ /* 0x000fe20003f04070 */
[----:B------:R-:W-:-:S03]  /*bea0*/  IMAD.HI.U32 R26, R2, R238, RZ ;  /* 0x000000ee021a7227 */ /* 0x000fc600078e00ff */
[----:B------:R-:W-:Y:S01]  /*beb0*/  ISETP.GT.U32.AND P4, PT, R5, R159, PT ;  /* 0x0000009f0500720c */ /* 0x000fe20003f84070 */
[----:B------:R-:W-:Y:S02]  /*bec0*/  IMAD.MOV R15, RZ, RZ, -R26 ;  /* 0x000000ffff0f7224 */ /* 0x000fe400078e0a1a */
[----:B------:R-:W-:Y:S01]  /*bed0*/  @!P1 IMAD.MOV R97, RZ, RZ, -R97 ;  /* 0x000000ffff619224 */ /* 0x000fe200078e0a61 */
[----:B------:R-:W-:Y:S01]  /*bee0*/  ISETP.GE.AND P1, PT, R89, RZ, PT ;  /* 0x000000ff5900720c */ /* 0x000fe20003f26270 */
[----:B------:R-:W-:Y:S02]  /*bef0*/  VIADD R89, R4, 0xa ;  /* 0x0000000a04597836 */ /* 0x000fe40000000000 */
[----:B------:R-:W-:Y:S02]  /*bf00*/  @!P2 IMAD.IADD R206, R206, 0x1, -R5 ;  /* 0x00000001cecea824 */ /* 0x000fe400078e0a05 */
[----:B------:R-:W-:Y:S01]  /*bf10*/  IMAD.HI.U32 R3, R2, R0, RZ ;  /* 0x0000000002037227 */ /* 0x000fe200078e00ff */
[----:B------:R-:W-:-:S02]  /*bf20*/  IABS R26, R89 ;  /* 0x00000059001a7213 */ /* 0x000fc40000000000 */
[C---:B------:R-:W-:Y:S01]  /*bf30*/  ISETP.GT.U32.AND P2, PT, R5.reuse, R206, PT ;  /* 0x000000ce0500720c */ /* 0x040fe20003f44070 */
[C---:B------:R-:W-:Y:S02]  /*bf40*/  IMAD R238, R5.reuse, R15, R238 ;  /* 0x0000000f05ee7224 */ /* 0x040fe400078e02ee */
[----:B------:R-:W-:Y:S02]  /*bf50*/  @!P5 IMAD.IADD R222, R222, 0x1, -R5 ;  /* 0x00000001deded824 */ /* 0x000fe400078e0a05 */
[----:B------:R-:W-:Y:S02]  /*bf60*/  IMAD.MOV R3, RZ, RZ, -R3 ;  /* 0x000000ffff037224 */ /* 0x000fe400078e0a03 */
[----:B------:R-:W-:Y:S01]  /*bf70*/  @!P0 IMAD.IADD R190, R190, 0x1, -R5 ;  /* 0x00000001bebe8824 */ /* 0x000fe200078e0a05 */
[C---:B------:R-:W-:Y:S01]  /*bf80*/  ISETP.GT.U32.AND P0, PT, R5.reuse, R238, PT ;  /* 0x000000ee0500720c */ /* 0x040fe20003f04070 */
[C---:B------:R-:W-:Y:S01]  /*bf90*/  IMAD R0, R5.reuse, R3, R0 ;  /* 0x0000000305007224 */ /* 0x040fe200078e0200 */
[----:B------:R-:W-:Y:S01]  /*bfa0*/  ISETP.GT.U32.AND P5, PT, R5, R222, PT ;  /* 0x000000de0500720c */ /* 0x000fe20003fa4070 */
[----:B------:R-:W-:-:S04]  /*bfb0*/  IMAD.HI.U32 R3, R2, R26, RZ ;  /* 0x0000001a02037227 */ /* 0x000fc800078e00ff */
[----:B------:R-:W-:Y:S01]  /*bfc0*/  @!P4 IMAD.IADD R159, R159, 0x1, -R5 ;  /* 0x000000019f9fc824 */ /* 0x000fe200078e0a05 */
[----:B------:R-:W-:Y:S01]  /*bfd0*/  ISETP.GE.AND P4, PT, R120, RZ, PT ;  /* 0x000000ff7800720c */ /* 0x000fe20003f86270 */
[----:B------:R-:W-:Y:S02]  /*bfe0*/  IMAD.MOV R3, RZ, RZ, -R3 ;  /* 0x000000ffff037224 */ /* 0x000fe400078e0a03 */
[----:B------:R-:W-:Y:S02]  /*bff0*/  VIADD R120, R4, 0x9 ;  /* 0x0000000904787836 */ /* 0x000fe40000000000 */
[--C-:B------:R-:W-:Y:S01]  /*c000*/  @!P2 IMAD.IADD R206, R206, 0x1, -R5.reuse ;  /* 0x00000001cecea824 */ /* 0x100fe200078e0a05 */
[C---:B------:R-:W-:Y:S01]  /*c010*/  ISETP.GT.U32.AND P2, PT, R5.reuse, R0, PT ;  /* 0x000000000500720c */ /* 0x040fe20003f44070 */
[----:B------:R-:W-:Y:S01]  /*c020*/  IMAD R26, R5, R3, R26 ;  /* 0x00000003051a7224 */ /* 0x000fe200078e021a */
[----:B------:R-:W-:Y:S01]  /*c030*/  IABS R57, R120 ;  /* 0x0000007800397213 */ /* 0x000fe20000000000 */
[----:B------:R-:W-:-:S02]  /*c040*/  @!P0 IMAD.IADD R238, R238, 0x1, -R5 ;  /* 0x00000001eeee8824 */ /* 0x000fc400078e0a05 */
[----:B------:R-:W-:Y:S01]  /*c050*/  @!P5 IMAD.IADD R222, R222, 0x1, -R5 ;  /* 0x00000001deded824 */ /* 0x000fe200078e0a05 */
[C---:B------:R-:W-:Y:S01]  /*c060*/  ISETP.GT.U32.AND P5, PT, R5.reuse, R26, PT ;  /* 0x0000001a0500720c */ /* 0x040fe20003fa4070 */
[----:B------:R-:W-:Y:S01]  /*c070*/  IMAD.HI.U32 R15, R2, R57, RZ ;  /* 0x00000039020f7227 */ /* 0x000fe200078e00ff */
[----:B------:R-:W-:-:S03]  /*c080*/  ISETP.GT.U32.AND P0, PT, R5, R238, PT ;  /* 0x000000ee0500720c */ /* 0x000fc60003f04070 */
[----:B------:R-:W-:Y:S01]  /*c090*/  @!P1 IMAD.MOV R159, RZ, RZ, -R159 ;  /* 0x000000ffff9f9224 */ /* 0x000fe200078e0a9f */
[----:B------:R-:W-:Y:S01]  /*c0a0*/  ISETP.GE.AND P1, PT, R151, RZ, PT ;  /* 0x000000ff9700720c */ /* 0x000fe20003f26270 */
[----:B------:R-:W-:Y:S02]  /*c0b0*/  VIADD R151, R4, 0x8 ;  /* 0x0000000804977836 */ /* 0x000fe40000000000 */
[----:B------:R-:W-:Y:S02]  /*c0c0*/  IMAD.MOV R15, RZ, RZ, -R15 ;  /* 0x000000ffff0f7224 */ /* 0x000fe400078e0a0f */
[----:B------:R-:W-:Y:S01]  /*c0d0*/  @!P2 IMAD.IADD R0, R0, 0x1, -R5 ;  /* 0x000000010000a824 */ /* 0x000fe200078e0a05 */
[----:B------:R-:W-:Y:S01]  /*c0e0*/  IABS R89, R151 ;  /* 0x0000009700597213 */ /* 0x000fe20000000000 */
[----:B------:R-:W-:Y:S01]  /*c0f0*/  IMAD R57, R5, R15, R57 ;  /* 0x0000000f05397224 */ /* 0x000fe200078e0239 */
[----:B------:R-:W-:Y:S01]  /*c100*/  ISETP.GE.AND P2, PT, R7, RZ, PT ;  /* 0x000000ff0700720c */ /* 0x000fe20003f46270 */
[--C-:B------:R-:W-:Y:S01]  /*c110*/  @!P5 IMAD.IADD R26, R26, 0x1, -R5.reuse ;  /* 0x000000011a1ad824 */ /* 0x100fe200078e0a05 */
[C---:B------:R-:W-:Y:S01]  /*c120*/  ISETP.GT.U32.AND P5, PT, R5.reuse, R0, PT ;  /* 0x000000000500720c */ /* 0x040fe20003fa4070 */
[----:B------:R-:W-:Y:S01]  /*c130*/  @!P0 IMAD.IADD R238, R238, 0x1, -R5 ;  /* 0x00000001eeee8824 */ /* 0x000fe200078e0a05 */
[----:B------:R-:W-:Y:S01]  /*c140*/  ISETP.GT.U32.AND P0, PT, R5, R57, PT ;  /* 0x000000390500720c */ /* 0x000fe20003f04070 */
[----:B------:R-:W-:-:S02]  /*c150*/  VIADD R151, R4, 0x7 ;  /* 0x0000000704977836 */ /* 0x000fc40000000000 */
[----:B------:R-:W-:-:S03]  /*c160*/  IMAD.HI.U32 R3, R2, R89, RZ ;  /* 0x0000005902037227 */ /* 0x000fc600078e00ff */
[----:B------:R-:W-:Y:S01]  /*c170*/  IABS R120, R151 ;  /* 0x0000009700787213 */ /* 0x000fe20000000000 */
[----:B------:R-:W-:Y:S02]  /*c180*/  IMAD.MOV R3, RZ, RZ, -R3 ;  /* 0x000000ffff037224 */ /* 0x000fe400078e0a03 */
[C---:B--2---:R-:W-:Y:S02]  /*c190*/  VIADD R29, R4.reuse, 0x6 ;  /* 0x00000006041d7836 */ /* 0x044fe40000000000 */
[----:B------:R-:W-:Y:S02]  /*c1a0*/  IMAD R89, R5, R3, R89 ;  /* 0x0000000305597224 */ /* 0x000fe400078e0259 */
[----:B------:R-:W-:Y:S01]  /*c1b0*/  VIADD R8, R4, 0x4 ;  /* 0x0000000404087836 */ /* 0x000fe20000000000 */
[----:B------:R-:W-:Y:S01]  /*c1c0*/  IABS R151, R29 ;  /* 0x0000001d00977213 */ /* 0x000fe20000000000 */
[----:B------:R-:W-:-:S03]  /*c1d0*/  IMAD.HI.U32 R15, R2, R120, RZ ;  /* 0x00000078020f7227 */ /* 0x000fc600078e00ff */
[----:B------:R-:W-:Y:S01]  /*c1e0*/  IABS R198, R8 ;  /* 0x0000000800c67213 */ /* 0x000fe20000000000 */
[--C-:B------:R-:W-:Y:S01]  /*c1f0*/  @!P5 IMAD.IADD R0, R0, 0x1, -R5.reuse ;  /* 0x000000010000d824 */ /* 0x100fe200078e0a05 */
[----:B------:R-:W-:Y:S01]  /*c200*/  ISETP.GT.U32.AND P5, PT, R5, R89, PT ;  /* 0x000000590500720c */ /* 0x000fe20003fa4070 */
[----:B------:R-:W-:Y:S02]  /*c210*/  @!P0 IMAD.IADD R57, R57, 0x1, -R5 ;  /* 0x0000000139398824 */ /* 0x000fe400078e0a05 */
[----:B------:R-:W-:Y:S02]  /*c220*/  IMAD.MOV R15, RZ, RZ, -R15 ;  /* 0x000000ffff0f7224 */ /* 0x000fe400078e0a0f */
[----:B------:R-:W-:Y:S01]  /*c230*/  IMAD.HI.U32 R3, R2, R182, RZ ;  /* 0x000000b602037227 */ /* 0x000fe200078e00ff */
[----:B------:R-:W-:-:S03]  /*c240*/  ISETP.GT.U32.AND P0, PT, R5, R57, PT ;  /* 0x000000390500720c */ /* 0x000fc60003f04070 */
[C---:B------:R-:W-:Y:S02]  /*c250*/  IMAD R120, R5.reuse, R15, R120 ;  /* 0x0000000f05787224 */ /* 0x040fe400078e0278 */
[----:B------:R-:W-:Y:S01]  /*c260*/  @!P3 IMAD.MOV R190, RZ, RZ, -R190 ;  /* 0x000000ffffbeb224 */ /* 0x000fe200078e0abe */
[----:B------:R-:W-:Y:S01]  /*c270*/  ISETP.GT.U32.AND P3, PT, R5, R26, PT ;  /* 0x0000001a0500720c */ /* 0x000fe20003f64070 */
[----:B------:R-:W-:Y:S02]  /*c280*/  VIADD R21, R4, 0x3 ;  /* 0x0000000304157836 */ /* 0x000fe40000000000 */
[----:B------:R-:W-:Y:S02]  /*c290*/  IMAD.MOV R3, RZ, RZ, -R3 ;  /* 0x000000ffff037224 */ /* 0x000fe400078e0a03 */
[----:B------:R-:W-:Y:S01]  /*c2a0*/  IMAD.HI.U32 R73, R2, R151, RZ ;  /* 0x0000009702497227 */ /* 0x000fe200078e00ff */
[----:B------:R-:W-:-:S03]  /*c2b0*/  IABS R214, R21 ;  /* 0x0000001500d67213 */ /* 0x000fc60000000000 */
[----:B------:R-:W-:-:S04]  /*c2c0*/  IMAD.HI.U32 R15, R2, R198, RZ ;  /* 0x000000c6020f7227 */ /* 0x000fc800078e00ff */
[----:B------:R-:W-:Y:S02]  /*c2d0*/  IMAD R182, R5, R3, R182 ;  /* 0x0000000305b67224 */ /* 0x000fe400078e02b6 */
[----:B------:R-:W-:Y:S02]  /*c2e0*/  IMAD.MOV R73, RZ, RZ, -R73 ;  /* 0x000000ffff497224 */ /* 0x000fe400078e0a49 */
[----:B------:R-:W-:Y:S02]  /*c2f0*/  IMAD.MOV R3, RZ, RZ, -R15 ;  /* 0x000000ffff037224 */ /* 0x000fe400078e0a0f */
[----:B------:R-:W-:Y:S01]  /*c300*/  @!P5 IMAD.IADD R89, R89, 0x1, -R5 ;  /* 0x000000015959d824 */ /* 0x000fe200078e0a05 */
[C---:B------:R-:W-:Y:S01]  /*c310*/  ISETP.GT.U32.AND P5, PT, R5.reuse, R182, PT ;  /* 0x000000b60500720c */ /* 0x040fe20003fa4070 */
[C---:B------:R-:W-:Y:S02]  /*c320*/  IMAD R151, R5.reuse, R73, R151 ;  /* 0x0000004905977224 */ /* 0x040fe400078e0297 */
[----:B------:R-:W-:-:S02]  /*c330*/  IMAD R198, R5, R3, R198 ;  /* 0x0000000305c67224 */ /* 0x000fc400078e02c6 */
[----:B------:R-:W-:-:S04]  /*c340*/  IMAD.HI.U32 R3, R2, R214, RZ ;  /* 0x000000d602037227 */ /* 0x000fc800078e00ff */
[--C-:B------:R-:W-:Y:S01]  /*c350*/  @!P0 IMAD.IADD R57, R57, 0x1, -R5.reuse ;  /* 0x0000000139398824 */ /* 0x100fe200078e0a05 */
[C---:B------:R-:W-:Y:S01]  /*c360*/  ISETP.GT.U32.AND P0, PT, R5.reuse, R151, PT ;  /* 0x000000970500720c */ /* 0x040fe20003f04070 */
[----:B------:R-:W-:Y:S01]  /*c370*/  @!P3 IMAD.IADD R26, R26, 0x1, -R5 ;  /* 0x000000011a1ab824 */ /* 0x000fe200078e0a05 */
[C---:B------:R-:W-:Y:S01]  /*c380*/  ISETP.GT.U32.AND P3, PT, R5.reuse, R120, PT ;  /* 0x000000780500720c */ /* 0x040fe20003f64070 */
[----:B------:R-:W-:Y:S02]  /*c390*/  IMAD.MOV R3, RZ, RZ, -R3 ;  /* 0x000000ffff037224 */ /* 0x000fe400078e0a03 */
[C---:B------:R-:W-:Y:S02]  /*c3a0*/  VIADD R23, R4.reuse, 0x1 ;  /* 0x0000000104177836 */ /* 0x040fe40000000000 */
[C---:B------:R-:W-:Y:S02]  /*c3b0*/  IMAD R214, R5.reuse, R3, R214 ;  /* 0x0000000305d67224 */ /* 0x040fe400078e02d6 */
[----:B------:R-:W-:Y:S01]  /*c3c0*/  VIADD R25, R4, 0x2 ;  /* 0x0000000204197836 */ /* 0x000fe20000000000 */
[----:B------:R-:W-:Y:S01]  /*c3d0*/  IABS R7, R23 ;  /* 0x0000001700077213 */ /* 0x000fe20000000000 */
[----:B------:R-:W-:Y:S01]  /*c3e0*/  @!P5 IMAD.IADD R182, R182, 0x1, -R5 ;  /* 0x00000001b6b6d824 */ /* 0x000fe200078e0a05 */
[----:B------:R-:W-:Y:S01]  /*c3f0*/  ISETP.GT.U32.AND P5, PT, R5, R214, PT ;  /* 0x000000d60500720c */ /* 0x000fe20003fa4070 */
[----:B------:R-:W-:Y:S01]  /*c400*/  VIADD R73, R4, 0xa ;  /* 0x0000000a04497836 */ /* 0x000fe20000000000 */
[----:B------:R-:W-:Y:S01]  /*c410*/  IABS R15, R25 ;  /* 0x00000019000f7213 */ /* 0x000fe20000000000 */
[----:B------:R-:W-:-:S04]  /*c420*/  IMAD.HI.U32 R3, R2, R246, RZ ;  /* 0x000000f602037227 */ /* 0x000fc800078e00ff */
[----:B------:R-:W-:Y:S01]  /*c430*/  @!P0 IMAD.IADD R151, R151, 0x1, -R5 ;  /* 0x0000000197978824 */ /* 0x000fe200078e0a05 */
[----:B------:R-:W-:Y:S01]  /*c440*/  ISETP.GE.AND P0, PT, R73, RZ, PT ;  /* 0x000000ff4900720c */ /* 0x000fe20003f06270 */
[----:B------:R-:W-:Y:S02]  /*c450*/  IMAD.MOV R3, RZ, RZ, -R3 ;  /* 0x000000ffff037224 */ /* 0x000fe400078e0a03 */
[----:B------:R-:W-:Y:S01]  /*c460*/  @!P3 IMAD.IADD R120, R120, 0x1, -R5 ;  /* 0x000000017878b824 */ /* 0x000fe200078e0a05 */
[C---:B------:R-:W-:Y:S01]  /*c470*/  ISETP.GT.U32.AND P3, PT, R5.reuse, R198, PT ;  /* 0x000000c60500720c */ /* 0x040fe20003f64070 */
[----:B------:R-:W-:Y:S02]  /*c480*/  IMAD.MOV.U32 R73, RZ, RZ, R7 ;  /* 0x000000ffff497224 */ /* 0x000fe400078e0007 */
[----:B------:R-:W-:Y:S01]  /*c490*/  IMAD R246, R5, R3, R246 ;  /* 0x0000000305f67224 */ /* 0x000fe200078e02f6 */
[----:B------:R-:W2:Y:S01]  /*c4a0*/  LDL.LU R7, [R1+0xf94] ;  /* 0x000f940001077983 */ /* 0x000ea20000300800 */
[----:B------:R-:W-:-:S04]  /*c4b0*/  IMAD.HI.U32 R3, R2, R15, RZ ;  /* 0x0000000f02037227 */ /* 0x000fc800078e00ff */
[----:B------:R-:W-:Y:S01]  /*c4c0*/  @!P1 IMAD.MOV R238, RZ, RZ, -R238 ;  /* 0x000000ffffee9224 */ /* 0x000fe200078e0aee */
[----:B------:R-:W-:Y:S01]  /*c4d0*/  ISETP.GT.U32.AND P1, PT, R5, R182, PT ;  /* 0x000000b60500720c */ /* 0x000fe20003f24070 */
[----:B------:R-:W-:-:S04]  /*c4e0*/  IMAD.HI.U32 R2, R2, R73, RZ ;  /* 0x0000004902027227 */ /* 0x000fc800078e00ff */
[----:B------:R-:W-:Y:S02]  /*c4f0*/  @!P5 IMAD.IADD R214, R214, 0x1, -R5 ;  /* 0x00000001d6d6d824 */ /* 0x000fe400078e0a05 */
[----:B------:R-:W-:Y:S02]  /*c500*/  IMAD.MOV R2, RZ, RZ, -R2 ;  /* 0x000000ffff027224 */ /* 0x000fe400078e0a02 */
[----:B------:R-:W-:Y:S01]  /*c510*/  @!P2 IMAD.MOV R0, RZ, RZ, -R0 ;  /* 0x000000ffff00a224 */ /* 0x000fe200078e0a00 */
[C---:B------:R-:W-:Y:S01]  /*c520*/  ISETP.GT.U32.AND P2, PT, R5.reuse, R214, PT ;  /* 0x000000d60500720c */ /* 0x040fe20003f44070 */
[C---:B------:R-:W-:Y:S02]  /*c530*/  IMAD R73, R5.reuse, R2, R73 ;  /* 0x0000000205497224 */ /* 0x040fe400078e0249 */
[----:B------:R-:W-:Y:S01]  /*c540*/  @!P3 IMAD.IADD R198, R198, 0x1, -R5 ;  /* 0x00000001c6c6b824 */ /* 0x000fe200078e0a05 */
[----:B------:R-:W-:Y:S01]  /*c550*/  ISETP.GT.U32.AND P3, PT, R5, R89, PT ;  /* 0x000000590500720c */ /* 0x000fe20003f64070 */
[----:B------:R-:W-:-:S02]  /*c560*/  VIADD R2, R4, 0x8 ;  /* 0x0000000804027836 */ /* 0x000fc40000000000 */
[--C-:B------:R-:W-:Y:S01]  /*c570*/  @!P1 IMAD.IADD R182, R182, 0x1, -R5.reuse ;  /* 0x00000001b6b69824 */ /* 0x100fe200078e0a05 */
[C---:B------:R-:W-:Y:S01]  /*c580*/  ISETP.GT.U32.AND P5, PT, R5.reuse, R198, PT ;  /* 0x000000c60500720c */ /* 0x040fe20003fa4070 */
[----:B------:R-:W-:Y:S01]  /*c590*/  @!P6 IMAD.MOV R206, RZ, RZ, -R206 ;  /* 0x000000ffffcee224 */ /* 0x000fe200078e0ace */
[----:B------:R-:W-:Y:S01]  /*c5a0*/  ISETP.GE.AND P1, PT, R2, RZ, PT ;  /* 0x000000ff0200720c */ /* 0x000fe20003f26270 */
[----:B------:R-:W-:Y:S01]  /*c5b0*/  @!P4 IMAD.MOV R222, RZ, RZ, -R222 ;  /* 0x000000ffffdec224 */ /* 0x000fe200078e0ade */
[C---:B------:R-:W-:Y:S01]  /*c5c0*/  ISETP.GT.U32.AND P6, PT, R5.reuse, R120, PT ;  /* 0x000000780500720c */ /* 0x040fe20003fc4070 */
[----:B------:R-:W-:Y:S01]  /*c5d0*/  @!P2 IMAD.IADD R214, R214, 0x1, -R5 ;  /* 0x00000001d6d6a824 */ /* 0x000fe200078e0a05 */
[C---:B------:R-:W-:Y:S01]  /*c5e0*/  ISETP.GT.U32.AND P2, PT, R5.reuse, R73, PT ;  /* 0x000000490500720c */ /* 0x040fe20003f44070 */
[----:B------:R-:W-:Y:S01]  /*c5f0*/  IMAD.MOV R3, RZ, RZ, -R3 ;  /* 0x000000ffff037224 */ /* 0x000fe200078e0a03 */
[----:B------:R-:W-:Y:S01]  /*c600*/  ISETP.GT.U32.AND P4, PT, R5, R151, PT ;  /* 0x000000970500720c */ /* 0x000fe20003f84070 */
[----:B------:R-:W-:Y:S01]  /*c610*/  @!P3 IMAD.IADD R89, R89, 0x1, -R5 ;  /* 0x000000015959b824 */ /* 0x000fe200078e0a05 */
[C---:B------:R-:W-:Y:S01]  /*c620*/  ISETP.GT.U32.AND P3, PT, R5.reuse, R246, PT ;  /* 0x000000f60500720c */ /* 0x040fe20003f64070 */
[----:B------:R-:W-:-:S02]  /*c630*/  IMAD R15, R5, R3, R15 ;  /* 0x00000003050f7224 */ /* 0x000fc400078e020f */
[----:B------:R-:W-:Y:S02]  /*c640*/  VIADD R3, R4, 0x9 ;  /* 0x0000000904037836 */ /* 0x000fe40000000000 */
[----:B------:R-:W-:Y:S01]  /*c650*/  @!P1 IMAD.MOV R89, RZ, RZ, -R89 ;  /* 0x000000ffff599224 */ /* 0x000fe200078e0a59 */
[----:B------:R-:W-:Y:S01]  /*c660*/  ISETP.GE.AND P1, PT, R8, RZ, PT ;  /* 0x000000ff0800720c */ /* 0x000fe20003f26270 */
[--C-:B------:R-:W-:Y:S01]  /*c670*/  @!P6 IMAD.IADD R120, R120, 0x1, -R5.reuse ;  /* 0x000000017878e824 */ /* 0x100fe200078e0a05 */
[----:B------:R-:W0:Y:S01]  /*c680*/  S2R R8, SR_TID.X ;  /* 0x0000000000087919 */ /* 0x000e220000002100 */
[--C-:B------:R-:W-:Y:S01]  /*c690*/  @!P2 IMAD.IADD R73, R73, 0x1, -R5.reuse ;  /* 0x000000014949a824 */ /* 0x100fe200078e0a05 */
[----:B------:R-:W-:Y:S01]  /*c6a0*/  ISETP.GE.AND P2, PT, R21, RZ, PT ;  /* 0x000000ff1500720c */ /* 0x000fe20003f46270 */
[--C-:B------:R-:W-:Y:S01]  /*c6b0*/  @!P4 IMAD.IADD R151, R151, 0x1, -R5.reuse ;  /* 0x000000019797c824 */ /* 0x100fe200078e0a05 */
[----:B------:R-:W1:Y:S01]  /*c6c0*/  LDC R21, c[0x0][0x230] ;  /* 0x00008c00ff157b82 */ /* 0x000e620000000800 */
[----:B------:R-:W-:Y:S01]  /*c6d0*/  ISETP.GT.U32.AND P6, PT, R5, R15, PT ;  /* 0x0000000f0500720c */ /* 0x000fe20003fc4070 */
[--C-:B------:R-:W-:Y:S01]  /*c6e0*/  @!P3 IMAD.IADD R246, R246, 0x1, -R5.reuse ;  /* 0x00000001f6f6b824 */ /* 0x100fe200078e0a05 */
[----:B------:R-:W-:Y:S01]  /*c6f0*/  ISETP.GE.AND P4, PT, R3, RZ, PT ;  /* 0x000000ff0300720c */ /* 0x000fe20003f86270 */
[----:B------:R-:W-:Y:S01]  /*c700*/  VIADD R3, R4, 0x7 ;  /* 0x0000000704037836 */ /* 0x000fe20000000000 */
[----:B------:R-:W-:Y:S01]  /*c710*/  ISETP.GE.AND P3, PT, R29, RZ, PT ;  /* 0x000000ff1d00720c */ /* 0x000fe20003f66270 */
[----:B------:R-:W-:-:S02]  /*c720*/  @!P5 IMAD.IADD R198, R198, 0x1, -R5 ;  /* 0x00000001c6c6d824 */ /* 0x000fc400078e0a05 */
[----:B------:R-:W-:Y:S01]  /*c730*/  @!P0 IMAD.MOV R26, RZ, RZ, -R26 ;  /* 0x000000ffff1a8224 */ /* 0x000fe200078e0a1a */
[----:B------:R-:W-:Y:S02]  /*c740*/  ISETP.GE.AND P5, PT, R3, RZ, PT ;  /* 0x000000ff0300720c */ /* 0x000fe40003fa6270 */
[----:B------:R-:W-:-:S03]  /*c750*/  ISETP.GT.U32.AND P0, PT, R5, R246, PT ;  /* 0x000000f60500720c */ /* 0x000fc60003f04070 */
[----:B------:R-:W-:Y:S01]  /*c760*/  @!P6 IMAD.IADD R15, R15, 0x1, -R5 ;  /* 0x000000010f0fe824 */ /* 0x000fe200078e0a05 */
[----:B------:R-:W-:Y:S01]  /*c770*/  ISETP.GE.AND P6, PT, R27, RZ, PT ;  /* 0x000000ff1b00720c */ /* 0x000fe20003fc6270 */
[----:B------:R-:W-:-:S03]  /*c780*/  @!P4 IMAD.MOV R57, RZ, RZ, -R57 ;  /* 0x000000ffff39c224 */ /* 0x000fc600078e0a39 */
[----:B------:R-:W-:-:S03]  /*c790*/  ISETP.GT.U32.AND P4, PT, R5, R15, PT ;  /* 0x0000000f0500720c */ /* 0x000fc60003f84070 */
[----:B------:R-:W-:Y:S01]  /*c7a0*/  @!P5 IMAD.MOV R120, RZ, RZ, -R120 ;  /* 0x000000ffff78d224 */ /* 0x000fe200078e0a78 */
[----:B------:R-:W-:Y:S01]  /*c7b0*/  ISETP.GT.U32.AND P5, PT, R5, R73, PT ;  /* 0x000000490500720c */ /* 0x000fe20003fa4070 */
[----:B-1----:R-:W-:Y:S02]  /*c7c0*/  VIADD R21, R21, 0x7f ;  /* 0x0000007f15157836 */ /* 0x002fe40000000000 */
[----:B------:R-:W-:Y:S01]  /*c7d0*/  @!P0 IMAD.IADD R246, R246, 0x1, -R5 ;  /* 0x00000001f6f68824 */ /* 0x000fe200078e0a05 */
[----:B------:R-:W-:Y:S01]  /*c7e0*/  ISETP.GE.AND P0, PT, R25, RZ, PT ;  /* 0x000000ff1900720c */ /* 0x000fe20003f06270 */
[C---:B0-----:R-:W-:Y:S01]  /*c7f0*/  IMAD.SHL.U32 R2, R8.reuse, 0x2, RZ ;  /* 0x0000000208027824 */ /* 0x041fe200078e00ff */
[----:B------:R-:W-:Y:S02]  /*c800*/  LOP3.LUT R8, R8, 0x40, RZ, 0xc0, !PT ;  /* 0x0000004008087812 */ /* 0x000fe400078ec0ff */
[----:B------:R-:W-:Y:S01]  /*c810*/  SHF.R.S32.HI R3, RZ, 0x1f, R21 ;  /* 0x0000001fff037819 */ /* 0x000fe20000011415 */
[----:B------:R-:W-:Y:S01]  /*c820*/  @!P4 IMAD.IADD R15, R15, 0x1, -R5 ;  /* 0x000000010f0fc824 */ /* 0x000fe200078e0a05 */
[----:B------:R-:W-:-:S02]  /*c830*/  LOP3.LUT R2, R2, 0x7e, RZ, 0xc0, !PT ;  /* 0x0000007e02027812 */ /* 0x000fc400078ec0ff */
[----:B------:R-:W-:Y:S02]  /*c840*/  LEA.HI R21, R3, R21, RZ, 0x7 ;  /* 0x0000001503157211 */ /* 0x000fe400078f38ff */
[----:B------:R-:W-:Y:S01]  /*c850*/  ISETP.GE.AND P4, PT, R23, RZ, PT ;  /* 0x000000ff1700720c */ /* 0x000fe20003f86270 */
[C-C-:B------:R-:W-:Y:S02]  /*c860*/  IMAD R3, R8.reuse, 0x100, R2.reuse ;  /* 0x0000010008037824 */ /* 0x140fe400078e0202 */
[----:B------:R-:W-:-:S03]  /*c870*/  IMAD R2, R8, 0x200, R2 ;  /* 0x0000020008027824 */ /* 0x000fc600078e0202 */
[----:B------:R0:W-:Y:S04]  /*c880*/  STL [R1+0xf50], R3 ;  /* 0x000f500301007387 */ /* 0x0001e80000100800 */
[----:B------:R-:W3:Y:S04]  /*c890*/  LDL.LU R29, [R1+0x24] ;  /* 0x00002400011d7983 */ /* 0x000ee80000300800 */
[----:B------:R-:W4:Y:S04]  /*c8a0*/  LDL.LU R27, [R1+0x20] ;  /* 0x00002000011b7983 */ /* 0x000f280000300800 */
[----:B------:R-:W4:Y:S04]  /*c8b0*/  LDL.LU R25, [R1+0x1c] ;  /* 0x00001c0001197983 */ /* 0x000f280000300800 */
[----:B------:R-:W4:Y:S04]  /*c8c0*/  LDL.LU R23, [R1+0x18] ;  /* 0x0000180001177983 */ /* 0x000f280000300800 */
[----:B------:R-:W4:Y:S04]  /*c8d0*/  LDL.LU R21, [R1+0x14] ;  /* 0x0000140001157983 */ /* 0x000f280000300800 */
[----:B------:R-:W4:Y:S01]  /*c8e0*/  LDL.LU R8, [R1+0x10] ;  /* 0x0000100001087983 */ /* 0x000f220000300800 */
[----:B0-----:R-:W0:Y:S01]  /*c8f0*/  S2R R3, SR_TID.X ;  /* 0x0000000000037919 */ /* 0x001e220000002100 */
[----:B------:R-:W-:-:S02]  /*c900*/  @!P5 IMAD.IADD R73, R73, 0x1, -R5 ;  /* 0x000000014949d824 */ /* 0x000fc400078e0a05 */
[----:B------:R-:W-:Y:S01]  /*c910*/  @!P6 IMAD.MOV R182, RZ, RZ, -R182 ;  /* 0x000000ffffb6e224 */ /* 0x000fe200078e0ab6 */
[----:B------:R1:W-:Y:S01]  /*c920*/  STL [R1+0xf54], R2 ;  /* 0x000f540201007387 */ /* 0x0003e20000100800 */
[----:B------:R-:W-:Y:S01]  /*c930*/  @!P3 IMAD.MOV R151, RZ, RZ, -R151 ;  /* 0x000000ffff97b224 */ /* 0x000fe200078e0a97 */
[----:B------:R-:W-:Y:S02]  /*c940*/  ISETP.GE.AND P3, PT, R4, RZ, PT ;  /* 0x000000ff0400720c */ /* 0x000fe40003f66270 */
[----:B-1----:R-:W4:Y:S04]  /*c950*/  LDL.LU R2, [R1+0x4] ;  /* 0x0000040001027983 */ /* 0x002f280000300800 */
[----:B------:R1:W-:Y:S04]  /*c960*/  STL [R1+0xf58], R4 ;  /* 0x000f580401007387 */ /* 0x0003e80000100800 */
[----:B-1----:R-:W4:Y:S01]  /*c970*/  LDL.LU R4, [R1+0x8] ;  /* 0x0000080001047983 */ /* 0x002f220000300800 */
[----:B0-----:R-:W-:-:S05]  /*c980*/  LOP3.LUT R3, R3, 0x7f, RZ, 0xc0, !PT ;  /* 0x0000007f03037812 */ /* 0x001fca00078ec0ff */
[----:B------:R-:W-:-:S05]  /*c990*/  IMAD R3, R3, UR60, RZ ;  /* 0x0000003c03037c24 */ /* 0x000fca000f8e02ff */
[----:B------:R-:W-:-:S05]  /*c9a0*/  LEA R5, P6, R3, UR8, 0x1 ;  /* 0x0000000803057c11 */ /* 0x000fca000f8c08ff */
[----:B------:R0:W-:Y:S04]  /*c9b0*/  STL [R1+0xf64], R5 ;  /* 0x000f640501007387 */ /* 0x0001e80000100800 */
[----:B0-----:R-:W4:Y:S01]  /*c9c0*/  LDL.LU R5, [R1+0xc] ;  /* 0x00000c0001057983 */ /* 0x001f220000300800 */
[----:B--2---:R-:W-:Y:S02]  /*c9d0*/  ISETP.NE.AND P5, PT, R7, RZ, PT ;  /* 0x000000ff0700720c */ /* 0x004fe40003fa5270 */
[----:B------:R-:W-:-:S04]  /*c9e0*/  LOP3.LUT R7, RZ, R7, RZ, 0x33, !PT ;  /* 0x00000007ff077212 */ /* 0x000fc800078e33ff */
[C---:B---3--:R-:W-:Y:S02]  /*c9f0*/  SEL R29, R7.reuse, R29, !P5 ;  /* 0x0000001d071d7207 */ /* 0x048fe40006800000 */
[----:B----4-:R-:W-:-:S03]  /*ca00*/  SEL R27, R7, R27, !P5 ;  /* 0x0000001b071b7207 */ /* 0x010fc60006800000 */
[----:B------:R0:W-:Y:S01]  /*ca10*/  STL [R1+0x114], R29 ;  /* 0x0001141d01007387 */ /* 0x0001e20000100800 */
[C---:B------:R-:W-:Y:S02]  /*ca20*/  SEL R25, R7.reuse, R25, !P5 ;  /* 0x0000001907197207 */ /* 0x040fe40006800000 */
[C---:B------:R-:W-:Y:S01]  /*ca30*/  SEL R23, R7.reuse, R23, !P5 ;  /* 0x0000001707177207 */ /* 0x040fe20006800000 */
[----:B0-----:R-:W2:Y:S01]  /*ca40*/  LDL.LU R29, [R1+0xf90] ;  /* 0x000f9000011d7983 */ /* 0x001ea20000300800 */
[----:B------:R-:W-:-:S03]  /*ca50*/  SEL R21, R7, R21, !P5 ;  /* 0x0000001507157207 */ /* 0x000fc60006800000 */
[----:B------:R0:W-:Y:S01]  /*ca60*/  STL [R1+0x110], R27 ;  /* 0x0001101b01007387 */ /* 0x0001e20000100800 */
[----:B------:R-:W-:-:S03]  /*ca70*/  SEL R8, R7, R8, !P5 ;  /* 0x0000000807087207 */ /* 0x000fc60006800000 */
[----:B0-----:R-:W3:Y:S04]  /*ca80*/  LDL.LU R27, [R1+0xf8c] ;  /* 0x000f8c00011b7983 */ /* 0x001ee80000300800 */
[----:B------:R0:W-:Y:S04]  /*ca90*/  STL [R1+0x10c], R25 ;  /* 0x00010c1901007387 */ /* 0x0001e80000100800 */
[----:B0-----:R-:W4:Y:S04]  /*caa0*/  LDL.LU R25, [R1+0xf88] ;  /* 0x000f880001197983 */ /* 0x001f280000300800 */
[----:B------:R0:W-:Y:S04]  /*cab0*/  STL [R1+0x108], R23 ;  /* 0x0001081701007387 */ /* 0x0001e80000100800 */
[----:B0-----:R-:W2:Y:S04]  /*cac0*/  LDL.LU R23, [R1+0xf84] ;  /* 0x000f840001177983 */ /* 0x001ea80000300800 */
[----:B------:R0:W-:Y:S04]  /*cad0*/  STL [R1+0x104], R21 ;  /* 0x0001041501007387 */ /* 0x0001e80000100800 */
[----:B0-----:R-:W3:Y:S04]  /*cae0*/  LDL.LU R21, [R1+0xf80] ;  /* 0x000f800001157983 */ /* 0x001ee80000300800 */
[----:B------:R0:W-:Y:S04]  /*caf0*/  STL [R1+0x100], R8 ;  /* 0x0001000801007387 */ /* 0x0001e80000100800 */
[----:B0-----:R-:W4:Y:S01]  /*cb00*/  LDL.LU R8, [R1+0xf7c] ;  /* 0x000f7c0001087983 */ /* 0x001f220000300800 */
[----:B------:R-:W-:-:S05]  /*cb10*/  SEL R5, R7, R5, !P5 ;  /* 0x0000000507057207 */ /* 0x000fca0006800000 */
[----:B------:R0:W-:Y:S02]  /*cb20*/  STL [R1+0xfc], R5 ;  /* 0x0000fc0501007387 */ /* 0x0001e40000100800 */
[C---:B0-----:R-:W-:Y:S02]  /*cb30*/  SEL R5, R7.reuse, R4, !P5 ;  /* 0x0000000407057207 */ /* 0x041fe40006800000 */
[----:B------:R-:W-:-:S03]  /*cb40*/  SEL R4, R7, R2, !P5 ;  /* 0x0000000207047207 */ /* 0x000fc60006800000 */
[----:B------:R3:W-:Y:S01]  /*cb50*/  STL [R1+0xf8], R5 ;  /* 0x0000f80501007387 */ /* 0x0007e20000100800 */
[----:B----4-:R-:W-:-:S03]  /*cb60*/  SEL R2, R7, R8, !P5 ;  /* 0x0000000807027207 */ /* 0x010fc60006800000 */
[----:B------:R-:W4:Y:S01]  /*cb70*/  LDL.LU R8, [R1+0xf78] ;  /* 0x000f780001087983 */ /* 0x000f220000300800 */
[----:B---3--:R-:W-:-:S03]  /*cb80*/  SEL R5, R7, R21, !P5 ;  /* 0x0000001507057207 */ /* 0x008fc60006800000 */
[----:B------:R2:W-:Y:S04]  /*cb90*/  STL [R1+0xf4], R4 ;  /* 0x0000f40401007387 */ /* 0x0005e80000100800 */
[----:B------:R0:W-:Y:S01]  /*cba0*/  STL [R1+0xf0], R2 ;  /* 0x0000f00201007387 */ /* 0x0001e20000100800 */
[----:B--2---:R-:W-:-:S03]  /*cbb0*/  SEL R4, R7, R23, !P5 ;  /* 0x0000001707047207 */ /* 0x004fc60006800000 */
[----:B------:R1:W-:Y:S01]  /*cbc0*/  STL [R1+0xec], R5 ;  /* 0x0000ec0501007387 */ /* 0x0003e20000100800 */
[----:B0-----:R-:W-:-:S03]  /*cbd0*/  SEL R2, R7, R25, !P5 ;  /* 0x0000001907027207 */ /* 0x001fc60006800000 */
[----:B------:R0:W-:Y:S04]  /*cbe0*/  STL [R1+0xe8], R4 ;  /* 0x0000e80401007387 */ /* 0x0001e80000100800 */
[----:B------:R2:W-:Y:S01]  /*cbf0*/  STL [R1+0xe4], R2 ;  /* 0x0000e40201007387 */ /* 0x0005e20000100800 */
[C---:B-1----:R-:W-:Y:S02]  /*cc00*/  SEL R5, R7.reuse, R27, !P5 ;  /* 0x0000001b07057207 */ /* 0x042fe40006800000 */
[----:B0-----:R-:W-:-:S03]  /*cc10*/  SEL R4, R7, R29, !P5 ;  /* 0x0000001d07047207 */ /* 0x001fc60006800000 */
[----:B------:R0:W-:Y:S01]  /*cc20*/  STL [R1+0xe0], R5 ;  /* 0x0000e00501007387 */ /* 0x0001e20000100800 */
[----:B--2---:R-:W-:-:S03]  /*cc30*/  SEL R2, R7, R31, !P5 ;  /* 0x0000001f07027207 */ /* 0x004fc60006800000 */
[----:B------:R1:W-:Y:S04]  /*cc40*/  STL [R1+0xdc], R4 ;  /* 0x0000dc0401007387 */ /* 0x0003e80000100800 */
[----:B------:R2:W-:Y:S01]  /*cc50*/  STL [R1+0xd8], R2 ;  /* 0x0000d80201007387 */ /* 0x0005e20000100800 */
[C---:B0-----:R-:W-:Y:S02]  /*cc60*/  SEL R5, R7.reuse, R33, !P5 ;  /* 0x0000002107057207 */ /* 0x041fe40006800000 */
[----:B-1----:R-:W-:-:S03]  /*cc70*/  SEL R4, R7, R35, !P5 ;  /* 0x0000002307047207 */ /* 0x002fc60006800000 */
        /* <DEDUP_REMOVED lines=30> */
[----:B------:R-:W-:Y:S01]  /*ce60*/  STL [R1+0x98], R5 ;  /* 0x0000980501007387 */ /* 0x000fe20000100800 */
[----:B--2---:R-:W-:-:S03]  /*ce70*/  SEL R2, R7, R66, !P5 ;  /* 0x0000004207027207 */ /* 0x004fc60006800000 */
[----:B------:R-:W-:Y:S04]  /*ce80*/  STL [R1+0x94], R4 ;  /* 0x0000940401007387 */ /* 0x000fe80000100800 */
[----:B------:R0:W-:Y:S02]  /*ce90*/  STL [R1+0x90], R2 ;  /* 0x0000900201007387 */ /* 0x0001e40000100800 */
[----:B0-----:R-:W-:-:S05]  /*cea0*/  SEL R2, R7, R72, !P5 ;  /* 0x0000004807027207 */ /* 0x001fca0006800000 */
[----:B------:R0:W-:Y:S02]  /*ceb0*/  STL [R1+0x8c], R2 ;  /* 0x00008c0201007387 */ /* 0x0001e40000100800 */
[----:B0-----:R-:W-:-:S05]  /*cec0*/  SEL R2, R7, R78, !P5 ;  /* 0x0000004e07027207 */ /* 0x001fca0006800000 */
[----:B------:R0:W-:Y:S02]  /*ced0*/  STL [R1+0x88], R2 ;  /* 0x0000880201007387 */ /* 0x0001e40000100800 */
[----:B0-----:R-:W-:-:S05]  /*cee0*/  SEL R2, R7, R84, !P5 ;  /* 0x0000005407027207 */ /* 0x001fca0006800000 */
[----:B------:R0:W-:Y:S02]  /*cef0*/  STL [R1+0x84], R2 ;  /* 0x0000840201007387 */ /* 0x0001e40000100800 */
[----:B0-----:R-:W-:-:S05]  /*cf00*/  SEL R2, R7, R90, !P5 ;  /* 0x0000005a07027207 */ /* 0x001fca0006800000 */
[----:B------:R0:W-:Y:S01]  /*cf10*/  STL [R1+0x80], R2 ;  /* 0x0000800201007387 */ /* 0x0001e20000100800 */
[C---:B------:R-:W-:Y:S02]  /*cf20*/  SEL R5, R7.reuse, R109, !P5 ;  /* 0x0000006d07057207 */ /* 0x040fe40006800000 */
[----:B0-----:R-:W-:-:S05]  /*cf30*/  SEL R2, R7, R96, !P5 ;  /* 0x0000006007027207 */ /* 0x001fca0006800000 */
[----:B------:R0:W-:Y:S01]  /*cf40*/  STL [R1+0x7c], R2 ;  /* 0x00007c0201007387 */ /* 0x0001e20000100800 */
[C---:B------:R-:W-:Y:S02]  /*cf50*/  SEL R4, R7.reuse, R111, !P5 ;  /* 0x0000006f07047207 */ /* 0x040fe40006800000 */
[----:B0-----:R-:W-:-:S05]  /*cf60*/  SEL R2, R7, R105, !P5 ;  /* 0x0000006907027207 */ /* 0x001fca0006800000 */
[----:B------:R0:W-:Y:S04]  /*cf70*/  STL [R1+0x78], R2 ;  /* 0x0000780201007387 */ /* 0x0001e80000100800 */
[----:B------:R1:W-:Y:S01]  /*cf80*/  STL [R1+0x74], R5 ;  /* 0x0000740501007387 */ /* 0x0003e20000100800 */
[----:B0-----:R-:W-:-:S03]  /*cf90*/  SEL R2, R7, R113, !P5 ;  /* 0x0000007107027207 */ /* 0x001fc60006800000 */
[----:B------:R0:W-:Y:S01]  /*cfa0*/  STL [R1+0x70], R4 ;  /* 0x0000700401007387 */ /* 0x0001e20000100800 */
[----:B-1----:R-:W-:-:S03]  /*cfb0*/  SEL R5, R7, R115, !P5 ;  /* 0x0000007307057207 */ /* 0x002fc60006800000 */
        /* <DEDUP_REMOVED lines=45> */
[----:B------:R-:W-:-:S03]  /*d290*/  SEL R39, R7, R104, !P5 ;  /* 0x0000006807277207 */ /* 0x000fc60006800000 */
[----:B------:R-:W2:Y:S01]  /*d2a0*/  LDL.LU R105, [R1+0x114] ;  /* 0x0001140001697983 */ /* 0x000ea20000300800 */
[----:B0-----:R-:W-:-:S03]  /*d2b0*/  SEL R2, R7, R160, !P5 ;  /* 0x000000a007027207 */ /* 0x001fc60006800000 */
[----:B------:R0:W-:Y:S01]  /*d2c0*/  STL [R1+0x18], R4 ;  /* 0x0000180401007387 */ /* 0x0001e20000100800 */
[----:B------:R-:W-:-:S03]  /*d2d0*/  SEL R41, R7, R102, !P5 ;  /* 0x0000006607297207 */ /* 0x000fc60006800000 */
[----:B------:R-:W3:Y:S01]  /*d2e0*/  LDL.LU R104, [R1+0x110] ;  /* 0x0001100001687983 */ /* 0x000ee20000300800 */
[----:B------:R-:W-:-:S03]  /*d2f0*/  SEL R42, R7, R100, !P5 ;  /* 0x00000064072a7207 */ /* 0x000fc60006800000 */
[----:B------:R4:W-:Y:S04]  /*d300*/  STL [R1+0x14], R2 ;  /* 0x0000140201007387 */ /* 0x0009e80000100800 */
[----:B------:R-:W3:Y:S04]  /*d310*/  LDL.LU R102, [R1+0x10c] ;  /* 0x00010c0001667983 */ /* 0x000ee80000300800 */
[----:B------:R-:W3:Y:S01]  /*d320*/  LDL.LU R100, [R1+0x108] ;  /* 0x0001080001647983 */ /* 0x000ee20000300800 */
[C---:B-1----:R-:W-:Y:S02]  /*d330*/  SEL R5, R7.reuse, R162, !P5 ;  /* 0x000000a207057207 */ /* 0x042fe40006800000 */
[C---:B------:R-:W-:Y:S01]  /*d340*/  SEL R62, R7.reuse, R70, !P5 ;  /* 0x00000046073e7207 */ /* 0x040fe20006800000 */
[----:B------:R-:W3:Y:S01]  /*d350*/  LDL.LU R72, [R1+0x104] ;  /* 0x0001040001487983 */ /* 0x000ee20000300800 */
[----:B0-----:R-:W-:-:S02]  /*d360*/  SEL R4, R7, R164, !P5 ;  /* 0x000000a407047207 */ /* 0x001fc40006800000 */
[C---:B------:R-:W-:Y:S01]  /*d370*/  SEL R64, R7.reuse, R68, !P5 ;  /* 0x0000004407407207 */ /* 0x040fe20006800000 */
[----:B------:R-:W3:Y:S01]  /*d380*/  LDL.LU R70, [R1+0x100] ;  /* 0x0001000001467983 */ /* 0x000ee20000300800 */
[C---:B----4-:R-:W-:Y:S02]  /*d390*/  SEL R2, R7.reuse, R166, !P5 ;  /* 0x000000a607027207 */ /* 0x050fe40006800000 */
[C---:B------:R-:W-:Y:S01]  /*d3a0*/  SEL R167, R7.reuse, R167, !P5 ;  /* 0x000000a707a77207 */ /* 0x040fe20006800000 */
[----:B------:R-:W4:Y:S01]  /*d3b0*/  LDL.LU R68, [R1+0xfc] ;  /* 0x0000fc0001447983 */ /* 0x000f220000300800 */
[----:B------:R-:W-:Y:S02]  /*d3c0*/  SEL R144, R7, R0, !P5 ;  /* 0x0000000007907207 */ /* 0x000fe40006800000 */
[----:B------:R-:W-:Y:S01]  /*d3d0*/  LEA.HI.X.SX32 R0, R3, UR9, 0x1, P6 ;  /* 0x0000000903007c11 */ /* 0x000fe2000b0f0eff */
[----:B------:R-:W4:Y:S01]  /*d3e0*/  LDL.LU R66, [R1+0xf8] ;  /* 0x0000f80001427983 */ /* 0x000f220000300800 */
[----:B------:R-:W-:Y:S01]  /*d3f0*/  IMAD R3, R8, UR5, RZ ;  /* 0x0000000508037c24 */ /* 0x000fe2000f8e02ff */
[----:B------:R-:W-:-:S02]  /*d400*/  SEL R37, R7, R107, !P5 ;  /* 0x0000006b07257207 */ /* 0x000fc40006800000 */
[C---:B------:R-:W-:Y:S01]  /*d410*/  SEL R158, R7.reuse, R151, !P5 ;  /* 0x00000097079e7207 */ /* 0x040fe20006800000 */
[----:B------:R-:W-:Y:S01]  /*d420*/  STL [R1+0xf68], R5 ;  /* 0x000f680501007387 */ /* 0x000fe20000100800 */
[C---:B------:R-:W-:Y:S02]  /*d430*/  SEL R60, R7.reuse, R74, !P5 ;  /* 0x0000004a073c7207 */ /* 0x040fe40006800000 */
[C---:B------:R-:W-:Y:S01]  /*d440*/  SEL R35, R7.reuse, R24, !P5 ;  /* 0x0000001807237207 */ /* 0x040fe20006800000 */
[----:B------:R0:W-:Y:S01]  /*d450*/  STL [R1+0xf6c], R4 ;  /* 0x000f6c0401007387 */ /* 0x0001e20000100800 */
[C---:B------:R-:W-:Y:S02]  /*d460*/  SEL R33, R7.reuse, R20, !P5 ;  /* 0x0000001407217207 */ /* 0x040fe40006800000 */
[C---:B------:R-:W-:Y:S01]  /*d470*/  SEL R31, R7.reuse, R18, !P5 ;  /* 0x00000012071f7207 */ /* 0x040fe20006800000 */
[----:B------:R-:W-:Y:S01]  /*d480*/  STL [R1+0xf70], R2 ;  /* 0x000f700201007387 */ /* 0x000fe20000100800 */
[----:B------:R-:W-:-:S02]  /*d490*/  SEL R29, R7, R16, !P5 ;  /* 0x00000010071d7207 */ /* 0x000fc40006800000 */
[C---:B------:R-:W-:Y:S01]  /*d4a0*/  SEL R27, R7.reuse, R14, !P5 ;  /* 0x0000000e071b7207 */ /* 0x040fe20006800000 */
[----:B------:R1:W-:Y:S01]  /*d4b0*/  STL [R1+0xf74], R167 ;  /* 0x000f74a701007387 */ /* 0x0003e20000100800 */
[C---:B------:R-:W-:Y:S02]  /*d4c0*/  SEL R25, R7.reuse, R12, !P5 ;  /* 0x0000000c07197207 */ /* 0x040fe40006800000 */
[C---:B------:R-:W-:Y:S01]  /*d4d0*/  SEL R23, R7.reuse, R10, !P5 ;  /* 0x0000000a07177207 */ /* 0x040fe20006800000 */
[----:B------:R-:W-:Y:S01]  /*d4e0*/  STL [R1+0xf60], R0 ;  /* 0x000f600001007387 */ /* 0x000fe20000100800 */
[C---:B------:R-:W-:Y:S02]  /*d4f0*/  SEL R21, R7.reuse, R6, !P5 ;  /* 0x0000000607157207 */ /* 0x040fe40006800000 */
[C---:B------:R-:W-:Y:S01]  /*d500*/  SEL R135, R7.reuse, R128, !P5 ;  /* 0x0000008007877207 */ /* 0x040fe20006800000 */
[----:B------:R1:W-:Y:S01]  /*d510*/  STL [R1+0xf5c], R3 ;  /* 0x000f5c0301007387 */ /* 0x0003e20000100800 */
[----:B------:R-:W-:-:S02]  /*d520*/  SEL R154, R7, R120, !P5 ;  /* 0x00000078079a7207 */ /* 0x000fc40006800000 */
[----:B------:R-:W-:Y:S01]  /*d530*/  SEL R133, R7, R112, !P5 ;  /* 0x0000007007857207 */ /* 0x000fe20006800000 */
[----:B0-----:R-:W4:Y:S01]  /*d540*/  LDL.LU R4, [R1+0xf4] ;  /* 0x0000f40001047983 */ /* 0x001f220000300800 */
[----:B--2---:R-:W-:-:S03]  /*d550*/  IMAD R160, R105, UR10, RZ ;  /* 0x0000000a69a07c24 */ /* 0x004fc6000f8e02ff */
[----:B------:R-:W2:Y:S01]  /*d560*/  LDL.LU R127, [R1+0xf0] ;  /* 0x0000f000017f7983 */ /* 0x000ea20000300800 */
[----:B---3--:R-:W-:-:S03]  /*d570*/  IMAD R156, R104, UR10, RZ ;  /* 0x0000000a689c7c24 */ /* 0x008fc6000f8e02ff */
[----:B------:R-:W3:Y:S01]  /*d580*/  LDL.LU R164, [R1+0xec] ;  /* 0x0000ec0001a47983 */ /* 0x000ee20000300800 */
[----:B------:R-:W-:-:S03]  /*d590*/  IMAD R146, R100, UR10, RZ ;  /* 0x0000000a64927c24 */ /* 0x000fc6000f8e02ff */
[----:B------:R-:W2:Y:S01]  /*d5a0*/  LDL.LU R117, [R1+0xe8] ;  /* 0x0000e80001757983 */ /* 0x000ea20000300800 */
[----:B------:R-:W-:-:S03]  /*d5b0*/  IMAD R142, R72, UR10, RZ ;  /* 0x0000000a488e7c24 */ /* 0x000fc6000f8e02ff */
[----:B------:R-:W2:Y:S01]  /*d5c0*/  LDL.LU R113, [R1+0xe4] ;  /* 0x0000e40001717983 */ /* 0x000ea20000300800 */
[----:B------:R-:W-:-:S03]  /*d5d0*/  IMAD R140, R70, UR10, RZ ;  /* 0x0000000a468c7c24 */ /* 0x000fc6000f8e02ff */
[----:B------:R-:W2:Y:S01]  /*d5e0*/  LDL.LU R5, [R1+0xe0] ;  /* 0x0000e00001057983 */ /* 0x000ea20000300800 */
[----:B----4-:R-:W-:-:S03]  /*d5f0*/  IMAD R138, R68, UR10, RZ ;  /* 0x0000000a448a7c24 */ /* 0x010fc6000f8e02ff */
[----:B------:R-:W4:Y:S01]  /*d600*/  LDL.LU R111, [R1+0xdc] ;  /* 0x0000dc00016f7983 */ /* 0x000f220000300800 */
[----:B------:R-:W-:Y:S01]  /*d610*/  IMAD R151, R102, UR10, RZ ;  /* 0x0000000a66977c24 */ /* 0x000fe2000f8e02ff */
[C---:B------:R-:W-:Y:S02]  /*d620*/  SEL R84, R7.reuse, R38, !P5 ;  /* 0x0000002607547207 */ /* 0x040fe40006800000 */
[C---:B------:R-:W-:Y:S01]  /*d630*/  SEL R54, R7.reuse, R82, !P5 ;  /* 0x0000005207367207 */ /* 0x040fe20006800000 */
[----:B------:R-:W4:Y:S01]  /*d640*/  LDL.LU R109, [R1+0xd8] ;  /* 0x0000d800016d7983 */ /* 0x000f220000300800 */
[C---:B------:R-:W-:Y:S02]  /*d650*/  SEL R121, R7.reuse, R34, !P5 ;  /* 0x0000002207797207 */ /* 0x040fe40006800000 */
[C---:B------:R-:W-:Y:S01]  /*d660*/  SEL R44, R7.reuse, R98, !P5 ;  /* 0x00000062072c7207 */ /* 0x040fe20006800000 */
[----:B------:R-:W4:Y:S01]  /*d670*/  LDL.LU R107, [R1+0xd4] ;  /* 0x0000d400016b7983 */ /* 0x000f220000300800 */
[----:B------:R-:W-:-:S02]  /*d680*/  SEL R74, R7, R9, !P5 ;  /* 0x00000009074a7207 */ /* 0x000fc40006800000 */
[C---:B------:R-:W-:Y:S01]  /*d690*/  SEL R148, R7.reuse, R26, !P5 ;  /* 0x0000001a07947207 */ /* 0x040fe20006800000 */
[----:B------:R-:W4:Y:S01]  /*d6a0*/  LDL.LU R105, [R1+0xd0] ;  /* 0x0000d00001697983 */ /* 0x000f220000300800 */
[C---:B------:R-:W-:Y:S01]  /*d6b0*/  SEL R56, R7.reuse, R80, !P5 ;  /* 0x0000005007387207 */ /* 0x040fe20006800000 */
[----:B------:R-:W-:Y:S01]  /*d6c0*/  @!P0 IMAD.MOV R15, RZ, RZ, -R15 ;  /* 0x000000ffff0f8224 */ /* 0x000fe200078e0a0f */
[C---:B------:R-:W-:Y:S01]  /*d6d0*/  SEL R152, R7.reuse, R89, !P5 ;  /* 0x0000005907987207 */ /* 0x040fe20006800000 */
[----:B------:R-:W4:Y:S01]  /*d6e0*/  LDL.LU R104, [R1+0xcc] ;  /* 0x0000cc0001687983 */ /* 0x000f220000300800 */
[C---:B------:R-:W-:Y:S01]  /*d6f0*/  SEL R96, R7.reuse, R85, !P5 ;  /* 0x0000005507607207 */ /* 0x040fe20006800000 */
[----:B------:R-:W-:Y:S01]  /*d700*/  @!P4 IMAD.MOV R73, RZ, RZ, -R73 ;  /* 0x000000ffff49c224 */ /* 0x000fe200078e0a49 */
[C---:B------:R-:W-:Y:S01]  /*d710*/  SEL R119, R7.reuse, R19, !P5 ;  /* 0x0000001307777207 */ /* 0x040fe20006800000 */
[----:B------:R-:W4:Y:S01]  /*d720*/  LDL.LU R102, [R1+0xc8] ;  /* 0x0000c80001667983 */ /* 0x000f220000300800 */
[----:B------:R-:W-:-:S02]  /*d730*/  SEL R78, R7, R17, !P5 ;  /* 0x00000011074e7207 */ /* 0x000fc40006800000 */
[C---:B------:R-:W-:Y:S01]  /*d740*/  SEL R129, R7.reuse, R81, !P5 ;  /* 0x0000005107817207 */ /* 0x040fe20006800000 */
[----:B------:R-:W4:Y:S01]  /*d750*/  LDL.LU R100, [R1+0xc4] ;  /* 0x0000c40001647983 */ /* 0x000f220000300800 */
[C---:B------:R-:W-:Y:S02]  /*d760*/  SEL R46, R7.reuse, R94, !P5 ;  /* 0x0000005e072e7207 */ /* 0x040fe40006800000 */
[C---:B------:R-:W-:Y:S01]  /*d770*/  SEL R58, R7.reuse, R76, !P5 ;  /* 0x0000004c073a7207 */ /* 0x040fe20006800000 */
[----:B------:R-:W4:Y:S01]  /*d780*/  LDL.LU R9, [R1+0xc0] ;  /* 0x0000c00001097983 */ /* 0x000f220000300800 */
[----:B------:R-:W-:Y:S01]  /*d790*/  @!P1 IMAD.MOV R198, RZ, RZ, -R198 ;  /* 0x000000ffffc69224 */ /* 0x000fe200078e0ac6 */
[C---:B------:R-:W-:Y:S01]  /*d7a0*/  SEL R48, R7.reuse, R92, !P5 ;  /* 0x0000005c07307207 */ /* 0x040fe20006800000 */
[----:B------:R-:W-:Y:S01]  /*d7b0*/  @!P2 IMAD.MOV R214, RZ, RZ, -R214 ;  /* 0x000000ffffd6a224 */ /* 0x000fe200078e0ad6 */
[----:B------:R-:W4:Y:S01]  /*d7c0*/  LDL.LU R24, [R1+0xbc] ;  /* 0x0000bc0001187983 */ /* 0x000f220000300800 */
[----:B------:R-:W-:Y:S01]  /*d7d0*/  @!P3 IMAD.MOV R246, RZ, RZ, -R246 ;  /* 0x000000fffff6b224 */ /* 0x000fe200078e0af6 */
[----:B------:R-:W-:-:S02]  /*d7e0*/  SEL R115, R7, R11, !P5 ;  /* 0x0000000b07737207 */ /* 0x000fc40006800000 */
[C---:B------:R-:W-:Y:S01]  /*d7f0*/  SEL R131, R7.reuse, R97, !P5 ;  /* 0x0000006107837207 */ /* 0x040fe20006800000 */
[----:B------:R-:W4:Y:S01]  /*d800*/  LDL.LU R20, [R1+0xb8] ;  /* 0x0000b80001147983 */ /* 0x000f220000300800 */
        /* <DEDUP_REMOVED lines=12> */
[----:B------:R-:W-:Y:S01]  /*d8d0*/  IMAD R136, R66, UR10, RZ ;  /* 0x0000000a42887c24 */ /* 0x000fe2000f8e02ff */
        /* <DEDUP_REMOVED lines=12> */
[----:B------:R-:W-:Y:S01]  /*d9a0*/  IMAD R128, R4, UR10, RZ ;  /* 0x0000000a04807c24 */ /* 0x000fe2000f8e02ff */
        /* <DEDUP_REMOVED lines=8> */
[----:B-1----:R-:W4:Y:S01]  /*da30*/  LDL.LU R167, [R1+0x8c] ;  /* 0x00008c0001a77983 */ /* 0x002f220000300800 */
[----:B------:R-:W-:-:S02]  /*da40*/  SEL R209, R7, R209, !P5 ;  /* 0x000000d107d17207 */ /* 0x000fc40006800000 */
[C---:B------:R-:W-:Y:S01]  /*da50*/  SEL R211, R7.reuse, R211, !P5 ;  /* 0x000000d307d37207 */ /* 0x040fe20006800000 */
[----:B------:R-:W4:Y:S01]  /*da60*/  LDL.LU R2, [R1+0x88] ;  /* 0x0000880001027983 */ /* 0x000f220000300800 */
[C---:B------:R-:W-:Y:S02]  /*da70*/  SEL R213, R7.reuse, R213, !P5 ;  /* 0x000000d507d57207 */ /* 0x040fe40006800000 */
[C---:B------:R-:W-:Y:S01]  /*da80*/  SEL R215, R7.reuse, R215, !P5 ;  /* 0x000000d707d77207 */ /* 0x040fe20006800000 */
[----:B------:R-:W4:Y:S01]  /*da90*/  LDL.LU R4, [R1+0x84] ;  /* 0x0000840001047983 */ /* 0x000f220000300800 */
[C---:B------:R-:W-:Y:S02]  /*daa0*/  SEL R217, R7.reuse, R217, !P5 ;  /* 0x000000d907d97207 */ /* 0x040fe40006800000 */
[C---:B------:R-:W-:Y:S02]  /*dab0*/  SEL R219, R7.reuse, R219, !P5 ;  /* 0x000000db07db7207 */ /* 0x040fe40006800000 */
[----:B------:R-:W-:-:S02]  /*dac0*/  SEL R221, R7, R221, !P5 ;  /* 0x000000dd07dd7207 */ /* 0x000fc40006800000 */
[C---:B------:R-:W-:Y:S02]  /*dad0*/  SEL R223, R7.reuse, R223, !P5 ;  /* 0x000000df07df7207 */ /* 0x040fe40006800000 */
[C---:B------:R-:W-:Y:S02]  /*dae0*/  SEL R225, R7.reuse, R225, !P5 ;  /* 0x000000e107e17207 */ /* 0x040fe40006800000 */
[C---:B------:R-:W-:Y:S02]  /*daf0*/  SEL R227, R7.reuse, R227, !P5 ;  /* 0x000000e307e37207 */ /* 0x040fe40006800000 */
        /* <DEDUP_REMOVED lines=85> */
[C---:B------:R-:W-:Y:S01]  /*e050*/  SEL R202, R7.reuse, R202, !P5 ;  /* 0x000000ca07ca7207 */ /* 0x040fe20006800000 */
[----:B---3--:R-:W-:Y:S01]  /*e060*/  IMAD R120, R164, UR10, RZ ;  /* 0x0000000aa4787c24 */ /* 0x008fe2000f8e02ff */
[C---:B------:R-:W-:Y:S01]  /*e070*/  SEL R210, R7.reuse, R210, !P5 ;  /* 0x000000d207d27207 */ /* 0x040fe20006800000 */
[----:B------:R-:W3:Y:S01]  /*e080*/  LDL.LU R164, [R1+0x80] ;  /* 0x0000800001a47983 */ /* 0x000ee20000300800 */
        /* <DEDUP_REMOVED lines=8> */
[----:B------:R-:W-:Y:S01]  /*e110*/  SEL R159, R7, R159, !P5 ;  /* 0x0000009f079f7207 */ /* 0x000fe20006800000 */
[----:B--2---:R-:W-:Y:S01]  /*e120*/  IMAD R112, R5, UR10, RZ ;  /* 0x0000000a05707c24 */ /* 0x004fe2000f8e02ff */
[C---:B------:R-:W-:Y:S01]  /*e130*/  SEL R174, R7.reuse, R174, !P5 ;  /* 0x000000ae07ae7207 */ /* 0x040fe20006800000 */
[----:B------:R-:W2:Y:S01]  /*e140*/  LDL.LU R5, [R1+0x7c] ;  /* 0x00007c0001057983 */ /* 0x000ea20000300800 */
[C---:B------:R-:W-:Y:S02]  /*e150*/  SEL R82, R7.reuse, R30, !P5 ;  /* 0x0000001e07527207 */ /* 0x040fe40006800000 */
[C---:B------:R-:W-:Y:S01]  /*e160*/  SEL R190, R7.reuse, R190, !P5 ;  /* 0x000000be07be7207 */ /* 0x040fe20006800000 */
[----:B------:R-:W2:Y:S01]  /*e170*/  LDL.LU R38, [R1+0x78] ;  /* 0x0000780001267983 */ /* 0x000ea20000300800 */
[----:B------:R-:W-:-:S02]  /*e180*/  SEL R98, R7, R93, !P5 ;  /* 0x0000005d07627207 */ /* 0x000fc40006800000 */
[C---:B------:R-:W-:Y:S01]  /*e190*/  SEL R206, R7.reuse, R206, !P5 ;  /* 0x000000ce07ce7207 */ /* 0x040fe20006800000 */
[----:B------:R-:W2:Y:S01]  /*e1a0*/  LDL.LU R34, [R1+0x74] ;  /* 0x0000740001227983 */ /* 0x000ea20000300800 */
[C---:B------:R-:W-:Y:S02]  /*e1b0*/  SEL R80, R7.reuse, R22, !P5 ;  /* 0x0000001607507207 */ /* 0x040fe40006800000 */
[C---:B------:R-:W-:Y:S01]  /*e1c0*/  SEL R222, R7.reuse, R222, !P5 ;  /* 0x000000de07de7207 */ /* 0x040fe20006800000 */
[----:B------:R-:W2:Y:S01]  /*e1d0*/  LDL.LU R30, [R1+0x70] ;  /* 0x00007000011e7983 */ /* 0x000ea20000300800 */
[C---:B------:R-:W-:Y:S02]  /*e1e0*/  SEL R238, R7.reuse, R238, !P5 ;  /* 0x000000ee07ee7207 */ /* 0x040fe40006800000 */
[C---:B------:R-:W-:Y:S01]  /*e1f0*/  SEL R150, R7.reuse, R57, !P5 ;  /* 0x0000003907967207 */ /* 0x040fe20006800000 */
[----:B------:R-:W2:Y:S01]  /*e200*/  LDL.LU R26, [R1+0x6c] ;  /* 0x00006c00011a7983 */ /* 0x000ea20000300800 */
[----:B------:R-:W-:-:S02]  /*e210*/  SEL R94, R7, R77, !P5 ;  /* 0x0000004d075e7207 */ /* 0x000fc40006800000 */
[C---:B------:R-:W-:Y:S01]  /*e220*/  SEL R182, R7.reuse, R182, !P5 ;  /* 0x000000b607b67207 */ /* 0x040fe20006800000 */
[----:B------:R-:W-:Y:S01]  /*e230*/  IMAD R64, R64, UR10, RZ ;  /* 0x0000000a40407c24 */ /* 0x000fe2000f8e02ff */
[C---:B------:R-:W-:Y:S01]  /*e240*/  SEL R162, R7.reuse, R15, !P5 ;  /* 0x0000000f07a27207 */ /* 0x040fe20006800000 */
[----:B------:R-:W-:Y:S01]  /*e250*/  IMAD R62, R62, UR10, RZ ;  /* 0x0000000a3e3e7c24 */ /* 0x000fe2000f8e02ff */
[C---:B------:R-:W-:Y:S01]  /*e260*/  SEL R76, R7.reuse, R13, !P5 ;  /* 0x0000000d074c7207 */ /* 0x040fe20006800000 */
[----:B------:R-:W-:Y:S01]  /*e270*/  IMAD R42, R42, UR10, RZ ;  /* 0x0000000a2a2a7c24 */ /* 0x000fe2000f8e02ff */
[----:B------:R-:W-:Y:S01]  /*e280*/  SEL R166, R7, R73, !P5 ;  /* 0x0000004907a67207 */ /* 0x000fe20006800000 */
[----:B------:R-:W-:Y:S01]  /*e290*/  IMAD R41, R41, UR10, RZ ;  /* 0x0000000a29297c24 */ /* 0x000fe2000f8e02ff */
[----:B------:R-:W-:Y:S01]  /*e2a0*/  ULDC.64 UR8, c[0x0][0x210] ;  /* 0x0000840000087ab9 */ /* 0x000fe20000000a00 */
[----:B----4-:R-:W-:Y:S02]  /*e2b0*/  IMAD R93, R24, UR10, RZ ;  /* 0x0000000a185d7c24 */ /* 0x010fe4000f8e02ff */
[----:B------:R-:W4:Y:S01]  /*e2c0*/  LDL.LU R24, [R1+0x68] ;  /* 0x0000680001187983 */ /* 0x000f220000300800 */
[----:B------:R-:W-:-:S03]  /*e2d0*/  IMAD R89, R20, UR10, RZ ;  /* 0x0000000a14597c24 */ /* 0x000fc6000f8e02ff */
[----:B------:R-:W4:Y:S01]  /*e2e0*/  LDL.LU R22, [R1+0x64] ;  /* 0x0000640001167983 */ /* 0x000f220000300800 */
[----:B------:R-:W-:-:S03]  /*e2f0*/  IMAD R85, R18, UR10, RZ ;  /* 0x0000000a12557c24 */ /* 0x000fc6000f8e02ff */
[----:B------:R-:W4:Y:S04]  /*e300*/  LDL.LU R20, [R1+0x60] ;  /* 0x0000600001147983 */ /* 0x000f280000300800 */
[----:B------:R-:W4:Y:S01]  /*e310*/  LDL.LU R19, [R1+0x5c] ;  /* 0x00005c0001137983 */ /* 0x000f220000300800 */
[----:B------:R-:W-:-:S03]  /*e320*/  IMAD R81, R16, UR10, RZ ;  /* 0x0000000a10517c24 */ /* 0x000fc6000f8e02ff */
[----:B------:R-:W4:Y:S01]  /*e330*/  LDL.LU R18, [R1+0x58] ;  /* 0x0000580001127983 */ /* 0x000f220000300800 */
[----:B------:R-:W-:-:S03]  /*e340*/  IMAD R77, R14, UR10, RZ ;  /* 0x0000000a0e4d7c24 */ /* 0x000fc6000f8e02ff */
[----:B------:R-:W4:Y:S01]  /*e350*/  LDL.LU R17, [R1+0x54] ;  /* 0x0000540001117983 */ /* 0x000f220000300800 */
[----:B------:R-:W-:-:S03]  /*e360*/  IMAD R73, R12, UR10, RZ ;  /* 0x0000000a0c497c24 */ /* 0x000fc6000f8e02ff */
[----:B------:R-:W4:Y:S01]  /*e370*/  LDL.LU R16, [R1+0x50] ;  /* 0x0000500001107983 */ /* 0x000f220000300800 */
[----:B------:R-:W-:-:S03]  /*e380*/  SEL R92, R7, R69, !P5 ;  /* 0x00000045075c7207 */ /* 0x000fc60006800000 */
[----:B------:R-:W4:Y:S04]  /*e390*/  LDL.LU R15, [R1+0x4c] ;  /* 0x00004c00010f7983 */ /* 0x000f280000300800 */
[----:B------:R-:W4:Y:S01]  /*e3a0*/  LDL.LU R14, [R1+0x48] ;  /* 0x00004800010e7983 */ /* 0x000f220000300800 */
[----:B------:R-:W-:-:S03]  /*e3b0*/  IMAD R69, R10, UR10, RZ ;  /* 0x0000000a0a457c24 */ /* 0x000fc6000f8e02ff */
[----:B------:R-:W4:Y:S01]  /*e3c0*/  LDL.LU R13, [R1+0x44] ;  /* 0x00004400010d7983 */ /* 0x000f220000300800 */
[----:B------:R-:W-:-:S03]  /*e3d0*/  IMAD R97, R9, UR10, RZ ;  /* 0x0000000a09617c24 */ /* 0x000fc6000f8e02ff */
[----:B------:R-:W4:Y:S01]  /*e3e0*/  LDL.LU R12, [R1+0x40] ;  /* 0x00004000010c7983 */ /* 0x000f220000300800 */
[----:B------:R-:W-:-:S03]  /*e3f0*/  SEL R86, R7, R45, !P5 ;  /* 0x0000002d07567207 */ /* 0x000fc60006800000 */
[----:B------:R-:W4:Y:S01]  /*e400*/  LDL.LU R11, [R1+0x3c] ;  /* 0x00003c00010b7983 */ /* 0x000f220000300800 */
[----:B------:R-:W-:-:S03]  /*e410*/  SEL R88, R7, R53, !P5 ;  /* 0x0000003507587207 */ /* 0x000fc60006800000 */
[----:B------:R-:W4:Y:S01]  /*e420*/  LDL.LU R10, [R1+0x38] ;  /* 0x00003800010a7983 */ /* 0x000f220000300800 */
[C---:B------:R-:W-:Y:S01]  /*e430*/  SEL R198, R7.reuse, R198, !P5 ;  /* 0x000000c607c67207 */ /* 0x040fe20006800000 */
[----:B------:R-:W-:Y:S01]  /*e440*/  IMAD R65, R6, UR10, RZ ;  /* 0x0000000a06417c24 */ /* 0x000fe2000f8e02ff */
[C---:B------:R-:W-:Y:S01]  /*e450*/  SEL R214, R7.reuse, R214, !P5 ;  /* 0x000000d607d67207 */ /* 0x040fe20006800000 */
[----:B------:R-:W4:Y:S01]  /*e460*/  LDL.LU R9, [R1+0x34] ;  /* 0x0000340001097983 */ /* 0x000f220000300800 */
[----:B------:R-:W-:-:S03]  /*e470*/  SEL R246, R7, R246, !P5 ;  /* 0x000000f607f67207 */ /* 0x000fc60006800000 */
[----:B------:R-:W4:Y:S01]  /*e480*/  LDL.LU R8, [R1+0x30] ;  /* 0x0000300001087983 */ /* 0x000f220000300800 */
[----:B------:R-:W-:-:S03]  /*e490*/  IMAD R61, R167, UR10, RZ ;  /* 0x0000000aa73d7c24 */ /* 0x000fc6000f8e02ff */
[----:B------:R-:W4:Y:S01]  /*e4a0*/  LDL.LU R7, [R1+0x2c] ;  /* 0x00002c0001077983 */ /* 0x000f220000300800 */
[----:B------:R-:W-:-:S03]  /*e4b0*/  IMAD R57, R2, UR10, RZ ;  /* 0x0000000a02397c24 */ /* 0x000fc6000f8e02ff */
[----:B------:R-:W4:Y:S01]  /*e4c0*/  LDL.LU R6, [R1+0x28] ;  /* 0x0000280001067983 */ /* 0x000f220000300800 */
[----:B------:R-:W-:Y:S02]  /*e4d0*/  IMAD R53, R4, UR10, RZ ;  /* 0x0000000a04357c24 */ /* 0x000fe4000f8e02ff */
[----:B---3--:R-:W-:Y:S02]  /*e4e0*/  IMAD R49, R164, UR10, RZ ;  /* 0x0000000aa4317c24 */ /* 0x008fe4000f8e02ff */
[----:B------:R-:W3:Y:S04]  /*e4f0*/  LDL.LU R164, [R1+0x24] ;  /* 0x0000240001a47983 */ /* 0x000ee80000300800 */
[----:B------:R-:W4:Y:S04]  /*e500*/  LDL.LU R167, [R1+0x4] ;  /* 0x0000040001a77983 */ /* 0x000f280000300800 */
[----:B------:R-:W3:Y:S04]  /*e510*/  LDL.LU R2, [R1+0x10] ;  /* 0x0000100001027983 */ /* 0x000ee80000300800 */
[----:B------:R-:W3:Y:S01]  /*e520*/  LDL.LU R4, [R1+0x1c] ;  /* 0x00001c0001047983 */ /* 0x000ee20000300800 */
[----:B--2---:R-:W-:-:S03]  /*e530*/  IMAD R45, R5, UR10, RZ ;  /* 0x0000000a052d7c24 */ /* 0x004fc6000f8e02ff */
[----:B------:R-:W2:Y:S04]  /*e540*/  LDL.LU R5, [R1+0x20] ;  /* 0x0000200001057983 */ /* 0x000ea80000300800 */
[----:B------:R-:W2:Y:S04]  /*e550*/  LDL.LU R3, [R1+0x18] ;  /* 0x0000180001037983 */ /* 0x000ea80000300800 */
[----:B------:R-:W2:Y:S01]  /*e560*/  LDL.LU R0, [R1+0x14] ;  /* 0x0000140001007983 */ /* 0x000ea20000300800 */
[----:B----4-:R-:W-:Y:S02]  /*e570*/  IMAD R167, R167, UR10, RZ ;  /* 0x0000000aa7a77c24 */ /* 0x010fe4000f8e02ff */
[----:B---3--:R-:W-:-:S03]  /*e580*/  IMAD R2, R2, UR10, RZ ;  /* 0x0000000a02027c24 */ /* 0x008fc6000f8e02ff */
[----:B------:R0:W-:Y:S01]  /*e590*/  STL [R1+0x4], R167 ;  /* 0x000004a701007387 */ /* 0x0001e20000100800 */
[----:B------:R-:W-:-:S03]  /*e5a0*/  IMAD R4, R4, UR10, RZ ;  /* 0x0000000a04047c24 */ /* 0x000fc6000f8e02ff */
[----:B0-----:R-:W3:Y:S01]  /*e5b0*/  LDL.LU R167, [R1+0xf74] ;  /* 0x000f740001a77983 */ /* 0x001ee20000300800 */
[----:B--2---:R-:W-:-:S03]  /*e5c0*/  IMAD R5, R5, UR10, RZ ;  /* 0x0000000a05057c24 */ /* 0x004fc6000f8e02ff */
[----:B------:R0:W-:Y:S04]  /*e5d0*/  STL [R1+0x10], R2 ;  /* 0x0000100201007387 */ /* 0x0001e80000100800 */
[----:B0-----:R-:W2:Y:S04]  /*e5e0*/  LDL.LU R2, [R1+0xf70] ;  /* 0x000f700001027983 */ /* 0x001ea80000300800 */
[----:B------:R0:W-:Y:S04]  /*e5f0*/  STL [R1+0x1c], R4 ;  /* 0x00001c0401007387 */ /* 0x0001e80000100800 */
[----:B0-----:R-:W4:Y:S04]  /*e600*/  LDL.LU R4, [R1+0xf6c] ;  /* 0x000f6c0001047983 */ /* 0x001f280000300800 */
[----:B------:R0:W-:Y:S04]  /*e610*/  STL [R1+0x20], R5 ;  /* 0x0000200501007387 */ /* 0x0001e80000100800 */
[----:B0-----:R-:W3:Y:S01]  /*e620*/  LDL.LU R5, [R1+0xf68] ;  /* 0x000f680001057983 */ /* 0x001ee20000300800 */
[----:B------:R-:W-:-:S05]  /*e630*/  IMAD R3, R3, UR10, RZ ;  /* 0x0000000a03037c24 */ /* 0x000fca000f8e02ff */
[----:B------:R3:W-:Y:S02]  /*e640*/  STL [R1+0x18], R3 ;  /* 0x0000180301007387 */ /* 0x0007e40000100800 */
[----:B---3--:R-:W-:Y:S02]  /*e650*/  IMAD R3, R5, UR10, RZ ;  /* 0x0000000a05037c24 */ /* 0x008fe4000f8e02ff */
[----:B------:R-:W3:Y:S01]  /*e660*/  LDL.LU R5, [R1+0xf64] ;  /* 0x000f640001057983 */ /* 0x000ee20000300800 */
[----:B------:R-:W-:-:S05]  /*e670*/  IMAD R0, R0, UR10, RZ ;  /* 0x0000000a00007c24 */ /* 0x000fca000f8e02ff */
[----:B------:R3:W-:Y:S02]  /*e680*/  STL [R1+0x14], R0 ;  /* 0x0000140001007387 */ /* 0x0007e40000100800 */
[----:B---3--:R-:W-:-:S05]  /*e690*/  LEA R0, P5, R160, R5, 0x1 ;  /* 0x00000005a0007211 */ /* 0x008fca00078a08ff */
[----:B------:R0:W-:Y:S02]  /*e6a0*/  STL [R1+0x2fc], R0 ;  /* 0x0002fc0001007387 */ /* 0x0001e40000100800 */
[----:B0-----:R-:W-:-:S05]  /*e6b0*/  LEA R0, P3, R156, R5, 0x1 ;  /* 0x000000059c007211 */ /* 0x001fca00078608ff */
        /* <DEDUP_REMOVED lines=10> */
[----:B------:R0:W-:Y:S04]  /*e760*/  STL [R1+0x32c], R0 ;  /* 0x00032c0001007387 */ /* 0x0001e80000100800 */
[----:B0-----:R-:W3:Y:S01]  /*e770*/  LDL.LU R0, [R1+0xf60] ;  /* 0x000f600001007983 */ /* 0x001ee20000300800 */
[----:B------:R-:W-:Y:S02]  /*e780*/  IMAD R127, R127, UR10, RZ ;  /* 0x0000000a7f7f7c24 */ /* 0x000fe4000f8e02ff */
[----:B------:R-:W-:Y:S02]  /*e790*/  IMAD R117, R117, UR10, RZ ;  /* 0x0000000a75757c24 */ /* 0x000fe4000f8e02ff */
[----:B------:R-:W-:Y:S02]  /*e7a0*/  IMAD R113, R113, UR10, RZ ;  /* 0x0000000a71717c24 */ /* 0x000fe4000f8e02ff */
[----:B------:R-:W-:-:S02]  /*e7b0*/  IMAD R111, R111, UR10, RZ ;  /* 0x0000000a6f6f7c24 */ /* 0x000fc4000f8e02ff */
[----:B------:R-:W-:Y:S02]  /*e7c0*/  IMAD R109, R109, UR10, RZ ;  /* 0x0000000a6d6d7c24 */ /* 0x000fe4000f8e02ff */
[----:B------:R-:W-:Y:S02]  /*e7d0*/  IMAD R107, R107, UR10, RZ ;  /* 0x0000000a6b6b7c24 */ /* 0x000fe4000f8e02ff */
        /* <DEDUP_REMOVED lines=30> */
[----:B------:R-:W-:Y:S01]  /*e9c0*/  IMAD R15, R15, UR10, RZ ;  /* 0x0000000a0f0f7c24 */ /* 0x000fe2000f8e02ff */
[-C--:B---3--:R-:W-:Y:S02]  /*e9d0*/  LEA.HI.X.SX32 R160, R160, R0.reuse, 0x1, P5 ;  /* 0x00000000a0a07211 */ /* 0x088fe400028f0eff */
[----:B------:R-:W-:-:S03]  /*e9e0*/  LEA.HI.X.SX32 R156, R156, R0, 0x1, P3 ;  /* 0x000000009c9c7211 */ /* 0x000fc600018f0eff */
[----:B------:R0:W-:Y:S01]  /*e9f0*/  STL [R1+0x2f8], R160 ;  /* 0x0002f8a001007387 */ /* 0x0001e20000100800 */
[----:B------:R-:W-:Y:S02]  /*ea00*/  LEA.HI.X.SX32 R146, R146, R0, 0x1, P1 ;  /* 0x0000000092927211 */ /* 0x000fe400008f0eff */
[----:B0-----:R-:W-:-:S05]  /*ea10*/  LEA R160, P5, R136, R5, 0x1 ;  /* 0x0000000588a07211 */ /* 0x001fca00078a08ff */
[----:B------:R0:W-:Y:S04]  /*ea20*/  STL [R1+0x334], R160 ;  /* 0x000334a001007387 */ /* 0x0001e80000100800 */
[----:B------:R1:W-:Y:S01]  /*ea30*/  STL [R1+0x300], R156 ;  /* 0x0003009c01007387 */ /* 0x0003e20000100800 */
[-C--:B0-----:R-:W-:Y:S02]  /*ea40*/  LEA R160, P3, R128, R5.reuse, 0x1 ;  /* 0x0000000580a07211 */ /* 0x081fe400078608ff */
[----:B-1----:R-:W-:Y:S02]  /*ea50*/  LEA.HI.X.SX32 R156, R151, R0, 0x1, P2 ;  /* 0x00000000979c7211 */ /* 0x002fe400010f0eff */
[-C--:B------:R-:W-:Y:S01]  /*ea60*/  LEA R151, P2, R127, R5.reuse, 0x1 ;  /* 0x000000057f977211 */ /* 0x080fe200078408ff */
[----:B------:R-:W-:Y:S04]  /*ea70*/  STL [R1+0x33c], R160 ;  /* 0x00033ca001007387 */ /* 0x000fe80000100800 */
[----:B------:R0:W-:Y:S04]  /*ea80*/  STL [R1+0x308], R156 ;  /* 0x0003089c01007387 */ /* 0x0001e80000100800 */
[----:B------:R1:W-:Y:S04]  /*ea90*/  STL [R1+0x344], R151 ;  /* 0x0003449701007387 */ /* 0x0003e80000100800 */
[----:B------:R3:W-:Y:S01]  /*eaa0*/  STL [R1+0x310], R146 ;  /* 0x0003109201007387 */ /* 0x0007e20000100800 */
[----:B0-----:R-:W-:-:S02]  /*eab0*/  LEA R156, P1, R120, R5, 0x1 ;  /* 0x00000005789c7211 */ /* 0x001fc400078208ff */
[-C--:B-1----:R-:W-:Y:S02]  /*eac0*/  LEA.HI.X.SX32 R151, R142, R0.reuse, 0x1, P0 ;  /* 0x000000008e977211 */ /* 0x082fe400000f0eff */
[-C--:B------:R-:W-:Y:S02]  /*ead0*/  LEA.HI.X.SX32 R142, R140, R0.reuse, 0x1, P4 ;  /* 0x000000008c8e7211 */ /* 0x080fe400020f0eff */
[-C--:B---3--:R-:W-:Y:S01]  /*eae0*/  LEA R146, P0, R117, R5.reuse, 0x1 ;  /* 0x0000000575927211 */ /* 0x088fe200078008ff */
[----:B------:R-:W-:Y:S01]  /*eaf0*/  STL [R1+0x34c], R156 ;  /* 0x00034c9c01007387 */ /* 0x000fe20000100800 */
[-C--:B------:R-:W-:Y:S02]  /*eb00*/  LEA R140, P4, R113, R5.reuse, 0x1 ;  /* 0x00000005718c7211 */ /* 0x080fe400078808ff */
[----:B------:R-:W-:Y:S01]  /*eb10*/  LEA.HI.X.SX32 R138, R138, R0, 0x1, P6 ;  /* 0x000000008a8a7211 */ /* 0x000fe200030f0eff */
[----:B------:R-:W-:Y:S04]  /*eb20*/  STL [R1+0x318], R151 ;  /* 0x0003189701007387 */ /* 0x000fe80000100800 */
        /* <DEDUP_REMOVED lines=197> */
[----:B-1----:R-:W-:-:S03]  /*f780*/  LEA.HI.X.SX32 R38, R34, R0, 0x1, P6 ;  /* 0x0000000022267211 */ /* 0x002fc600030f0eff */
[----:B------:R-:W-:Y:S01]  /*f790*/  STL [R1+0x4e8], R39 ;  /* 0x0004e82701007387 */ /* 0x000fe20000100800 */
[-C--:B------:R-:W-:Y:S02]  /*f7a0*/  LEA.HI.X.SX32 R34, R30, R0.reuse, 0x1, P5 ;  /* 0x000000001e227211 */ /* 0x080fe400028f0eff */
[-C--:B---3--:R-:W-:Y:S01]  /*f7b0*/  LEA R37, P6, R18, R5.reuse, 0x1 ;  /* 0x0000000512257211 */ /* 0x088fe200078c08ff */
[----:B------:R-:W-:Y:S01]  /*f7c0*/  STL [R1+0x4b4], R38 ;  /* 0x0004b42601007387 */ /* 0x000fe20000100800 */
[-C--:B------:R-:W-:Y:S02]  /*f7d0*/  LEA R30, P5, R17, R5.reuse, 0x1 ;  /* 0x00000005111e7211 */ /* 0x080fe400078a08ff */
[----:B------:R-:W-:Y:S01]  /*f7e0*/  LEA.HI.X.SX32 R26, R26, R0, 0x1, P3 ;  /* 0x000000001a1a7211 */ /* 0x000fe200018f0eff */
[----:B------:R-:W-:Y:S04]  /*f7f0*/  STL [R1+0x4f0], R37 ;  /* 0x0004f02501007387 */ /* 0x000fe80000100800 */
[----:B------:R-:W3:Y:S04]  /*f800*/  LDL.LU R140, [R1+0x4] ;  /* 0x00000400018c7983 */ /* 0x000ee80000300800 */
[----:B------:R-:W-:Y:S04]  /*f810*/  STL [R1+0x4bc], R34 ;  /* 0x0004bc2201007387 */ /* 0x000fe80000100800 */
[----:B------:R0:W-:Y:S04]  /*f820*/  STL [R1+0x4f8], R30 ;  /* 0x0004f81e01007387 */ /* 0x0001e80000100800 */
[----:B------:R-:W3:Y:S04]  /*f830*/  LDL.LU R142, [R1+0x10] ;  /* 0x00001000018e7983 */ /* 0x000ee80000300800 */
[----:B------:R1:W-:Y:S01]  /*f840*/  STL [R1+0x4c4], R26 ;  /* 0x0004c41a01007387 */ /* 0x0003e20000100800 */
[----:B0-----:R-:W-:-:S03]  /*f850*/  LEA R30, P3, R16, R5, 0x1 ;  /* 0x00000005101e7211 */ /* 0x001fc600078608ff */
[----:B------:R-:W3:Y:S01]  /*f860*/  LDL.LU R146, [R1+0x1c] ;  /* 0x00001c0001927983 */ /* 0x000ee20000300800 */
[----:B-1----:R-:W-:-:S03]  /*f870*/  LEA.HI.X.SX32 R26, R24, R0, 0x1, P2 ;  /* 0x00000000181a7211 */ /* 0x002fc600010f0eff */
[----:B------:R-:W-:Y:S01]  /*f880*/  STL [R1+0x500], R30 ;  /* 0x0005001e01007387 */ /* 0x000fe20000100800 */
[----:B------:R-:W-:-:S03]  /*f890*/  LEA R24, P2, R15, R5, 0x1 ;  /* 0x000000050f187211 */ /* 0x000fc600078408ff */
[----:B------:R-:W3:Y:S04]  /*f8a0*/  LDL.LU R151, [R1+0x20] ;  /* 0x0000200001977983 */ /* 0x000ee80000300800 */
[----:B------:R0:W-:Y:S04]  /*f8b0*/  STL [R1+0x4cc], R26 ;  /* 0x0004cc1a01007387 */ /* 0x0001e80000100800 */
[----:B------:R-:W3:Y:S04]  /*f8c0*/  LDL.LU R156, [R1+0x18] ;  /* 0x00001800019c7983 */ /* 0x000ee80000300800 */
[----:B------:R1:W-:Y:S04]  /*f8d0*/  STL [R1+0x508], R24 ;  /* 0x0005081801007387 */ /* 0x0003e80000100800 */
[----:B------:R-:W3:Y:S01]  /*f8e0*/  LDL.LU R160, [R1+0x14] ;  /* 0x0000140001a07983 */ /* 0x000ee20000300800 */
[----:B------:R-:W-:Y:S01]  /*f8f0*/  IMAD R14, R14, UR10, RZ ;  /* 0x0000000a0e0e7c24 */ /* 0x000fe2000f8e02ff */
[----:B------:R-:W-:Y:S01]  /*f900*/  LEA.HI.X.SX32 R22, R22, R0, 0x1, P1 ;  /* 0x0000000016167211 */ /* 0x000fe200008f0eff */
[----:B------:R-:W-:-:S02]  /*f910*/  IMAD R13, R13, UR10, RZ ;  /* 0x0000000a0d0d7c24 */ /* 0x000fc4000f8e02ff */
[----:B------:R-:W-:Y:S01]  /*f920*/  IMAD R12, R12, UR10, RZ ;  /* 0x0000000a0c0c7c24 */ /* 0x000fe2000f8e02ff */
[-C--:B0-----:R-:W-:Y:S01]  /*f930*/  LEA R26, P1, R14, R5.reuse, 0x1 ;  /* 0x000000050e1a7211 */ /* 0x081fe200078208ff */
[----:B------:R0:W-:Y:S01]  /*f940*/  STL [R1+0x4d4], R22 ;  /* 0x0004d41601007387 */ /* 0x0001e20000100800 */
[-C--:B-1----:R-:W-:Y:S01]  /*f950*/  LEA.HI.X.SX32 R24, R20, R0.reuse, 0x1, P0 ;  /* 0x0000000014187211 */ /* 0x082fe200000f0eff */
[----:B------:R-:W-:Y:S01]  /*f960*/  IMAD R11, R11, UR10, RZ ;  /* 0x0000000a0b0b7c24 */ /* 0x000fe2000f8e02ff */
[-C--:B------:R-:W-:Y:S01]  /*f970*/  LEA.HI.X.SX32 R20, R19, R0.reuse, 0x1, P4 ;  /* 0x0000000013147211 */ /* 0x080fe200020f0eff */
[----:B------:R-:W-:Y:S01]  /*f980*/  STL [R1+0x510], R26 ;  /* 0x0005101a01007387 */ /* 0x000fe20000100800 */
[-C--:B------:R-:W-:Y:S01]  /*f990*/  LEA R19, P4, R12, R5.reuse, 0x1 ;  /* 0x000000050c137211 */ /* 0x080fe200078808ff */
[----:B------:R-:W-:Y:S01]  /*f9a0*/  IMAD R10, R10, UR10, RZ ;  /* 0x0000000a0a0a7c24 */ /* 0x000fe2000f8e02ff */
[----:B------:R-:W-:Y:S02]  /*f9b0*/  LEA.HI.X.SX32 R18, R18, R0, 0x1, P6 ;  /* 0x0000000012127211 */ /* 0x000fe400030f0eff */
[----:B0-----:R-:W-:Y:S01]  /*f9c0*/  LEA R22, P0, R13, R5, 0x1 ;  /* 0x000000050d167211 */ /* 0x001fe200078008ff */
[----:B------:R-:W-:Y:S01]  /*f9d0*/  STL [R1+0x4dc], R24 ;  /* 0x0004dc1801007387 */ /* 0x000fe20000100800 */
[----:B------:R-:W-:-:S03]  /*f9e0*/  IMAD R9, R9, UR10, RZ ;  /* 0x0000000a09097c24 */ /* 0x000fc6000f8e02ff */
[----:B------:R-:W-:Y:S04]  /*f9f0*/  STL [R1+0x518], R22 ;  /* 0x0005181601007387 */ /* 0x000fe80000100800 */
[----:B------:R0:W-:Y:S04]  /*fa00*/  STL [R1+0x4e4], R20 ;  /* 0x0004e41401007387 */ /* 0x0001e80000100800 */
[----:B------:R1:W-:Y:S01]  /*fa10*/  STL [R1+0x520], R19 ;  /* 0x0005201301007387 */ /* 0x0003e20000100800 */
[----:B------:R-:W-:-:S03]  /*fa20*/  IMAD R8, R8, UR10, RZ ;  /* 0x0000000a08087c24 */ /* 0x000fc6000f8e02ff */
[----:B------:R2:W-:Y:S01]  /*fa30*/  STL [R1+0x4ec], R18 ;  /* 0x0004ec1201007387 */ /* 0x0005e20000100800 */
[-C--:B0-----:R-:W-:Y:S02]  /*fa40*/  LEA R20, P6, R11, R5.reuse, 0x1 ;  /* 0x000000050b147211 */ /* 0x081fe400078c08ff */
[-C--:B-1----:R-:W-:Y:S02]  /*fa50*/  LEA.HI.X.SX32 R19, R17, R0.reuse, 0x1, P5 ;  /* 0x0000000011137211 */ /* 0x082fe400028f0eff */
[-C--:B------:R-:W-:Y:S02]  /*fa60*/  LEA.HI.X.SX32 R17, R16, R0.reuse, 0x1, P3 ;  /* 0x0000000010117211 */ /* 0x080fe400018f0eff */
[-C--:B--2---:R-:W-:Y:S01]  /*fa70*/  LEA R18, P5, R10, R5.reuse, 0x1 ;  /* 0x000000050a127211 */ /* 0x084fe200078a08ff */
[----:B------:R-:W-:Y:S01]  /*fa80*/  STL [R1+0x528], R20 ;  /* 0x0005281401007387 */ /* 0x000fe20000100800 */
[----:B------:R-:W-:Y:S01]  /*fa90*/  LEA R16, P3, R9, R5, 0x1 ;  /* 0x0000000509107211 */ /* 0x000fe200078608ff */
[----:B------:R-:W-:Y:S01]  /*faa0*/  IMAD R7, R7, UR10, RZ ;  /* 0x0000000a07077c24 */ /* 0x000fe2000f8e02ff */
[----:B------:R-:W-:Y:S01]  /*fab0*/  LEA.HI.X.SX32 R15, R15, R0, 0x1, P2 ;  /* 0x000000000f0f7211 */ /* 0x000fe200010f0eff */
        /* <DEDUP_REMOVED lines=21> */
[-C--:B------:R-:W-:Y:S01]  /*fc10*/  LEA.HI.X.SX32 R11, R10, R0.reuse, 0x1, P5 ;  /* 0x000000000a0b7211 */ /* 0x080fe200028f0eff */
[----:B------:R-:W-:Y:S01]  /*fc20*/  STL [R1+0x558], R14 ;  /* 0x0005580e01007387 */ /* 0x000fe20000100800 */
[----:B------:R-:W-:-:S03]  /*fc30*/  LEA.HI.X.SX32 R9, R9, R0, 0x1, P3 ;  /* 0x0000000009097211 */ /* 0x000fc600018f0eff */
[----:B------:R-:W-:Y:S01]  /*fc40*/  STL [R1+0x524], R13 ;  /* 0x0005240d01007387 */ /* 0x000fe20000100800 */
[----:B------:R-:W-:Y:S01]  /*fc50*/  LEA.HI.X.SX32 R6, R6, R0, 0x1, P0 ;  /* 0x0000000006067211 */ /* 0x000fe200000f0eff */
[----:B----4-:R-:W-:Y:S02]  /*fc60*/  IMAD R4, R4, UR10, RZ ;  /* 0x0000000a04047c24 */ /* 0x010fe4000f8e02ff */
        /* <DEDUP_REMOVED lines=19> */
[----:B---3--:R-:W-:-:S05]  /*fda0*/  LEA R12, P6, R140, R5, 0x1 ;  /* 0x000000058c0c7211 */ /* 0x008fca00078c08ff */
[----:B------:R-:W-:Y:S01]  /*fdb0*/  STL [R1+0x560], R12 ;  /* 0x0005600c01007387 */ /* 0x000fe20000100800 */
[----:B------:R-:W-:-:S03]  /*fdc0*/  LEA R10, P5, R142, R5, 0x1 ;  /* 0x000000058e0a7211 */ /* 0x000fc600078a08ff */
[----:B------:R0:W-:Y:S04]  /*fdd0*/  STL [R1+0x52c], R11 ;  /* 0x00052c0b01007387 */ /* 0x0001e80000100800 */
[----:B------:R1:W-:Y:S04]  /*fde0*/  STL [R1+0x568], R10 ;  /* 0x0005680a01007387 */ /* 0x0003e80000100800 */
[----:B------:R2:W-:Y:S01]  /*fdf0*/  STL [R1+0x534], R9 ;  /* 0x0005340901007387 */ /* 0x0005e20000100800 */
[----:B0-----:R-:W-:Y:S02]  /*fe00*/  LEA R11, P3, R146, R5, 0x1 ;  /* 0x00000005920b7211 */ /* 0x001fe400078608ff */
[----:B-1----:R-:W-:-:S02]  /*fe10*/  LEA.HI.X.SX32 R10, R8, R0, 0x1, P2 ;  /* 0x00000000080a7211 */ /* 0x002fc400010f0eff */
[----:B------:R-:W-:Y:S02]  /*fe20*/  LEA.HI.X.SX32 R8, R7, R0, 0x1, P1 ;  /* 0x0000000007087211 */ /* 0x000fe400008f0eff */
[-C--:B--2---:R-:W-:Y:S01]  /*fe30*/  LEA R9, P2, R151, R5.reuse, 0x1 ;  /* 0x0000000597097211 */ /* 0x084fe200078408ff */
[----:B------:R-:W-:Y:S04]  /*fe40*/  STL [R1+0x570], R11 ;  /* 0x0005700b01007387 */ /* 0x000fe80000100800 */
[----:B------:R-:W-:Y:S01]  /*fe50*/  STL [R1+0x53c], R10 ;  /* 0x00053c0a01007387 */ /* 0x000fe20000100800 */
[----:B------:R-:W-:-:S03]  /*fe60*/  LEA R7, P1, R156, R5, 0x1 ;  /* 0x000000059c077211 */ /* 0x000fc600078208ff */
[----:B------:R-:W-:Y:S04]  /*fe70*/  STL [R1+0x578], R9 ;  /* 0x0005780901007387 */ /* 0x000fe80000100800 */
[----:B------:R0:W-:Y:S04]  /*fe80*/  STL [R1+0x544], R8 ;  /* 0x0005440801007387 */ /* 0x0001e80000100800 */
[----:B------:R1:W-:Y:S04]  /*fe90*/  STL [R1+0x580], R7 ;  /* 0x0005800701007387 */ /* 0x0003e80000100800 */
[----:B------:R2:W-:Y:S01]  /*fea0*/  STL [R1+0x54c], R6 ;  /* 0x00054c0601007387 */ /* 0x0005e20000100800 */
[----:B0-----:R-:W-:-:S02]  /*feb0*/  LEA R8, P0, R160, R5, 0x1 ;  /* 0x00000005a0087211 */ /* 0x001fc400078008ff */
[----:B-1----:R-:W-:-:S03]  /*fec0*/  LEA.HI.X.SX32 R7, R164, R0, 0x1, P4 ;  /* 0x00000000a4077211 */ /* 0x002fc600020f0eff */
[----:B------:R0:W-:Y:S01]  /*fed0*/  STL [R1+0x588], R8 ;  /* 0x0005880801007387 */ /* 0x0001e20000100800 */
[----:B--2---:R-:W-:-:S03]  /*fee0*/  LEA R6, P4, R3, R5, 0x1 ;  /* 0x0000000503067211 */ /* 0x004fc600078808ff */
[----:B------:R1:W-:Y:S04]  /*fef0*/  STL [R1+0x554], R7 ;  /* 0x0005540701007387 */ /* 0x0003e80000100800 */
[----:B------:R2:W-:Y:S01]  /*ff00*/  STL [R1+0x590], R6 ;  /* 0x0005900601007387 */ /* 0x0005e20000100800 */
[----:B0-----:R-:W-:Y:S02]  /*ff10*/  LEA.HI.X.SX32 R8, R140, R0, 0x1, P6 ;  /* 0x000000008c087211 */ /* 0x001fe400030f0eff */
[----:B-1----:R-:W-:-:S03]  /*ff20*/  LEA R7, P6, R4, R5, 0x1 ;  /* 0x0000000504077211 */ /* 0x002fc600078c08ff */
[----:B------:R0:W-:Y:S01]  /*ff30*/  STL [R1+0x55c], R8 ;  /* 0x00055c0801007387 */ /* 0x0001e20000100800 */
[----:B--2---:R-:W-:-:S03]  /*ff40*/  LEA.HI.X.SX32 R6, R142, R0, 0x1, P5 ;  /* 0x000000008e067211 */ /* 0x004fc600028f0eff */
[----:B------:R1:W-:Y:S04]  /*ff50*/  STL [R1+0x598], R7 ;  /* 0x0005980701007387 */ /* 0x0003e80000100800 */
[----:B------:R2:W-:Y:S01]  /*ff60*/  STL [R1+0x564], R6 ;  /* 0x0005640601007387 */ /* 0x0005e20000100800 */
[----:B0-----:R-:W-:Y:S02]  /*ff70*/  LEA R8, P5, R2, R5, 0x1 ;  /* 0x0000000502087211 */ /* 0x001fe400078a08ff */
        /* <DEDUP_REMOVED lines=15> */
[----:B------:R1:W-:Y:S01]  /*10070*/  STL [R1+0x584], R7 ;  /* 0x0005840701007387 */ /* 0x0003e20000100800 */
[----:B0-----:R-:W-:-:S03]  /*10080*/  LEA.HI.X.SX32 R8, R3, R0, 0x1, P4 ;  /* 0x0000000003087211 */ /* 0x001fc600020f0eff */
[----:B------:R-:W2:Y:S04]  /*10090*/  LDL.LU R3, [R1+0xf5c] ;  /* 0x000f5c0001037983 */ /* 0x000ea80000300800 */
[----:B------:R0:W-:Y:S01]  /*100a0*/  STL [R1+0x5c0], R6 ;  /* 0x0005c00601007387 */ /* 0x0001e20000100800 */
[----:B-1----:R-:W-:-:S03]  /*100b0*/  LEA.HI.X.SX32 R7, R4, R0, 0x1, P6 ;  /* 0x0000000004077211 */ /* 0x002fc600030f0eff */
[----:B------:R1:W-:Y:S04]  /*100c0*/  STL [R1+0x58c], R8 ;  /* 0x00058c0801007387 */ /* 0x0003e80000100800 */
[----:B------:R3:W5:Y:S01]  /*100d0*/  LDL.LU R4, [R1+0xf58] ;  /* 0x000f580001047983 */ /* 0x0007620000300800 */
[----:B0-----:R-:W-:-:S05]  /*100e0*/  LEA R6, P4, R175, R5, 0x1 ;  /* 0x00000005af067211 */ /* 0x001fca00078808ff */
[----:B------:R0:W-:Y:S01]  /*100f0*/  STL [R1+0x5c8], R6 ;  /* 0x0005c80601007387 */ /* 0x0001e20000100800 */
[----:B-1----:R-:W-:-:S03]  /*10100*/  LEA.HI.X.SX32 R8, R2, R0, 0x1, P5 ;  /* 0x0000000002087211 */ /* 0x002fc600028f0eff */
[----:B------:R1:W-:Y:S04]  /*10110*/  STL [R1+0x594], R7 ;  /* 0x0005940701007387 */ /* 0x0003e80000100800 */
[----:B------:R-:W4:Y:S01]  /*10120*/  LDL.LU R2, [R1+0xf54] ;  /* 0x000f540001027983 */ /* 0x000f220000300800 */
[-C--:B0-----:R-:W-:Y:S02]  /*10130*/  LEA R6, P6, R177, R5.reuse, 0x1 ;  /* 0x00000005b1067211 */ /* 0x081fe400078c08ff */
[----:B-1----:R-:W-:-:S03]  /*10140*/  LEA R7, P5, R179, R5, 0x1 ;  /* 0x00000005b3077211 */ /* 0x002fc600078a08ff */
[----:B------:R0:W-:Y:S04]  /*10150*/  STL [R1+0x5d0], R6 ;  /* 0x0005d00601007387 */ /* 0x0001e80000100800 */
[----:B------:R1:W-:Y:S01]  /*10160*/  STL [R1+0x59c], R8 ;  /* 0x00059c0801007387 */ /* 0x0003e20000100800 */
[----:B0-----:R-:W-:-:S03]  /*10170*/  LEA.HI.X.SX32 R6, R167, R0, 0x1, P3 ;  /* 0x00000000a7067211 */ /* 0x001fc600018f0eff */
[----:B------:R0:W-:Y:S01]  /*10180*/  STL [R1+0x5d8], R7 ;  /* 0x0005d80701007387 */ /* 0x0001e20000100800 */
[----:B-1----:R-:W-:-:S03]  /*10190*/  LEA R8, P3, R181, R5, 0x1 ;  /* 0x00000005b5087211 */ /* 0x002fc600078608ff */
[----:B------:R1:W-:Y:S01]  /*101a0*/  STL [R1+0x5a4], R6 ;  /* 0x0005a40601007387 */ /* 0x0003e20000100800 */
[----:B0-----:R-:W-:-:S03]  /*101b0*/  LEA.HI.X.SX32 R7, R169, R0, 0x1, P2 ;  /* 0x00000000a9077211 */ /* 0x001fc600010f0eff */
[----:B------:R0:W-:Y:S01]  /*101c0*/  STL [R1+0x5e0], R8 ;  /* 0x0005e00801007387 */ /* 0x0001e20000100800 */
[----:B-1----:R-:W-:-:S03]  /*101d0*/  LEA R6, P2, R183, R5, 0x1 ;  /* 0x00000005b7067211 */ /* 0x002fc600078408ff */
[----:B------:R1:W-:Y:S04]  /*101e0*/  STL [R1+0x5ac], R7 ;  /* 0x0005ac0701007387 */ /* 0x0003e80000100800 */
[----:B------:R3:W-:Y:S01]  /*101f0*/  STL [R1+0x5e8], R6 ;  /* 0x0005e80601007387 */ /* 0x0007e20000100800 */
[----:B0-----:R-:W-:Y:S02]  /*10200*/  LEA.HI.X.SX32 R8, R171, R0, 0x1, P1 ;  /* 0x00000000ab087211 */ /* 0x001fe400008f0eff */
[----:B-1----:R-:W-:-:S03]  /*10210*/  LEA R7, P1, R185, R5, 0x1 ;  /* 0x00000005b9077211 */ /* 0x002fc600078208ff */
[----:B------:R0:W-:Y:S01]  /*10220*/  STL [R1+0x5b4], R8 ;  /* 0x0005b40801007387 */ /* 0x0001e20000100800 */
[----:B---3--:R-:W-:-:S03]  /*10230*/  LEA.HI.X.SX32 R6, R173, R0, 0x1, P0 ;  /* 0x00000000ad067211 */ /* 0x008fc600000f0eff */
[----:B------:R1:W-:Y:S04]  /*10240*/  STL [R1+0x5f0], R7 ;  /* 0x0005f00701007387 */ /* 0x0003e80000100800 */
[----:B------:R3:W-:Y:S01]  /*10250*/  STL [R1+0x5bc], R6 ;  /* 0x0005bc0601007387 */ /* 0x0007e20000100800 */
[----:B0-----:R-:W-:Y:S02]  /*10260*/  LEA R8, P0, R187, R5, 0x1 ;  /* 0x00000005bb087211 */ /* 0x001fe400078008ff */
[----:B-1----:R-:W-:-:S03]  /*10270*/  LEA.HI.X.SX32 R7, R175, R0, 0x1, P4 ;  /* 0x00000000af077211 */ /* 0x002fc600020f0eff */
[----:B------:R0:W-:Y:S01]  /*10280*/  STL [R1+0x5f8], R8 ;  /* 0x0005f80801007387 */ /* 0x0001e20000100800 */
[----:B---3--:R-:W-:-:S03]  /*10290*/  LEA R6, P4, R189, R5, 0x1 ;  /* 0x00000005bd067211 */ /* 0x008fc600078808ff */
        /* <DEDUP_REMOVED lines=18> */
[----:B------:R1:W-:Y:S01]  /*103c0*/  STL [R1+0x620], R7 ;  /* 0x0006200701007387 */ /* 0x0003e20000100800 */
[----:B------:R-:W-:-:S03]  /*103d0*/  IMAD R203, R203, UR10, RZ ;  /* 0x0000000acbcb7c24 */ /* 0x000fc6000f8e02ff */
[----:B------:R3:W-:Y:S01]  /*103e0*/  STL [R1+0x5ec], R6 ;  /* 0x0005ec0601007387 */ /* 0x0007e20000100800 */
[----:B0-----:R-:W-:Y:S02]  /*103f0*/  LEA R8, P1, R199, R5, 0x1 ;  /* 0x00000005c7087211 */ /* 0x001fe400078208ff */
[----:B-1----:R-:W-:-:S03]  /*10400*/  LEA.HI.X.SX32 R7, R187, R0, 0x1, P0 ;  /* 0x00000000bb077211 */ /* 0x002fc600000f0eff */
[----:B------:R0:W-:Y:S01]  /*10410*/  STL [R1+0x628], R8 ;  /* 0x0006280801007387 */ /* 0x0001e20000100800 */
[----:B---3--:R-:W-:-:S03]  /*10420*/  LEA R6, P0, R201, R5, 0x1 ;  /* 0x00000005c9067211 */ /* 0x008fc600078008ff */
[----:B------:R1:W-:Y:S01]  /*10430*/  STL [R1+0x5f4], R7 ;  /* 0x0005f40701007387 */ /* 0x0003e20000100800 */
[----:B------:R-:W-:-:S03]  /*10440*/  IMAD R205, R205, UR10, RZ ;  /* 0x0000000acdcd7c24 */ /* 0x000fc6000f8e02ff */
[----:B------:R3:W-:Y:S01]  /*10450*/  STL [R1+0x630], R6 ;  /* 0x0006300601007387 */ /* 0x0007e20000100800 */
[----:B0-----:R-:W-:Y:S01]  /*10460*/  LEA.HI.X.SX32 R8, R189, R0, 0x1, P4 ;  /* 0x00000000bd087211 */ /* 0x001fe200020f0eff */
[----:B------:R-:W-:Y:S01]  /*10470*/  IMAD R207, R207, UR10, RZ ;  /* 0x0000000acfcf7c24 */ /* 0x000fe2000f8e02ff */
        /* <DEDUP_REMOVED lines=753> */
[----:B------:R1:W-:Y:S04]  /*13390*/  STL [R1+0xee8], R7 ;  /* 0x000ee80701007387 */ /* 0x0003e80000100800 */
[----:B------:R3:W-:Y:S01]  /*133a0*/  STL [R1+0xecc], R6 ;  /* 0x000ecc0601007387 */ /* 0x0007e20000100800 */
[----:B0-----:R-:W-:Y:S02]  /*133b0*/  LEA R8, P2, R162, R5, 0x1 ;  /* 0x00000005a2087211 */ /* 0x001fe400078408ff */
[----:B-1----:R-:W-:-:S03]  /*133c0*/  LEA.HI.X.SX32 R7, R154, R0, 0x1, P1 ;  /* 0x000000009a077211 */ /* 0x002fc600008f0eff */
[----:B------:R-:W-:Y:S01]  /*133d0*/  STL [R1+0xeec], R8 ;  /* 0x000eec0801007387 */ /* 0x000fe20000100800 */
[----:B---3--:R-:W-:Y:S02]  /*133e0*/  LEA R6, P1, R166, R5, 0x1 ;  /* 0x00000005a6067211 */ /* 0x008fe400078208ff */
[-C--:B------:R-:W-:Y:S01]  /*133f0*/  LEA.HI.X.SX32 R5, R158, R0.reuse, 0x1, P0 ;  /* 0x000000009e057211 */ /* 0x080fe200000f0eff */
[----:B------:R-:W-:Y:S04]  /*13400*/  STL [R1+0xed4], R7 ;  /* 0x000ed40701007387 */ /* 0x000fe80000100800 */
[----:B------:R0:W-:Y:S04]  /*13410*/  STL [R1+0xae8], R6 ;  /* 0x000ae80601007387 */ /* 0x0001e80000100800 */
[----:B------:R1:W-:Y:S01]  /*13420*/  STL [R1+0xad4], R5 ;  /* 0x000ad40501007387 */ /* 0x0003e20000100800 */
[----:B0-----:R-:W-:-:S02]  /*13430*/  LEA.HI.X.SX32 R6, R182, R0, 0x1, P4 ;  /* 0x00000000b6067211 */ /* 0x001fc400020f0eff */
[----:B-1----:R-:W-:-:S03]  /*13440*/  LEA.HI.X.SX32 R5, R198, R0, 0x1, P6 ;  /* 0x00000000c6057211 */ /* 0x002fc600030f0eff */
[----:B------:R0:W-:Y:S01]  /*13450*/  STL [R1+0xad8], R6 ;  /* 0x000ad80601007387 */ /* 0x0001e20000100800 */
[----:B------:R-:W-:-:S03]  /*13460*/  LEA.HI.X.SX32 R7, R246, R0, 0x1, P5 ;  /* 0x00000000f6077211 */ /* 0x000fc600028f0eff */
[----:B------:R1:W-:Y:S01]  /*13470*/  STL [R1+0xadc], R5 ;  /* 0x000adc0501007387 */ /* 0x0003e20000100800 */
[C---:B--2---:R-:W-:Y:S02]  /*13480*/  LEA R16, P0, R3.reuse, UR8, 0x1 ;  /* 0x0000000803107c11 */ /* 0x044fe4000f8008ff */
[-C--:B0-----:R-:W-:Y:S01]  /*13490*/  LEA.HI.X.SX32 R6, R214, R0.reuse, 0x1, P3 ;  /* 0x00000000d6067211 */ /* 0x081fe200018f0eff */
[----:B------:R-:W-:Y:S01]  /*134a0*/  STL [R1+0xaec], R7 ;  /* 0x000aec0701007387 */ /* 0x000fe20000100800 */
[-C--:B-1----:R-:W-:Y:S02]  /*134b0*/  LEA.HI.X.SX32 R5, R162, R0.reuse, 0x1, P2 ;  /* 0x00000000a2057211 */ /* 0x082fe400010f0eff */
[----:B------:R-:W-:Y:S01]  /*134c0*/  LEA.HI.X.SX32 R0, R166, R0, 0x1, P1 ;  /* 0x00000000a6007211 */ /* 0x000fe200008f0eff */
[----:B------:R-:W-:Y:S01]  /*134d0*/  STL [R1+0xae0], R6 ;  /* 0x000ae00601007387 */ /* 0x000fe20000100800 */
[----:B------:R-:W-:-:S03]  /*134e0*/  LEA.HI.X.SX32 R15, R3, UR9, 0x1, P0 ;  /* 0x00000009030f7c11 */ /* 0x000fc600080f0eff */
[----:B------:R0:W-:Y:S04]  /*134f0*/  STL [R1+0xae4], R5 ;  /* 0x000ae40501007387 */ /* 0x0001e80000100800 */
[----:B------:R1:W-:Y:S04]  /*13500*/  STL [R1+0x6d8], R0 ;  /* 0x0006d80001007387 */ /* 0x0003e80000100800 */
[----:B------:R-:W2:Y:S01]  /*13510*/  LDL.LU R3, [R1+0xf50] ;  /* 0x000f500001037983 */ /* 0x000ea20000300800 */
[----:B0-----:R-:W0:Y:S03]  /*13520*/  LDC R5, c[0x0][0x238] ;  /* 0x00008e00ff057b82 */ /* 0x001e260000000800 */
[----:B------:R-:W-:Y:S04]  /*13530*/  STL [R1+0x2f4], RZ ;  /* 0x0002f4ff01007387 */ /* 0x000fe80000100800 */
[----:B------:R-:W-:Y:S04]  /*13540*/  STL [R1], RZ ;  /* 0x000000ff01007387 */ /* 0x000fe80000100800 */
[----:B------:R-:W-:Y:S04]  /*13550*/  STL [R1+0x4], RZ ;  /* 0x000004ff01007387 */ /* 0x000fe80000100800 */
        /* <DEDUP_REMOVED lines=125> */
[----:B------:R-:W-:Y:S01]  /*13d30*/  STL [R1+0x1fc], RZ ;  /* 0x0001fcff01007387 */ /* 0x000fe20000100800 */
[----:B------:R-:W-:Y:S01]  /*13d40*/  UIADD3 UR5, UR4, 0x10000, URZ ;  /* 0x0001000004057890 */ /* 0x000fe2000fffe03f */
        /* <DEDUP_REMOVED lines=41> */
[----:B------:R-:W-:Y:S01]  /*13fe0*/  USHF.R.U32.HI UR38, URZ, 0x4, UR4 ;  /* 0x000000043f267899 */ /* 0x000fe20008011604 */
[----:B------:R-:W-:Y:S01]  /*13ff0*/  UMOV UR8, URZ ;  /* 0x0000003f00087c82 */ /* 0x000fe20008000000 */
[----:B------:R-:W-:Y:S01]  /*14000*/  UMOV UR9, URZ ;  /* 0x0000003f00097c82 */ /* 0x000fe20008000000 */
[----:B------:R-:W-:-:S02]  /*14010*/  USHF.L.U32 UR60, UR60, 0x7, URZ ;  /* 0x000000073c3c7899 */ /* 0x000fc4000800063f */
[----:B------:R-:W-:Y:S01]  /*14020*/  USHF.R.U32.HI UR5, URZ, 0x4, UR5 ;  /* 0x000000043f057899 */ /* 0x000fe20008011605 */
[----:B-1----:R-:W1:Y:S01]  /*14030*/  LDC R0, c[0x0][0x230] ;  /* 0x00008c00ff007b82 */ /* 0x002e620000000800 */
[C---:B0-----:R-:W-:Y:S01]  /*14040*/  IMAD R151, R5.reuse, 0xfe, RZ ;  /* 0x000000fe05977824 */ /* 0x041fe200078e02ff */
[----:B------:R-:W-:Y:S01]  /*14050*/  USGXT.U32 UR38, UR38, 0xe ;  /* 0x0000000e2626789a */ /* 0x000fe20008000000 */
[C---:B------:R-:W-:Y:S01]  /*14060*/  IMAD R152, R5.reuse, 0xfa, RZ ;  /* 0x000000fa05987824 */ /* 0x040fe200078e02ff */
[----:B------:R-:W-:Y:S01]  /*14070*/  USGXT.U32 UR36, UR5, 0xe ;  /* 0x0000000e0524789a */ /* 0x000fe20008000000 */
[C---:B------:R-:W-:Y:S01]  /*14080*/  IMAD R153, R5.reuse, 0xf6, RZ ;  /* 0x000000f605997824 */ /* 0x040fe200078e02ff */
[----:B------:R-:W-:Y:S01]  /*14090*/  UIADD3 UR13, UP0, UR38, 0x2, URZ ;  /* 0x00000002260d7890 */ /* 0x000fe2000ff1e03f */
[C---:B------:R-:W-:Y:S01]  /*140a0*/  IMAD R154, R5.reuse, 0xf2, RZ ;  /* 0x000000f2059a7824 */ /* 0x040fe200078e02ff */
[----:B------:R-:W-:Y:S01]  /*140b0*/  USHF.R.S32.HI UR10, URZ, 0x1f, UR60 ;  /* 0x0000001f3f0a7899 */ /* 0x000fe2000801143c */
[C---:B------:R-:W-:Y:S01]  /*140c0*/  IMAD R155, R5.reuse, 0xee, RZ ;  /* 0x000000ee059b7824 */ /* 0x040fe200078e02ff */
[----:B------:R-:W-:Y:S01]  /*140d0*/  UIADD3.X UR11, UR9, 0x40000040, URZ, UP0, !UPT ;  /* 0x40000040090b7890 */ /* 0x000fe200087fe43f */
[C---:B------:R-:W-:Y:S01]  /*140e0*/  IMAD R156, R5.reuse, 0xea, RZ ;  /* 0x000000ea059c7824 */ /* 0x040fe200078e02ff */
[----:B------:R-:W-:Y:S01]  /*140f0*/  UIADD3 UR12, UP0, UR36, 0x80, URZ ;  /* 0x00000080240c7890 */ /* 0x000fe2000ff1e03f */
[C---:B------:R-:W-:Y:S01]  /*14100*/  IMAD R157, R5.reuse, 0xe6, RZ ;  /* 0x000000e6059d7824 */ /* 0x040fe200078e02ff */
[----:B------:R-:W-:Y:S01]  /*14110*/  USHF.L.U32 UR5, UR60, 0x1, URZ ;  /* 0x000000013c057899 */ /* 0x000fe2000800063f */
[C---:B------:R-:W-:Y:S01]  /*14120*/  IMAD R158, R5.reuse, 0x7f, RZ ;  /* 0x0000007f059e7824 */ /* 0x040fe200078e02ff */
[----:B------:R-:W-:Y:S01]  /*14130*/  UIADD3.X UR9, UR8, 0x40000040, URZ, UP0, !UPT ;  /* 0x4000004008097890 */ /* 0x000fe200087fe43f */
[C---:B------:R-:W-:Y:S01]  /*14140*/  IMAD R159, R5.reuse, 0xe2, RZ ;  /* 0x000000e2059f7824 */ /* 0x040fe200078e02ff */
[----:B------:R-:W-:Y:S01]  /*14150*/  USHF.L.U64.HI UR60, UR60, 0x1, UR10 ;  /* 0x000000013c3c7899 */ /* 0x000fe2000801020a */
[C---:B------:R-:W-:Y:S01]  /*14160*/  IMAD R160, R5.reuse, 0x7d, RZ ;  /* 0x0000007d05a07824 */ /* 0x040fe200078e02ff */
[----:B------:R-:W-:Y:S01]  /*14170*/  UMOV UR8, UR12 ;  /* 0x0000000c00087c82 */ /* 0x000fe20008000000 */
[C---:B------:R-:W-:Y:S01]  /*14180*/  IMAD R161, R5.reuse, 0xde, RZ ;  /* 0x000000de05a17824 */ /* 0x040fe200078e02ff */
[----:B------:R-:W-:Y:S01]  /*14190*/  UMOV UR10, UR13 ;  /* 0x0000000d000a7c82 */ /* 0x000fe20008000000 */
[C---:B------:R-:W-:Y:S01]  /*141a0*/  IMAD R162, R5.reuse, 0x7b, RZ ;  /* 0x0000007b05a27824 */ /* 0x040fe200078e02ff */
[----:B------:R-:W-:Y:S01]  /*141b0*/  UIADD3.64 UR42, UR8, 0x380, URZ ;  /* 0x00000380082a7897 */ /* 0x000fe2000fffe03f */
[----:B-1----:R-:W-:Y:S01]  /*141c0*/  VIADD R0, R0, 0x7f ;  /* 0x0000007f00007836 */ /* 0x002fe20000000000 */
[----:B------:R-:W-:Y:S01]  /*141d0*/  UIADD3.64 UR40, UR8, 0x400, URZ ;  /* 0x0000040008287897 */ /* 0x000fe2000fffe03f */
[C---:B------:R-:W-:Y:S01]  /*141e0*/  IMAD R163, R5.reuse, 0xda, RZ ;  /* 0x000000da05a37824 */ /* 0x040fe200078e02ff */
[----:B------:R-:W-:Y:S01]  /*141f0*/  UIADD3.64 UR14, UR10, 0x2, URZ ;  /* 0x000000020a0e7897 */ /* 0x000fe2000fffe03f */
[C---:B------:R-:W-:Y:S01]  /*14200*/  IMAD R164, R5.reuse, 0x79, RZ ;  /* 0x0000007905a47824 */ /* 0x040fe200078e02ff */
[----:B------:R-:W-:Y:S01]  /*14210*/  SHF.R.S32.HI R7, RZ, 0x1f, R0 ;  /* 0x0000001fff077819 */ /* 0x000fe20000011400 */
[C---:B------:R-:W-:Y:S01]  /*14220*/  IMAD R165, R5.reuse, 0xd6, RZ ;  /* 0x000000d605a57824 */ /* 0x040fe200078e02ff */
[----:B------:R-:W-:Y:S01]  /*14230*/  UIADD3.64 UR18, UR10, 0x4, URZ ;  /* 0x000000040a127897 */ /* 0x000fe2000fffe03f */
[----:B------:R-:W-:Y:S01]  /*14240*/  IMAD R166, R5, 0x77, RZ ;  /* 0x0000007705a67824 */ /* 0x000fe200078e02ff */
[----:B------:R-:W-:Y:S01]  /*14250*/  LEA.HI R7, R7, R0, RZ, 0x7 ;  /* 0x0000000007077211 */ /* 0x000fe200078f38ff */
[C---:B------:R-:W-:Y:S01]  /*14260*/  IMAD R167, R5.reuse, 0xd2, RZ ;  /* 0x000000d205a77824 */ /* 0x040fe200078e02ff */
[----:B------:R-:W-:Y:S01]  /*14270*/  UIADD3.64 UR22, UR10, 0x7fe, URZ ;  /* 0x000007fe0a167897 */ /* 0x000fe2000fffe03f */
[C---:B------:R-:W-:Y:S01]  /*14280*/  IMAD R168, R5.reuse, 0x75, RZ ;  /* 0x0000007505a87824 */ /* 0x040fe200078e02ff */
[----:B------:R-:W-:Y:S01]  /*14290*/  SHF.R.S32.HI R6, RZ, 0x7, R7 ;  /* 0x00000007ff067819 */ /* 0x000fe20000011407 */
[----:B------:R-:W-:Y:S01]  /*142a0*/  IMAD R169, R5, 0xce, RZ ;  /* 0x000000ce05a97824 */ /* 0x000fe200078e02ff */
[-C--:B------:R-:W-:Y:S01]  /*142b0*/  IADD3 R6, P2, R151, R16.reuse, RZ ;  /* 0x0000001097067210 */ /* 0x080fe20007f5e0ff */
[C---:B------:R-:W-:Y:S01]  /*142c0*/  IMAD R170, R5.reuse, 0x73, RZ ;  /* 0x0000007305aa7824 */ /* 0x040fe200078e02ff */
[-C--:B------:R-:W-:Y:S01]  /*142d0*/  IADD3 R7, P4, R152, R16.reuse, RZ ;  /* 0x0000001098077210 */ /* 0x080fe20007f9e0ff */
[----:B------:R-:W-:Y:S01]  /*142e0*/  IMAD R171, R5, 0xca, RZ ;  /* 0x000000ca05ab7824 */ /* 0x000fe200078e02ff */
[-C--:B------:R-:W-:Y:S01]  /*142f0*/  IADD3 R151, P5, R153, R16.reuse, RZ ;  /* 0x0000001099977210 */ /* 0x080fe20007fbe0ff */
[----:B------:R0:W-:Y:S01]  /*14300*/  STL [R1+0x6e0], R6 ;  /* 0x0006e00601007387 */ /* 0x0001e20000100800 */
[C---:B------:R-:W-:Y:S01]  /*14310*/  IMAD R172, R5.reuse, 0x71, RZ ;  /* 0x0000007105ac7824 */ /* 0x040fe200078e02ff */
[----:B------:R-:W-:Y:S01]  /*14320*/  UIADD3.64 UR26, UR10, 0x800, URZ ;  /* 0x000008000a1a7897 */ /* 0x000fe2000fffe03f */
[C---:B------:R-:W-:Y:S01]  /*14330*/  IMAD R173, R5.reuse, 0xc6, RZ ;  /* 0x000000c605ad7824 */ /* 0x040fe200078e02ff */
[----:B------:R1:W-:Y:S01]  /*14340*/  STL [R1+0x6f0], R7 ;  /* 0x0006f00701007387 */ /* 0x0003e20000100800 */
[C---:B------:R-:W-:Y:S01]  /*14350*/  IMAD R174, R5.reuse, 0x6f, RZ ;  /* 0x0000006f05ae7824 */ /* 0x040fe200078e02ff */
[----:B------:R-:W-:Y:S01]  /*14360*/  UIADD3.64 UR30, UR10, 0x802, URZ ;  /* 0x000008020a1e7897 */ /* 0x000fe2000fffe03f */
[C---:B------:R-:W-:Y:S01]  /*14370*/  IMAD R175, R5.reuse, 0xc2, RZ ;  /* 0x000000c205af7824 */ /* 0x040fe200078e02ff */
[----:B------:R3:W-:Y:S01]  /*14380*/  STL [R1+0x700], R151 ;  /* 0x0007009701007387 */ /* 0x0007e20000100800 */
[C---:B------:R-:W-:Y:S01]  /*14390*/  IMAD R176, R5.reuse, 0x6d, RZ ;  /* 0x0000006d05b07824 */ /* 0x040fe200078e02ff */
[-C--:B0-----:R-:W-:Y:S01]  /*143a0*/  IADD3 R6, P6, R154, R16.reuse, RZ ;  /* 0x000000109a067210 */ /* 0x081fe20007fde0ff */
[C---:B------:R-:W-:Y:S01]  /*143b0*/  IMAD R177, R5.reuse, 0xbe, RZ ;  /* 0x000000be05b17824 */ /* 0x040fe200078e02ff */
[----:B------:R-:W-:Y:S01]  /*143c0*/  UIADD3.64 UR34, UR10, 0x804, URZ ;  /* 0x000008040a227897 */ /* 0x000fe2000fffe03f */
[----:B------:R-:W-:Y:S01]  /*143d0*/  IMAD R178, R5, 0x6b, RZ ;  /* 0x0000006b05b27824 */ /* 0x000fe200078e02ff */
[-C--:B-1----:R-:W-:Y:S01]  /*143e0*/  IADD3 R7, P0, R155, R16.reuse, RZ ;  /* 0x000000109b077210 */ /* 0x082fe20007f1e0ff */
[----:B------:R0:W-:Y:S01]  /*143f0*/  STL [R1+0x710], R6 ;  /* 0x0007100601007387 */ /* 0x0001e20000100800 */
[C---:B------:R-:W-:Y:S01]  /*14400*/  IMAD R179, R5.reuse, 0xba, RZ ;  /* 0x000000ba05b37824 */ /* 0x040fe200078e02ff */
[----:B------:R-:W-:Y:S01]  /*14410*/  UIADD3.64 UR12, UR8, 0x80, URZ ;  /* 0x00000080080c7897 */ /* 0x000fe2000fffe03f */
[-C--:B---3--:R-:W-:Y:S01]  /*14420*/  IADD3 R151, P3, R156, R16.reuse, RZ ;  /* 0x000000109c977210 */ /* 0x088fe20007f7e0ff */
[----:B------:R1:W-:Y:S01]  /*14430*/  STL [R1+0x720], R7 ;  /* 0x0007200701007387 */ /* 0x0003e20000100800 */
[C---:B------:R-:W-:Y:S01]  /*14440*/  IMAD R180, R5.reuse, 0x69, RZ ;  /* 0x0000006905b47824 */ /* 0x040fe200078e02ff */
[----:B------:R-:W-:Y:S01]  /*14450*/  UIADD3.64 UR16, UR8, 0x100, URZ ;  /* 0x0000010008107897 */ /* 0x000fe2000fffe03f */
[C---:B------:R-:W-:Y:S01]  /*14460*/  IMAD R181, R5.reuse, 0xb6, RZ ;  /* 0x000000b605b57824 */ /* 0x040fe200078e02ff */
[----:B------:R3:W-:Y:S01]  /*14470*/  STL [R1+0x730], R151 ;  /* 0x0007309701007387 */ /* 0x0007e20000100800 */
[----:B------:R-:W-:Y:S01]  /*14480*/  IMAD R182, R5, 0x67, RZ ;  /* 0x0000006705b67824 */ /* 0x000fe200078e02ff */
[-C--:B0-----:R-:W-:Y:S01]  /*14490*/  IADD3 R6, P1, R157, R16.reuse, RZ ;  /* 0x000000109d067210 */ /* 0x081fe20007f3e0ff */
[C---:B------:R-:W-:Y:S01]  /*144a0*/  IMAD R183, R5.reuse, 0xb2, RZ ;  /* 0x000000b205b77824 */ /* 0x040fe200078e02ff */
[----:B------:R-:W-:Y:S01]  /*144b0*/  UIADD3.64 UR20, UR8, 0x180, URZ ;  /* 0x0000018008147897 */ /* 0x000fe2000fffe03f */
[C---:B------:R-:W-:Y:S01]  /*144c0*/  IMAD R184, R5.reuse, 0x65, RZ ;  /* 0x0000006505b87824 */ /* 0x040fe200078e02ff */
[-C--:B-1----:R-:W-:Y:S01]  /*144d0*/  LEA.HI.X.SX32 R7, R158, R15.reuse, 0x1, P2 ;  /* 0x0000000f9e077211 */ /* 0x082fe200010f0eff */
[----:B------:R0:W-:Y:S01]  /*144e0*/  STL [R1+0x740], R6 ;  /* 0x0007400601007387 */ /* 0x0001e20000100800 */
[----:B------:R-:W-:Y:S01]  /*144f0*/  IMAD R185, R5, 0xae, RZ ;  /* 0x000000ae05b97824 */ /* 0x000fe200078e02ff */
[----:B------:R-:W-:Y:S01]  /*14500*/  UIADD3.64 UR24, UR8, 0x200, URZ ;  /* 0x0000020008187897 */ /* 0x000fe2000fffe03f */
[-C--:B---3--:R-:W-:Y:S01]  /*14510*/  IADD3 R151, P2, R159, R16.reuse, RZ ;  /* 0x000000109f977210 */ /* 0x088fe20007f5e0ff */
[----:B------:R1:W-:Y:S01]  /*14520*/  STL [R1+0x6dc], R7 ;  /* 0x0006dc0701007387 */ /* 0x0003e20000100800 */
[C---:B------:R-:W-:Y:S01]  /*14530*/  IMAD R186, R5.reuse, 0x63, RZ ;  /* 0x0000006305ba7824 */ /* 0x040fe200078e02ff */
[----:B------:R-:W-:Y:S01]  /*14540*/  UIADD3.64 UR28, UR8, 0x280, URZ ;  /* 0x00000280081c7897 */ /* 0x000fe2000fffe03f */
[C---:B------:R-:W-:Y:S01]  /*14550*/  IMAD R187, R5.reuse, 0xaa, RZ ;  /* 0x000000aa05bb7824 */ /* 0x040fe200078e02ff */
[----:B------:R3:W-:Y:S01]  /*14560*/  STL [R1+0x750], R151 ;  /* 0x0007509701007387 */ /* 0x0007e20000100800 */
[C---:B------:R-:W-:Y:S01]  /*14570*/  IMAD R188, R5.reuse, 0x61, RZ ;  /* 0x0000006105bc7824 */ /* 0x040fe200078e02ff */
[-C--:B0-----:R-:W-:Y:S01]  /*14580*/  LEA.HI.X.SX32 R6, R160, R15.reuse, 0x1, P4 ;  /* 0x0000000fa0067211 */ /* 0x081fe200020f0eff */
[C---:B------:R-:W-:Y:S01]  /*14590*/  IMAD R189, R5.reuse, 0xa6, RZ ;  /* 0x000000a605bd7824 */ /* 0x040fe200078e02ff */
[----:B------:R-:W-:Y:S01]  /*145a0*/  UIADD3.64 UR32, UR8, 0x300, URZ ;  /* 0x0000030008207897 */ /* 0x000fe2000fffe03f */
[----:B------:R-:W-:Y:S01]  /*145b0*/  IMAD R190, R5, 0x5f, RZ ;  /* 0x0000005f05be7824 */ /* 0x000fe200078e02ff */
[-C--:B-1----:R-:W-:Y:S01]  /*145c0*/  IADD3 R7, P4, R161, R16.reuse, RZ ;  /* 0x00000010a1077210 */ /* 0x082fe20007f9e0ff */
[----:B------:R0:W-:Y:S01]  /*145d0*/  STL [R1+0x6ec], R6 ;  /* 0x0006ec0601007387 */ /* 0x0001e20000100800 */
[C---:B------:R-:W-:Y:S01]  /*145e0*/  IMAD R191, R5.reuse, 0xa2, RZ ;  /* 0x000000a205bf7824 */ /* 0x040fe200078e02ff */
[----:B------:R-:W-:Y:S01]  /*145f0*/  UIADD3.64 UR42, UR8, 0x480, URZ ;  /* 0x00000480082a7897 */ /* 0x000fe2000fffe03f */
[-C--:B---3--:R-:W-:Y:S01]  /*14600*/  LEA.HI.X.SX32 R151, R162, R15.reuse, 0x1, P5 ;  /* 0x0000000fa2977211 */ /* 0x088fe200028f0eff */
        /* <DEDUP_REMOVED lines=25> */
[----:B-1----:R-:W-:Y:S01]  /*147a0*/  IADD3 R7, P0, R167, R16, RZ ;  /* 0x00000010a7077210 */ /* 0x002fe20007f1e0ff */
[----:B------:R0:W-:Y:S01]  /*147b0*/  STL [R1+0x71c], R6 ;  /* 0x00071c0601007387 */ /* 0x0001e20000100800 */
[C---:B------:R-:W-:Y:S01]  /*147c0*/  IMAD R203, R5.reuse, 0x8a, RZ ;  /* 0x0000008a05cb7824 */ /* 0x040fe200078e02ff */
[----:B------:R-:W-:Y:S01]  /*147d0*/  UMOV UR39, 0x40000040 ;  /* 0x4000004000277882 */ /* 0x000fe20000000000 */
[----:B---3--:R-:W-:Y:S01]  /*147e0*/  LEA.HI.X.SX32 R151, R168, R15, 0x1, P3 ;  /* 0x0000000fa8977211 */ /* 0x008fe200018f0eff */
[----:B------:R1:W-:Y:S01]  /*147f0*/  STL [R1+0x790], R7 ;  /* 0x0007900701007387 */ /* 0x0003e20000100800 */
[----:B------:R-:W-:-:S02]  /*14800*/  IMAD R204, R5, 0x51, RZ ;  /* 0x0000005105cc7824 */ /* 0x000fc400078e02ff */
[C---:B------:R-:W-:Y:S01]  /*14810*/  IMAD R205, R5.reuse, 0x86, RZ ;  /* 0x0000008605cd7824 */ /* 0x040fe200078e02ff */
[----:B------:R3:W-:Y:S01]  /*14820*/  STL [R1+0x72c], R151 ;  /* 0x00072c9701007387 */ /* 0x0007e20000100800 */
[----:B------:R-:W-:Y:S01]  /*14830*/  IMAD R206, R5, 0x4f, RZ ;  /* 0x0000004f05ce7824 */ /* 0x000fe200078e02ff */
[-C--:B0-----:R-:W-:Y:S01]  /*14840*/  IADD3 R6, P3, R169, R16.reuse, RZ ;  /* 0x00000010a9067210 */ /* 0x081fe20007f7e0ff */
[C---:B------:R-:W-:Y:S02]  /*14850*/  IMAD R207, R5.reuse, 0x82, RZ ;  /* 0x0000008205cf7824 */ /* 0x040fe400078e02ff */
[C---:B------:R-:W-:Y:S01]  /*14860*/  IMAD R208, R5.reuse, 0x4d, RZ ;  /* 0x0000004d05d07824 */ /* 0x040fe200078e02ff */
[----:B-1----:R-:W-:Y:S01]  /*14870*/  LEA.HI.X.SX32 R7, R170, R15, 0x1, P1 ;  /* 0x0000000faa077211 */ /* 0x002fe200008f0eff */
[----:B------:R0:W-:Y:S01]  /*14880*/  STL [R1+0x7a0], R6 ;  /* 0x0007a00601007387 */ /* 0x0001e20000100800 */
[----:B------:R-:W-:Y:S01]  /*14890*/  IMAD R209, R5, 0xfc, RZ ;  /* 0x000000fc05d17824 */ /* 0x000fe200078e02ff */
[----:B---3--:R-:W-:-:S02]  /*148a0*/  IADD3 R151, P1, R171, R16, RZ ;  /* 0x00000010ab977210 */ /* 0x008fc40007f3e0ff */
[----:B------:R1:W-:Y:S01]  /*148b0*/  STL [R1+0x73c], R7 ;  /* 0x00073c0701007387 */ /* 0x0003e20000100800 */
[C---:B------:R-:W-:Y:S02]  /*148c0*/  IMAD R210, R5.reuse, 0x4b, RZ ;  /* 0x0000004b05d27824 */ /* 0x040fe400078e02ff */
[C---:B------:R-:W-:Y:S01]  /*148d0*/  IMAD R211, R5.reuse, 0xf4, RZ ;  /* 0x000000f405d37824 */ /* 0x040fe200078e02ff */
[----:B------:R3:W-:Y:S01]  /*148e0*/  STL [R1+0x7b0], R151 ;  /* 0x0007b09701007387 */ /* 0x0007e20000100800 */
[C---:B------:R-:W-:Y:S01]  /*148f0*/  IMAD R212, R5.reuse, 0x49, RZ ;  /* 0x0000004905d47824 */ /* 0x040fe200078e02ff */
[-C--:B0-----:R-:W-:Y:S01]  /*14900*/  LEA.HI.X.SX32 R6, R172, R15.reuse, 0x1, P2 ;  /* 0x0000000fac067211 */ /* 0x081fe200010f0eff */
[C---:B------:R-:W-:Y:S02]  /*14910*/  IMAD R213, R5.reuse, 0xec, RZ ;  /* 0x000000ec05d57824 */ /* 0x040fe400078e02ff */
[----:B------:R-:W-:Y:S01]  /*14920*/  IMAD R214, R5, 0x47, RZ ;  /* 0x0000004705d67824 */ /* 0x000fe200078e02ff */
[----:B-1----:R-:W-:Y:S01]  /*14930*/  IADD3 R7, P2, R173, R16, RZ ;  /* 0x00000010ad077210 */ /* 0x002fe20007f5e0ff */
[----:B------:R0:W-:Y:S01]  /*14940*/  STL [R1+0x74c], R6 ;  /* 0x00074c0601007387 */ /* 0x0001e20000100800 */
[----:B------:R-:W-:Y:S01]  /*14950*/  IMAD R215, R5, 0xe4, RZ ;  /* 0x000000e405d77824 */ /* 0x000fe200078e02ff */
[----:B---3--:R-:W-:-:S02]  /*14960*/  LEA.HI.X.SX32 R151, R174, R15, 0x1, P4 ;  /* 0x0000000fae977211 */ /* 0x008fc400020f0eff */
[----:B------:R1:W-:Y:S01]  /*14970*/  STL [R1+0x7c0], R7 ;  /* 0x0007c00701007387 */ /* 0x0003e20000100800 */
[C---:B------:R-:W-:Y:S02]  /*14980*/  IMAD R216, R5.reuse, 0x45, RZ ;  /* 0x0000004505d87824 */ /* 0x040fe400078e02ff */
        /* <DEDUP_REMOVED lines=179> */
[-C--:B------:R-:W-:Y:S01]  /*154c0*/  LEA.HI.X.SX32 R9, R9, R15.reuse, 0x1, P0 ;  /* 0x0000000f09097211 */ /* 0x080fe200000f0eff */
[C---:B------:R-:W-:Y:S02]  /*154d0*/  IMAD R146, R5.reuse, 0x30, RZ ;  /* 0x0000003005927824 */ /* 0x040fe400078e02ff */
[----:B------:R3:W-:Y:S01]  /*154e0*/  STL [R1+0x8e0], R151 ;  /* 0x0008e09701007387 */ /* 0x0007e20000100800 */
[----:B------:R-:W-:Y:S01]  /*154f0*/  IMAD R147, R5, 0x18, RZ ;  /* 0x0000001805937824 */ /* 0x000fe200078e02ff */
[----:B0-----:R-:W-:Y:S01]  /*15500*/  LEA.HI.X.SX32 R6, R219, R15, 0x1, P6 ;  /* 0x0000000fdb067211 */ /* 0x001fe200030f0eff */
[C---:B------:R-:W-:Y:S02]  /*15510*/  IMAD R148, R5.reuse, 0xc, RZ ;  /* 0x0000000c05947824 */ /* 0x040fe400078e02ff */
[C---:B------:R-:W-:Y:S01]  /*15520*/  IMAD R149, R5.reuse, 0x6, RZ ;  /* 0x0000000605957824 */ /* 0x040fe200078e02ff */
[----:B-1----:R-:W-:Y:S01]  /*15530*/  IADD3 R7, P6, R220, R16, RZ ;  /* 0x00000010dc077210 */ /* 0x002fe20007fde0ff */
[----:B------:R0:W-:Y:S01]  /*15540*/  STL [R1+0x8cc], R6 ;  /* 0x0008cc0601007387 */ /* 0x0001e20000100800 */
[----:B------:R-:W-:-:S02]  /*15550*/  IMAD.SHL.U32 R150, R5, 0x2, RZ ;  /* 0x0000000205967824 */ /* 0x000fc400078e00ff */
[C---:B------:R-:W-:Y:S01]  /*15560*/  IMAD.SHL.U32 R152, R5.reuse, 0x20, RZ ;  /* 0x0000002005987824 */ /* 0x040fe200078e00ff */
[----:B------:R1:W-:Y:S01]  /*15570*/  STL [R1+0x788], R7 ;  /* 0x0007880701007387 */ /* 0x0003e20000100800 */
[C---:B---3--:R-:W-:Y:S02]  /*15580*/  IMAD.SHL.U32 R151, R5.reuse, 0x10, RZ ;  /* 0x0000001005977824 */ /* 0x048fe400078e00ff */
[----:B------:R-:W-:Y:S01]  /*15590*/  IMAD.SHL.U32 R8, R5, 0x80, RZ ;  /* 0x0000008005087824 */ /* 0x000fe200078e00ff */
[----:B------:R3:W-:Y:S01]  /*155a0*/  STL [R1+0x6e4], R9 ;  /* 0x0006e40901007387 */ /* 0x0007e20000100800 */
[----:B0-----:R-:W-:-:S03]  /*155b0*/  IADD3 R6, P0, R10, R16, RZ ;  /* 0x000000100a067210 */ /* 0x001fc60007f1e0ff */
[----:B------:R-:W-:Y:S02]  /*155c0*/  SHF.R.S32.HI R0, RZ, 0x1f, R8 ;  /* 0x0000001fff007819 */ /* 0x000fe40000011408 */
[-C--:B-1----:R-:W-:Y:S01]  /*155d0*/  LEA.HI.X.SX32 R7, R221, R15.reuse, 0x1, P5 ;  /* 0x0000000fdd077211 */ /* 0x082fe200028f0eff */
[----:B------:R0:W-:Y:S01]  /*155e0*/  STL [R1+0x8f0], R6 ;  /* 0x0008f00601007387 */ /* 0x0001e20000100800 */
[C---:B------:R-:W-:Y:S01]  /*155f0*/  SHF.L.U64.HI R0, R8.reuse, 0x1, R0 ;  /* 0x0000000108007819 */ /* 0x040fe20000010200 */
[----:B------:R-:W-:Y:S01]  /*15600*/  IMAD.SHL.U32 R8, R8, 0x2, RZ ;  /* 0x0000000208087824 */ /* 0x000fe200078e00ff */
[----:B---3--:R-:W-:Y:S01]  /*15610*/  IADD3 R9, P5, R222, R16, RZ ;  /* 0x00000010de097210 */ /* 0x008fe20007fbe0ff */
[----:B------:R1:W-:Y:S04]  /*15620*/  STL [R1+0x8dc], R7 ;  /* 0x0008dc0701007387 */ /* 0x0003e80000100800 */
[----:B------:R3:W-:Y:S01]  /*15630*/  STL [R1+0x7a8], R9 ;  /* 0x0007a80901007387 */ /* 0x0007e20000100800 */
[----:B0-----:R-:W-:-:S02]  /*15640*/  LEA.HI.X.SX32 R6, R10, R15, 0x1, P3 ;  /* 0x0000000f0a067211 */ /* 0x001fc400018f0eff */
[----:B-1----:R-:W-:-:S03]  /*15650*/  IADD3 R7, P3, R11, R16, RZ ;  /* 0x000000100b077210 */ /* 0x002fc60007f7e0ff */
[----:B------:R0:W-:Y:S01]  /*15660*/  STL [R1+0x704], R6 ;  /* 0x0007040601007387 */ /* 0x0001e20000100800 */
[----:B---3--:R-:W-:-:S03]  /*15670*/  LEA.HI.X.SX32 R9, R223, R15, 0x1, P0 ;  /* 0x0000000fdf097211 */ /* 0x008fc600000f0eff */
[----:B------:R1:W-:Y:S04]  /*15680*/  STL [R1+0x900], R7 ;  /* 0x0009000701007387 */ /* 0x0003e80000100800 */
[----:B------:R3:W-:Y:S01]  /*15690*/  STL [R1+0x8ec], R9 ;  /* 0x0008ec0901007387 */ /* 0x0007e20000100800 */
[----:B0-----:R-:W-:Y:S02]  /*156a0*/  IADD3 R6, P0, R224, R16, RZ ;  /* 0x00000010e0067210 */ /* 0x001fe40007f1e0ff */
[----:B-1----:R-:W-:-:S03]  /*156b0*/  LEA.HI.X.SX32 R7, R11, R15, 0x1, P1 ;  /* 0x0000000f0b077211 */ /* 0x002fc600008f0eff */
[----:B------:R0:W-:Y:S01]  /*156c0*/  STL [R1+0x7c8], R6 ;  /* 0x0007c80601007387 */ /* 0x0001e20000100800 */
[----:B---3--:R-:W-:-:S03]  /*156d0*/  IADD3 R9, P1, R12, R16, RZ ;  /* 0x000000100c097210 */ /* 0x008fc60007f3e0ff */
[----:B------:R1:W-:Y:S04]  /*156e0*/  STL [R1+0x724], R7 ;  /* 0x0007240701007387 */ /* 0x0003e80000100800 */
[----:B------:R3:W-:Y:S01]  /*156f0*/  STL [R1+0x910], R9 ;  /* 0x0009100901007387 */ /* 0x0007e20000100800 */
[----:B0-----:R-:W-:Y:S02]  /*15700*/  LEA.HI.X.SX32 R6, R225, R15, 0x1, P3 ;  /* 0x0000000fe1067211 */ /* 0x001fe400018f0eff */
        /* <DEDUP_REMOVED lines=92> */
[----:B------:R-:W-:Y:S02]  /*15cd0*/  CS2R R106, SRZ ;  /* 0x00000000006a7805 */ /* 0x000fe4000001ff00 */
[-C--:B---3--:R-:W-:Y:S01]  /*15ce0*/  IADD3 R9, P0, R108, R16.reuse, RZ ;  /* 0x000000106c097210 */ /* 0x088fe20007f1e0ff */
        /* <DEDUP_REMOVED lines=13> */
[----:B------:R-:W-:Y:S01]  /*15dc0*/  STL [R1+0x9e0], R9 ;  /* 0x0009e00901007387 */ /* 0x000fe20000100800 */
[-C--:B0-----:R-:W-:Y:S02]  /*15dd0*/  LEA.HI.X.SX32 R6, R109, R15.reuse, 0x1, P1 ;  /* 0x0000000f6d067211 */ /* 0x081fe400008f0eff */
[----:B------:R-:W-:Y:S02]  /*15de0*/  CS2R R108, SRZ ;  /* 0x00000000006c7805 */ /* 0x000fe4000001ff00 */
[----:B------:R-:W-:Y:S01]  /*15df0*/  IADD3 R10, P1, R252, R16, RZ ;  /* 0x00000010fc0a7210 */ /* 0x000fe20007f3e0ff */
[----:B-1----:R-:W-:Y:S01]  /*15e00*/  IMAD R7, R5, 0x1f, RZ ;  /* 0x0000001f05077824 */ /* 0x002fe200078e02ff */
[----:B------:R0:W-:Y:S04]  /*15e10*/  STL [R1+0x6f4], R6 ;  /* 0x0006f40601007387 */ /* 0x0001e80000100800 */
[----:B------:R1:W-:Y:S01]  /*15e20*/  STL [R1+0x838], R10 ;  /* 0x0008380a01007387 */ /* 0x0003e20000100800 */
[----:B------:R-:W-:-:S02]  /*15e30*/  LEA.HI.X.SX32 R7, R7, R15, 0x1, P0 ;  /* 0x0000000f07077211 */ /* 0x000fc400000f0eff */
[----:B0-----:R-:W-:Y:S02]  /*15e40*/  LEA.HI.X.SX32 R6, R110, R15, 0x1, P3 ;  /* 0x0000000f6e067211 */ /* 0x001fe400018f0eff */
[-C--:B------:R-:W-:Y:S02]  /*15e50*/  IADD3 R9, P3, R111, R16.reuse, RZ ;  /* 0x000000106f097210 */ /* 0x080fe40007f7e0ff */
[----:B-1----:R-:W-:Y:S01]  /*15e60*/  IADD3 R10, P0, R112, R16, RZ ;  /* 0x00000010700a7210 */ /* 0x002fe20007f1e0ff */
[----:B------:R0:W-:Y:S04]  /*15e70*/  STL [R1+0x8e4], R6 ;  /* 0x0008e40601007387 */ /* 0x0001e80000100800 */
[----:B------:R1:W-:Y:S04]  /*15e80*/  STL [R1+0x908], R9 ;  /* 0x0009080901007387 */ /* 0x0003e80000100800 */
[----:B------:R3:W-:Y:S01]  /*15e90*/  STL [R1+0x9dc], R7 ;  /* 0x0009dc0701007387 */ /* 0x0007e20000100800 */
[----:B0-----:R-:W-:-:S03]  /*15ea0*/  IMAD R6, R5, 0x98, RZ ;  /* 0x0000009805067824 */ /* 0x001fc600078e02ff */
[----:B------:R0:W-:Y:S01]  /*15eb0*/  STL [R1+0x9f0], R10 ;  /* 0x0009f00a01007387 */ /* 0x0001e20000100800 */
[-C--:B-1----:R-:W-:Y:S02]  /*15ec0*/  LEA.HI.X.SX32 R9, R111, R15.reuse, 0x1, P2 ;  /* 0x0000000f6f097211 */ /* 0x082fe400010f0eff */
[----:B------:R-:W-:Y:S01]  /*15ed0*/  CS2R R110, SRZ ;  /* 0x00000000006e7805 */ /* 0x000fe2000001ff00 */
[----:B---3--:R-:W-:Y:S02]  /*15ee0*/  IMAD R7, R5, 0x1d, RZ ;  /* 0x0000001d05077824 */ /* 0x008fe400078e02ff */
[----:B------:R1:W-:Y:S01]  /*15ef0*/  STL [R1+0x734], R9 ;  /* 0x0007340901007387 */ /* 0x0003e20000100800 */
[-C--:B0-----:R-:W-:Y:S02]  /*15f00*/  IADD3 R10, P2, R6, R16.reuse, RZ ;  /* 0x00000010060a7210 */ /* 0x081fe40007f5e0ff */
[-C--:B------:R-:W-:Y:S02]  /*15f10*/  LEA.HI.X.SX32 R6, R112, R15.reuse, 0x1, P3 ;  /* 0x0000000f70067211 */ /* 0x080fe400018f0eff */
[----:B------:R-:W-:Y:S01]  /*15f20*/  LEA.HI.X.SX32 R7, R7, R15, 0x1, P0 ;  /* 0x0000000f07077211 */ /* 0x000fe200000f0eff */
[----:B------:R0:W-:Y:S01]  /*15f30*/  STL [R1+0x878], R10 ;  /* 0x0008780a01007387 */ /* 0x0001e20000100800 */
[----:B-1----:R-:W-:-:S03]  /*15f40*/  IADD3 R9, P3, R113, R16, RZ ;  /* 0x0000001071097210 */ /* 0x002fc60007f7e0ff */
[----:B------:R1:W-:Y:S04]  /*15f50*/  STL [R1+0x904], R6 ;  /* 0x0009040601007387 */ /* 0x0003e80000100800 */
[----:B------:R3:W-:Y:S01]  /*15f60*/  STL [R1+0x928], R9 ;  /* 0x0009280901007387 */ /* 0x0007e20000100800 */
[----:B0-----:R-:W-:-:S03]  /*15f70*/  IADD3 R10, P0, R114, R16, RZ ;  /* 0x00000010720a7210 */ /* 0x001fc60007f1e0ff */
[----:B------:R0:W-:Y:S01]  /*15f80*/  STL [R1+0x9ec], R7 ;  /* 0x0009ec0701007387 */ /* 0x0001e20000100800 */
[----:B-1----:R-:W-:-:S03]  /*15f90*/  IMAD R6, R5, 0x88, RZ ;  /* 0x0000008805067824 */ /* 0x002fc600078e02ff */
[----:B------:R1:W-:Y:S01]  /*15fa0*/  STL [R1+0xa00], R10 ;  /* 0x000a000a01007387 */ /* 0x0003e20000100800 */
[-C--:B---3--:R-:W-:Y:S02]  /*15fb0*/  LEA.HI.X.SX32 R9, R113, R15.reuse, 0x1, P4 ;  /* 0x0000000f71097211 */ /* 0x088fe400020f0eff */
[----:B------:R-:W-:Y:S01]  /*15fc0*/  CS2R R112, SRZ ;  /* 0x0000000000707805 */ /* 0x000fe2000001ff00 */
[----:B0-----:R-:W-:Y:S02]  /*15fd0*/  IMAD R7, R5, 0x1b, RZ ;  /* 0x0000001b05077824 */ /* 0x001fe400078e02ff */
[----:B------:R0:W-:Y:S01]  /*15fe0*/  STL [R1+0x774], R9 ;  /* 0x0007740901007387 */ /* 0x0001e20000100800 */
[-C--:B-1----:R-:W-:Y:S02]  /*15ff0*/  IADD3 R10, P4, R6, R16.reuse, RZ ;  /* 0x00000010060a7210 */ /* 0x082fe40007f9e0ff */
[-C--:B------:R-:W-:Y:S02]  /*16000*/  LEA.HI.X.SX32 R6, R114, R15.reuse, 0x1, P3 ;  /* 0x0000000f72067211 */ /* 0x080fe400018f0eff */
[----:B------:R-:W-:Y:S01]  /*16010*/  LEA.HI.X.SX32 R7, R7, R15, 0x1, P0 ;  /* 0x0000000f07077211 */ /* 0x000fe200000f0eff */
[----:B------:R1:W-:Y:S01]  /*16020*/  STL [R1+0x8b8], R10 ;  /* 0x0008b80a01007387 */ /* 0x0003e20000100800 */
[----:B0-----:R-:W-:-:S03]  /*16030*/  IADD3 R9, P3, R115, R16, RZ ;  /* 0x0000001073097210 */ /* 0x001fc60007f7e0ff */
[----:B------:R0:W-:Y:S04]  /*16040*/  STL [R1+0x924], R6 ;  /* 0x0009240601007387 */ /* 0x0001e80000100800 */
[----:B------:R3:W-:Y:S01]  /*16050*/  STL [R1+0x948], R9 ;  /* 0x0009480901007387 */ /* 0x0007e20000100800 */
[----:B-1----:R-:W-:-:S03]  /*16060*/  IADD3 R10, P0, R116, R16, RZ ;  /* 0x00000010740a7210 */ /* 0x002fc60007f1e0ff */
[----:B------:R1:W-:Y:S01]  /*16070*/  STL [R1+0x9fc], R7 ;  /* 0x0009fc0701007387 */ /* 0x0003e20000100800 */
[----:B0-----:R-:W-:-:S03]  /*16080*/  IMAD R6, R5, 0xf0, RZ ;  /* 0x000000f005067824 */ /* 0x001fc600078e02ff */
[----:B------:R0:W-:Y:S01]  /*16090*/  STL [R1+0xa10], R10 ;  /* 0x000a100a01007387 */ /* 0x0001e20000100800 */
[-C--:B---3--:R-:W-:Y:S02]  /*160a0*/  LEA.HI.X.SX32 R9, R115, R15.reuse, 0x1, P6 ;  /* 0x0000000f73097211 */ /* 0x088fe400030f0eff */
[----:B------:R-:W-:Y:S01]  /*160b0*/  CS2R R114, SRZ ;  /* 0x0000000000727805 */ /* 0x000fe2000001ff00 */
[----:B-1----:R-:W-:Y:S02]  /*160c0*/  IMAD R7, R5, 0x19, RZ ;  /* 0x0000001905077824 */ /* 0x002fe400078e02ff */
        /* <DEDUP_REMOVED lines=56> */
[----:B------:R-:W-:Y:S01]  /*16450*/  STL [R1+0xa50], R10 ;  /* 0x000a500a01007387 */ /* 0x000fe20000100800 */
[-C--:B---3--:R-:W-:Y:S02]  /*16460*/  LEA.HI.X.SX32 R9, R123, R15.reuse, 0x1, P4 ;  /* 0x0000000f7b097211 */ /* 0x088fe400020f0eff */
[----:B------:R-:W-:Y:S02]  /*16470*/  CS2R R122, SRZ ;  /* 0x00000000007a7805 */ /* 0x000fe4000001ff00 */
[----:B------:R-:W-:Y:S01]  /*16480*/  IADD3 R6, P4, R6, R16, RZ ;  /* 0x0000001006067210 */ /* 0x000fe20007f9e0ff */
[----:B-1----:R-:W-:Y:S01]  /*16490*/  IMAD R7, R5, 0x11, RZ ;  /* 0x0000001105077824 */ /* 0x002fe200078e02ff */
[----:B------:R0:W-:Y:S04]  /*164a0*/  STL [R1+0x8b4], R9 ;  /* 0x0008b40901007387 */ /* 0x0001e80000100800 */
[----:B------:R1:W-:Y:S01]  /*164b0*/  STL [R1+0x758], R6 ;  /* 0x0007580601007387 */ /* 0x0003e20000100800 */
[----:B0-----:R-:W-:-:S02]  /*164c0*/  LEA.HI.X.SX32 R9, R124, R15, 0x1, P3 ;  /* 0x0000000f7c097211 */ /* 0x001fc400018f0eff */
[-C--:B------:R-:W-:Y:S02]  /*164d0*/  IADD3 R10, P3, R125, R16.reuse, RZ ;  /* 0x000000107d0a7210 */ /* 0x080fe40007f7e0ff */
[-C--:B-1----:R-:W-:Y:S01]  /*164e0*/  LEA.HI.X.SX32 R6, R7, R15.reuse, 0x1, P0 ;  /* 0x0000000f07067211 */ /* 0x082fe200000f0eff */
[----:B------:R0:W-:Y:S01]  /*164f0*/  STL [R1+0x9c4], R9 ;  /* 0x0009c40901007387 */ /* 0x0001e20000100800 */
[----:B------:R-:W-:Y:S02]  /*16500*/  LEA.HI.X.SX32 R7, R125, R15, 0x1, P6 ;  /* 0x0000000f7d077211 */ /* 0x000fe400030f0eff */
[----:B------:R-:W-:Y:S01]  /*16510*/  CS2R R124, SRZ ;  /* 0x00000000007c7805 */ /* 0x000fe2000001ff00 */
[----:B------:R1:W-:Y:S04]  /*16520*/  STL [R1+0x8f8], R10 ;  /* 0x0008f80a01007387 */ /* 0x0003e80000100800 */
[----:B------:R3:W-:Y:S01]  /*16530*/  STL [R1+0xa4c], R6 ;  /* 0x000a4c0601007387 */ /* 0x0007e20000100800 */
[----:B0-----:R-:W-:-:S02]  /*16540*/  IADD3 R9, P0, R126, R16, RZ ;  /* 0x000000107e097210 */ /* 0x001fc40007f1e0ff */
[----:B-1----:R-:W-:-:S03]  /*16550*/  IADD3 R10, P6, R127, R16, RZ ;  /* 0x000000107f0a7210 */ /* 0x002fc60007fde0ff */
[----:B------:R0:W-:Y:S01]  /*16560*/  STL [R1+0x9e8], R9 ;  /* 0x0009e80901007387 */ /* 0x0001e20000100800 */
[----:B---3--:R-:W-:-:S03]  /*16570*/  IMAD R6, R5, 0xa0, RZ ;  /* 0x000000a005067824 */ /* 0x008fc600078e02ff */
[----:B------:R1:W-:Y:S04]  /*16580*/  STL [R1+0x714], R7 ;  /* 0x0007140701007387 */ /* 0x0003e80000100800 */
[----:B------:R-:W-:Y:S01]  /*16590*/  STL [R1+0xa60], R10 ;  /* 0x000a600a01007387 */ /* 0x000fe20000100800 */
[-C--:B0-----:R-:W-:Y:S02]  /*165a0*/  LEA.HI.X.SX32 R9, R126, R15.reuse, 0x1, P3 ;  /* 0x0000000f7e097211 */ /* 0x081fe400018f0eff */
[----:B------:R-:W-:Y:S01]  /*165b0*/  IADD3 R6, P3, R6, R16, RZ ;  /* 0x0000001006067210 */ /* 0x000fe20007f7e0ff */
[----:B-1----:R-:W-:Y:S02]  /*165c0*/  IMAD R7, R5, 0xf, RZ ;  /* 0x0000000f05077824 */ /* 0x002fe400078e02ff */
[----:B------:R0:W-:Y:S04]  /*165d0*/  STL [R1+0x8f4], R9 ;  /* 0x0008f40901007387 */ /* 0x0001e80000100800 */
[----:B------:R1:W-:Y:S01]  /*165e0*/  STL [R1+0x858], R6 ;  /* 0x0008580601007387 */ /* 0x0003e20000100800 */
[----:B0-----:R-:W-:-:S02]  /*165f0*/  LEA.HI.X.SX32 R9, R127, R15, 0x1, P0 ;  /* 0x0000000f7f097211 */ /* 0x001fc400000f0eff */
[----:B------:R-:W-:Y:S02]  /*16600*/  CS2R R126, SRZ ;  /* 0x00000000007e7805 */ /* 0x000fe4000001ff00 */
[C---:B------:R-:W-:Y:S02]  /*16610*/  IADD3 R10, P0, R128.reuse, R16, RZ ;  /* 0x00000010800a7210 */ /* 0x040fe40007f1e0ff */
[-C--:B-1----:R-:W-:Y:S01]  /*16620*/  LEA.HI.X.SX32 R6, R7, R15.reuse, 0x1, P6 ;  /* 0x0000000f07067211 */ /* 0x082fe200030f0eff */
[----:B------:R0:W-:Y:S01]  /*16630*/  STL [R1+0x9e4], R9 ;  /* 0x0009e40901007387 */ /* 0x0001e20000100800 */
[----:B------:R-:W-:-:S03]  /*16640*/  LEA.HI.X.SX32 R7, R128, R15, 0x1, P5 ;  /* 0x0000000f80077211 */ /* 0x000fc600028f0eff */
[----:B------:R1:W-:Y:S04]  /*16650*/  STL [R1+0x938], R10 ;  /* 0x0009380a01007387 */ /* 0x0003e80000100800 */
[----:B------:R3:W-:Y:S01]  /*16660*/  STL [R1+0xa5c], R6 ;  /* 0x000a5c0601007387 */ /* 0x0007e20000100800 */
[C---:B0-----:R-:W-:Y:S02]  /*16670*/  IADD3 R9, P6, R129.reuse, R16, RZ ;  /* 0x0000001081097210 */ /* 0x041fe40007fde0ff */
[----:B-1----:R-:W-:-:S03]  /*16680*/  LEA.HI.X.SX32 R10, R129, R15, 0x1, P0 ;  /* 0x0000000f810a7211 */ /* 0x002fc600000f0eff */
[----:B------:R0:W-:Y:S01]  /*16690*/  STL [R1+0xa08], R9 ;  /* 0x000a080901007387 */ /* 0x0001e20000100800 */
[----:B------:R-:W-:Y:S01]  /*166a0*/  CS2R R128, SRZ ;  /* 0x0000000000807805 */ /* 0x000fe2000001ff00 */
[C---:B---3--:R-:W-:Y:S02]  /*166b0*/  IMAD R6, R5.reuse, 0xc0, RZ ;  /* 0x000000c005067824 */ /* 0x048fe400078e02ff */
[----:B------:R1:W-:Y:S01]  /*166c0*/  STL [R1+0x794], R7 ;  /* 0x0007940701007387 */ /* 0x0003e20000100800 */
[----:B0-----:R-:W-:Y:S01]  /*166d0*/  IADD3 R9, P5, R130, R16, RZ ;  /* 0x0000001082097210 */ /* 0x001fe20007fbe0ff */
[----:B-1----:R-:W-:-:S04]  /*166e0*/  IMAD R7, R5, 0xd, RZ ;  /* 0x0000000d05077824 */ /* 0x002fc800078e02ff */
[----:B------:R0:W-:Y:S04]  /*166f0*/  STL [R1+0xa70], R9 ;  /* 0x000a700901007387 */ /* 0x0001e80000100800 */
[----:B------:R1:W-:Y:S01]  /*16700*/  STL [R1+0x934], R10 ;  /* 0x0009340a01007387 */ /* 0x0003e20000100800 */
[-C--:B0-----:R-:W-:Y:S02]  /*16710*/  IADD3 R9, P0, R6, R16.reuse, RZ ;  /* 0x0000001006097210 */ /* 0x081fe40007f1e0ff */
[-C--:B------:R-:W-:Y:S02]  /*16720*/  LEA.HI.X.SX32 R6, R130, R15.reuse, 0x1, P6 ;  /* 0x0000000f82067211 */ /* 0x080fe400030f0eff */
[----:B-1----:R-:W-:Y:S01]  /*16730*/  IADD3 R10, P6, R131, R16, RZ ;  /* 0x00000010830a7210 */ /* 0x002fe20007fde0ff */
[----:B------:R0:W-:Y:S04]  /*16740*/  STL [R1+0x7d8], R9 ;  /* 0x0007d80901007387 */ /* 0x0001e80000100800 */
[----:B------:R1:W-:Y:S04]  /*16750*/  STL [R1+0xa04], R6 ;  /* 0x000a040601007387 */ /* 0x0003e80000100800 */
[----:B------:R-:W-:Y:S01]  /*16760*/  STL [R1+0x978], R10 ;  /* 0x0009780a01007387 */ /* 0x000fe20000100800 */
[----:B0-----:R-:W-:-:S02]  /*16770*/  LEA.HI.X.SX32 R9, R7, R15, 0x1, P5 ;  /* 0x0000000f07097211 */ /* 0x001fc400028f0eff */
[----:B------:R-:W-:Y:S02]  /*16780*/  LEA.HI.X.SX32 R7, R131, R15, 0x1, P1 ;  /* 0x0000000f83077211 */ /* 0x000fe400008f0eff */
[----:B------:R-:W-:Y:S02]  /*16790*/  CS2R R130, SRZ ;  /* 0x0000000000827805 */ /* 0x000fe4000001ff00 */
[-C--:B-1----:R-:W-:Y:S01]  /*167a0*/  IADD3 R6, P5, R132, R16.reuse, RZ ;  /* 0x0000001084067210 */ /* 0x082fe20007fbe0ff */
[----:B------:R0:W-:Y:S04]  /*167b0*/  STL [R1+0xa6c], R9 ;  /* 0x000a6c0901007387 */ /* 0x0001e80000100800 */
[----:B------:R1:W-:Y:S04]  /*167c0*/  STL [R1+0xa28], R6 ;  /* 0x000a280601007387 */ /* 0x0003e80000100800 */
[----:B------:R3:W-:Y:S01]  /*167d0*/  STL [R1+0x814], R7 ;  /* 0x0008140701007387 */ /* 0x0007e20000100800 */
[----:B0-----:R-:W-:-:S02]  /*167e0*/  IADD3 R9, P1, R133, R16, RZ ;  /* 0x0000001085097210 */ /* 0x001fc40007f3e0ff */
[----:B-1----:R-:W-:-:S03]  /*167f0*/  LEA.HI.X.SX32 R6, R132, R15, 0x1, P6 ;  /* 0x0000000f84067211 */ /* 0x002fc600030f0eff */
[----:B------:R0:W-:Y:S01]  /*16800*/  STL [R1+0xa80], R9 ;  /* 0x000a800901007387 */ /* 0x0001e20000100800 */
[----:B---3--:R-:W-:-:S03]  /*16810*/  IMAD R7, R5, 0xb, RZ ;  /* 0x0000000b05077824 */ /* 0x008fc600078e02ff */
[----:B------:R1:W-:Y:S01]  /*16820*/  STL [R1+0x974], R6 ;  /* 0x0009740601007387 */ /* 0x0003e20000100800 */
[----:B0-----:R-:W-:Y:S02]  /*16830*/  IADD3 R9, P6, R134, R16, RZ ;  /* 0x0000001086097210 */ /* 0x001fe40007fde0ff */
[----:B-1----:R-:W-:-:S03]  /*16840*/  LEA.HI.X.SX32 R6, R133, R15, 0x1, P5 ;  /* 0x0000000f85067211 */ /* 0x002fc600028f0eff */
[----:B------:R0:W-:Y:S01]  /*16850*/  STL [R1+0x9b8], R9 ;  /* 0x0009b80901007387 */ /* 0x0001e20000100800 */
[----:B------:R-:W-:Y:S02]  /*16860*/  IADD3 R10, P5, R135, R16, RZ ;  /* 0x00000010870a7210 */ /* 0x000fe40007fbe0ff */
[----:B------:R-:W-:Y:S01]  /*16870*/  CS2R R132, SRZ ;  /* 0x0000000000847805 */ /* 0x000fe2000001ff00 */
[----:B------:R1:W-:Y:S04]  /*16880*/  STL [R1+0xa24], R6 ;  /* 0x000a240601007387 */ /* 0x0003e80000100800 */
[----:B------:R3:W-:Y:S01]  /*16890*/  STL [R1+0xa48], R10 ;  /* 0x000a480a01007387 */ /* 0x0007e20000100800 */
[-C--:B0-----:R-:W-:Y:S02]  /*168a0*/  LEA.HI.X.SX32 R9, R7, R15.reuse, 0x1, P1 ;  /* 0x0000000f07097211 */ /* 0x081fe400008f0eff */
[----:B------:R-:W-:-:S02]  /*168b0*/  LEA.HI.X.SX32 R7, R134, R15, 0x1, P2 ;  /* 0x0000000f86077211 */ /* 0x000fc400010f0eff */
[C---:B-1----:R-:W-:Y:S01]  /*168c0*/  IADD3 R6, P1, R136.reuse, R16, RZ ;  /* 0x0000001088067210 */ /* 0x042fe20007f3e0ff */
[----:B------:R0:W-:Y:S01]  /*168d0*/  STL [R1+0xa7c], R9 ;  /* 0x000a7c0901007387 */ /* 0x0001e20000100800 */
[----:B---3--:R-:W-:-:S03]  /*168e0*/  LEA.HI.X.SX32 R10, R136, R15, 0x1, P5 ;  /* 0x0000000f880a7211 */ /* 0x008fc600028f0eff */
[----:B------:R1:W-:Y:S04]  /*168f0*/  STL [R1+0xa90], R6 ;  /* 0x000a900601007387 */ /* 0x0003e80000100800 */
[----:B------:R3:W-:Y:S01]  /*16900*/  STL [R1+0x894], R7 ;  /* 0x0008940701007387 */ /* 0x0007e20000100800 */
[----:B0-----:R-:W-:Y:S02]  /*16910*/  IADD3 R9, P2, R137, R16, RZ ;  /* 0x0000001089097210 */ /* 0x001fe40007f5e0ff */
[----:B-1----:R-:W-:-:S03]  /*16920*/  LEA.HI.X.SX32 R6, R135, R15, 0x1, P6 ;  /* 0x0000000f87067211 */ /* 0x002fc600030f0eff */
[----:B------:R0:W-:Y:S01]  /*16930*/  STL [R1+0x918], R9 ;  /* 0x0009180901007387 */ /* 0x0001e20000100800 */
[----:B------:R-:W-:Y:S01]  /*16940*/  CS2R R134, SRZ ;  /* 0x0000000000867805 */ /* 0x000fe2000001ff00 */
[----:B---3--:R-:W-:Y:S02]  /*16950*/  IMAD R7, R5, 0x9, RZ ;  /* 0x0000000905077824 */ /* 0x008fe400078e02ff */
[----:B------:R1:W-:Y:S01]  /*16960*/  STL [R1+0x9b4], R6 ;  /* 0x0009b40601007387 */ /* 0x0003e20000100800 */
[-C--:B0-----:R-:W-:Y:S02]  /*16970*/  IADD3 R9, P6, R138, R16.reuse, RZ ;  /* 0x000000108a097210 */ /* 0x081fe40007fde0ff */
[----:B-1----:R-:W-:-:S03]  /*16980*/  IADD3 R6, P5, R139, R16, RZ ;  /* 0x000000108b067210 */ /* 0x002fc60007fbe0ff */
[----:B------:R0:W-:Y:S04]  /*16990*/  STL [R1+0x9f8], R9 ;  /* 0x0009f80901007387 */ /* 0x0001e80000100800 */
[----:B------:R1:W-:Y:S04]  /*169a0*/  STL [R1+0xa44], R10 ;  /* 0x000a440a01007387 */ /* 0x0003e80000100800 */
[----:B------:R3:W-:Y:S01]  /*169b0*/  STL [R1+0xa68], R6 ;  /* 0x000a680601007387 */ /* 0x0007e20000100800 */
[----:B0-----:R-:W-:Y:S02]  /*169c0*/  LEA.HI.X.SX32 R9, R7, R15, 0x1, P1 ;  /* 0x0000000f07097211 */ /* 0x001fe400008f0eff */
[----:B------:R-:W-:-:S02]  /*169d0*/  IADD3 R7, P1, R140, R16, RZ ;  /* 0x000000108c077210 */ /* 0x000fc40007f3e0ff */
[-C--:B-1----:R-:W-:Y:S01]  /*169e0*/  LEA.HI.X.SX32 R10, R140, R15.reuse, 0x1, P5 ;  /* 0x0000000f8c0a7211 */ /* 0x082fe200028f0eff */
[----:B------:R0:W-:Y:S01]  /*169f0*/  STL [R1+0xa8c], R9 ;  /* 0x000a8c0901007387 */ /* 0x0001e20000100800 */
[----:B---3--:R-:W-:-:S03]  /*16a00*/  LEA.HI.X.SX32 R6, R137, R15, 0x1, P4 ;  /* 0x0000000f89067211 */ /* 0x008fc600020f0eff */
[----:B------:R1:W-:Y:S01]  /*16a10*/  STL [R1+0xaa0], R7 ;  /* 0x000aa00701007387 */ /* 0x0003e20000100800 */
[----:B------:R-:W-:-:S03]  /*16a20*/  CS2R R136, SRZ ;  /* 0x0000000000887805 */ /* 0x000fc6000001ff00 */
        /* <DEDUP_REMOVED lines=8> */
[----:B------:R-:W-:Y:S01]  /*16ab0*/  CS2R R138, SRZ ;  /* 0x00000000008a7805 */ /* 0x000fe2000001ff00 */
[----:B-1----:R-:W-:Y:S02]  /*16ac0*/  IMAD R7, R5, 0x7, RZ ;  /* 0x0000000705077824 */ /* 0x002fe400078e02ff */
[----:B------:R0:W-:Y:S01]  /*16ad0*/  STL [R1+0x9f4], R9 ;  /* 0x0009f40901007387 */ /* 0x0001e20000100800 */
[----:B---3--:R-:W-:-:S05]  /*16ae0*/  IADD3 R6, P6, R143, R16, RZ ;  /* 0x000000108f067210 */ /* 0x008fca0007fde0ff */
[----:B------:R1:W-:Y:S01]  /*16af0*/  STL [R1+0xa88], R6 ;  /* 0x000a880601007387 */ /* 0x0003e20000100800 */
[----:B0-----:R-:W-:-:S03]  /*16b00*/  IADD3 R9, P5, R144, R16, RZ ;  /* 0x0000001090097210 */ /* 0x001fc60007fbe0ff */
[----:B------:R-:W-:Y:S04]  /*16b10*/  STL [R1+0xa64], R10 ;  /* 0x000a640a01007387 */ /* 0x000fe80000100800 */
[----:B------:R0:W-:Y:S01]  /*16b20*/  STL [R1+0xab0], R9 ;  /* 0x000ab00901007387 */ /* 0x0001e20000100800 */
[----:B-1----:R-:W-:Y:S02]  /*16b30*/  LEA.HI.X.SX32 R6, R7, R15, 0x1, P1 ;  /* 0x0000000f07067211 */ /* 0x002fe400008f0eff */
[----:B------:R-:W-:-:S03]  /*16b40*/  IADD3 R7, P1, R145, R16, RZ ;  /* 0x0000001091077210 */ /* 0x000fc60007f3e0ff */
[----:B------:R1:W-:Y:S01]  /*16b50*/  STL [R1+0xa9c], R6 ;  /* 0x000a9c0601007387 */ /* 0x0003e20000100800 */
[----:B0-----:R-:W-:-:S03]  /*16b60*/  LEA.HI.X.SX32 R9, R141, R15, 0x1, P3 ;  /* 0x0000000f8d097211 */ /* 0x001fc600018f0eff */
[----:B------:R0:W-:Y:S01]  /*16b70*/  STL [R1+0x958], R7 ;  /* 0x0009580701007387 */ /* 0x0001e20000100800 */
[----:B------:R-:W-:-:S03]  /*16b80*/  CS2R R140, SRZ ;  /* 0x00000000008c7805 */ /* 0x000fc6000001ff00 */
[----:B------:R3:W-:Y:S01]  /*16b90*/  STL [R1+0x854], R9 ;  /* 0x0008540901007387 */ /* 0x0007e20000100800 */
[----:B-1----:R-:W-:Y:S02]  /*16ba0*/  IADD3 R6, P3, R146, R16, RZ ;  /* 0x0000001092067210 */ /* 0x002fe40007f7e0ff */
[----:B0-----:R-:W-:-:S03]  /*16bb0*/  LEA.HI.X.SX32 R7, R142, R15, 0x1, P4 ;  /* 0x0000000f8e077211 */ /* 0x001fc600020f0eff */
        /* <DEDUP_REMOVED lines=9> */
[-C--:B------:R-:W-:Y:S01]  /*16c50*/  LEA.HI.X.SX32 R7, R7, R15.reuse, 0x1, P5 ;  /* 0x0000000f07077211 */ /* 0x080fe200028f0eff */
[----:B------:R-:W-:Y:S01]  /*16c60*/  STL [R1+0xaa8], R10 ;  /* 0x000aa80a01007387 */ /* 0x000fe20000100800 */
[----:B0-----:R-:W-:-:S02]  /*16c70*/  LEA.HI.X.SX32 R6, R144, R15, 0x1, P6 ;  /* 0x0000000f90067211 */ /* 0x001fc400030f0eff */
[----:B------:R-:W-:-:S03]  /*16c80*/  IADD3 R9, P6, R149, R16, RZ ;  /* 0x0000001095097210 */ /* 0x000fc60007fde0ff */
[----:B------:R0:W-:Y:S04]  /*16c90*/  STL [R1+0xa84], R6 ;  /* 0x000a840601007387 */ /* 0x0001e80000100800 */
[----:B------:R1:W-:Y:S04]  /*16ca0*/  STL [R1+0xac0], R9 ;  /* 0x000ac00901007387 */ /* 0x0003e80000100800 */
[----:B------:R3:W-:Y:S01]  /*16cb0*/  STL [R1+0xaac], R7 ;  /* 0x000aac0701007387 */ /* 0x0007e20000100800 */
[----:B0-----:R-:W-:Y:S02]  /*16cc0*/  LEA R6, P5, R5, R16, 0x7 ;  /* 0x0000001005067211 */ /* 0x001fe400078a38ff */
[----:B-1----:R-:W-:-:S03]  /*16cd0*/  LEA.HI.X.SX32 R9, R145, R15, 0x1, P0 ;  /* 0x0000000f91097211 */ /* 0x002fc600000f0eff */
[----:B------:R0:W-:Y:S01]  /*16ce0*/  STL [R1+0x8d8], R6 ;  /* 0x0008d80601007387 */ /* 0x0001e20000100800 */
[----:B------:R-:W-:Y:S02]  /*16cf0*/  CS2R R144, SRZ ;  /* 0x0000000000907805 */ /* 0x000fe4000001ff00 */
[CC--:B---3--:R-:W-:Y:S01]  /*16d00*/  LEA R7, P0, R5.reuse, R16.reuse, 0x6 ;  /* 0x0000001005077211 */ /* 0x0c8fe200078030ff */
[----:B------:R1:W-:Y:S04]  /*16d10*/  STL [R1+0x7d4], R9 ;  /* 0x0007d40901007387 */ /* 0x0003e80000100800 */
[----:B------:R3:W-:Y:S01]  /*16d20*/  STL [R1+0x9d8], R7 ;  /* 0x0009d80701007387 */ /* 0x0007e20000100800 */
[----:B0-----:R-:W-:Y:S02]  /*16d30*/  LEA.HI.X.SX32 R6, R146, R15, 0x1, P1 ;  /* 0x0000000f92067211 */ /* 0x001fe400008f0eff */
[----:B-1----:R-:W-:-:S03]  /*16d40*/  LEA R9, P1, R5, R16, 0x5 ;  /* 0x0000001005097211 */ /* 0x002fc600078228ff */
[----:B------:R0:W-:Y:S01]  /*16d50*/  STL [R1+0x954], R6 ;  /* 0x0009540601007387 */ /* 0x0001e20000100800 */
[----:B---3--:R-:W-:-:S03]  /*16d60*/  LEA.HI.X.SX32 R7, R147, R15, 0x1, P3 ;  /* 0x0000000f93077211 */ /* 0x008fc600018f0eff */
[----:B------:R1:W-:Y:S01]  /*16d70*/  STL [R1+0xa58], R9 ;  /* 0x000a580901007387 */ /* 0x0003e20000100800 */
[----:B------:R-:W-:-:S03]  /*16d80*/  CS2R R146, SRZ ;  /* 0x0000000000927805 */ /* 0x000fc6000001ff00 */
[----:B------:R3:W-:Y:S01]  /*16d90*/  STL [R1+0xa14], R7 ;  /* 0x000a140701007387 */ /* 0x0007e20000100800 */
[----:B0-----:R-:W-:Y:S02]  /*16da0*/  LEA R6, P3, R5, R16, 0x4 ;  /* 0x0000001005067211 */ /* 0x001fe400078620ff */
[----:B-1----:R-:W-:-:S03]  /*16db0*/  LEA.HI.X.SX32 R9, R148, R15, 0x1, P4 ;  /* 0x0000000f94097211 */ /* 0x002fc600020f0eff */
[----:B------:R0:W-:Y:S01]  /*16dc0*/  STL [R1+0xa98], R6 ;  /* 0x000a980601007387 */ /* 0x0001e20000100800 */
[----:B---3--:R-:W-:-:S03]  /*16dd0*/  LEA R7, P4, R5, R16, 0x3 ;  /* 0x0000001005077211 */ /* 0x008fc600078818ff */
[----:B------:R1:W-:Y:S04]  /*16de0*/  STL [R1+0xa74], R9 ;  /* 0x000a740901007387 */ /* 0x0003e80000100800 */
[----:B------:R3:W-:Y:S01]  /*16df0*/  STL [R1+0xab8], R7 ;  /* 0x000ab80701007387 */ /* 0x0007e20000100800 */
[----:B0-----:R-:W-:Y:S01]  /*16e00*/  IMAD R6, R5, 0x3, RZ ;  /* 0x0000000305067824 */ /* 0x001fe200078e02ff */
[-C--:B-1----:R-:W-:Y:S02]  /*16e10*/  LEA.HI.X.SX32 R9, R149, R15.reuse, 0x1, P2 ;  /* 0x0000000f95097211 */ /* 0x082fe400010f0eff */
[----:B------:R-:W-:Y:S02]  /*16e20*/  CS2R R148, SRZ ;  /* 0x0000000000947805 */ /* 0x000fe4000001ff00 */
[----:B------:R-:W-:Y:S01]  /*16e30*/  IADD3 R11, P2, R150, R16, RZ ;  /* 0x00000010960b7210 */ /* 0x000fe20007f5e0ff */
[----:B---3--:R-:W-:Y:S01]  /*16e40*/  IMAD.SHL.U32 R7, R5, 0x40, RZ ;  /* 0x0000004005077824 */ /* 0x008fe200078e00ff */
[----:B------:R0:W-:Y:S01]  /*16e50*/  STL [R1+0xaa4], R9 ;  /* 0x000aa40901007387 */ /* 0x0001e20000100800 */
[----:B------:R-:W-:-:S03]  /*16e60*/  LEA.HI.X.SX32 R10, R6, R15, 0x1, P6 ;  /* 0x0000000f060a7211 */ /* 0x000fc600030f0eff */
[----:B------:R-:W-:Y:S01]  /*16e70*/  LEA.HI.X.SX32 R6, R7, R15, 0x1, P5 ;  /* 0x0000000f07067211 */ /* 0x000fe200028f0eff */
[----:B------:R1:W-:Y:S01]  /*16e80*/  STL [R1+0xad0], R11 ;  /* 0x000ad00b01007387 */ /* 0x0003e20000100800 */
[----:B------:R-:W-:-:S03]  /*16e90*/  IMAD.SHL.U32 R7, R5, 0x4, RZ ;  /* 0x0000000405077824 */ /* 0x000fc600078e00ff */
[----:B------:R3:W-:Y:S01]  /*16ea0*/  STL [R1+0xabc], R10 ;  /* 0x000abc0a01007387 */ /* 0x0007e20000100800 */
[----:B0-----:R-:W-:Y:S02]  /*16eb0*/  LEA R9, P6, R5, R16, 0x2 ;  /* 0x0000001005097211 */ /* 0x001fe400078c10ff */
[----:B------:R-:W-:-:S03]  /*16ec0*/  LEA.HI.X.SX32 R7, R7, R15, 0x1, P4 ;  /* 0x0000000f07077211 */ /* 0x000fc600020f0eff */
[----:B------:R-:W-:Y:S01]  /*16ed0*/  STL [R1+0xac8], R9 ;  /* 0x000ac80901007387 */ /* 0x000fe20000100800 */
[----:B-1----:R-:W-:-:S03]  /*16ee0*/  LEA.HI.X.SX32 R11, R152, R15, 0x1, P0 ;  /* 0x0000000f980b7211 */ /* 0x002fc600000f0eff */
[----:B------:R0:W-:Y:S01]  /*16ef0*/  STL [R1+0x8d4], R6 ;  /* 0x0008d40601007387 */ /* 0x0001e20000100800 */
[----:B---3--:R-:W-:-:S03]  /*16f00*/  LEA.HI.X.SX32 R10, R151, R15, 0x1, P1 ;  /* 0x0000000f970a7211 */ /* 0x008fc600008f0eff */
[----:B------:R-:W-:Y:S04]  /*16f10*/  STL [R1+0x9d4], R11 ;  /* 0x0009d40b01007387 */ /* 0x000fe80000100800 */
[----:B------:R-:W-:Y:S01]  /*16f20*/  STL [R1+0xa54], R10 ;  /* 0x000a540a01007387 */ /* 0x000fe20000100800 */
[----:B0-----:R-:W-:-:S05]  /*16f30*/  IMAD.SHL.U32 R6, R5, 0x8, RZ ;  /* 0x0000000805067824 */ /* 0x001fca00078e00ff */
[-C--:B------:R-:W-:Y:S02]  /*16f40*/  LEA.HI.X.SX32 R9, R6, R15.reuse, 0x1, P3 ;  /* 0x0000000f06097211 */ /* 0x080fe400018f0eff */
[-C--:B------:R-:W-:Y:S02]  /*16f50*/  LEA.HI.X.SX32 R6, R5, R15.reuse, 0x1, P2 ;  /* 0x0000000f05067211 */ /* 0x080fe400010f0eff */
[----:B------:R-:W-:Y:S01]  /*16f60*/  LEA.HI.X.SX32 R5, R150, R15, 0x1, P6 ;  /* 0x0000000f96057211 */ /* 0x000fe200030f0eff */
[----:B------:R-:W-:Y:S01]  /*16f70*/  STL [R1+0xa94], R9 ;  /* 0x000a940901007387 */ /* 0x000fe20000100800 */
[----:B------:R-:W-:-:S03]  /*16f80*/  CS2R R150, SRZ ;  /* 0x0000000000967805 */ /* 0x000fc6000001ff00 */
[----:B------:R2:W-:Y:S04]  /*16f90*/  STL [R1+0xab4], R7 ;  /* 0x000ab40701007387 */ /* 0x0005e80000100800 */
[----:B------:R0:W-:Y:S04]  /*16fa0*/  STL [R1+0xacc], R6 ;  /* 0x000acc0601007387 */ /* 0x0001e80000100800 */
[----:B------:R1:W-:Y:S01]  /*16fb0*/  STL [R1+0xac4], R5 ;  /* 0x000ac40501007387 */ /* 0x0003e20000100800 */
[C---:B--2---:R-:W-:Y:S02]  /*16fc0*/  LOP3.LUT R7, R3.reuse, 0x30, RZ, 0x3c, !PT ;  /* 0x0000003003077812 */ /* 0x044fe400078e3cff */
[----:B------:R-:W-:-:S02]  /*16fd0*/  LOP3.LUT R7, R3, 0x60, RZ, 0x3c, !PT ;  /* 0x0000006003077812 */ /* 0x000fc400078e3cff */
[C---:B0-----:R-:W-:Y:S02]  /*16fe0*/  LOP3.LUT R6, R3.reuse, 0x10, RZ, 0x3c, !PT ;  /* 0x0000001003067812 */ /* 0x041fe400078e3cff */
[C---:B------:R-:W-:Y:S02]  /*16ff0*/  LOP3.LUT R6, R3.reuse, 0x40, RZ, 0x3c, !PT ;  /* 0x0000004003067812 */ /* 0x040fe400078e3cff */
[C---:B-1----:R-:W-:Y:S02]  /*17000*/  LOP3.LUT R5, R3.reuse, 0x20, RZ, 0x3c, !PT ;  /* 0x0000002003057812 */ /* 0x042fe400078e3cff */
[C---:B------:R-:W-:Y:S02]  /*17010*/  LOP3.LUT R5, R3.reuse, 0x50, RZ, 0x3c, !PT ;  /* 0x0000005003057812 */ /* 0x040fe400078e3cff */
[----:B------:R-:W-:Y:S02]  /*17020*/  LOP3.LUT R6, R3, 0x70, RZ, 0x3c, !PT ;  /* 0x0000007003067812 */ /* 0x000fe400078e3cff */
[----:B----4-:R-:W-:-:S02]  /*17030*/  LOP3.LUT R5, R2, 0x10, RZ, 0x3c, !PT ;  /* 0x0000001002057812 */ /* 0x010fc400078e3cff */
[C---:B------:R-:W-:Y:S02]  /*17040*/  LOP3.LUT R7, R2.reuse, 0x20, RZ, 0x3c, !PT ;  /* 0x0000002002077812 */ /* 0x040fe400078e3cff */
[C---:B------:R-:W-:Y:S02]  /*17050*/  LOP3.LUT R6, R2.reuse, 0x30, RZ, 0x3c, !PT ;  /* 0x0000003002067812 */ /* 0x040fe400078e3cff */
[C---:B------:R-:W-:Y:S02]  /*17060*/  LOP3.LUT R5, R2.reuse, 0x40, RZ, 0x3c, !PT ;  /* 0x0000004002057812 */ /* 0x040fe400078e3cff */
[C---:B------:R-:W-:Y:S02]  /*17070*/  LOP3.LUT R7, R2.reuse, 0x50, RZ, 0x3c, !PT ;  /* 0x0000005002077812 */ /* 0x040fe400078e3cff */
[C---:B------:R-:W-:Y:S02]  /*17080*/  LOP3.LUT R6, R2.reuse, 0x60, RZ, 0x3c, !PT ;  /* 0x0000006002067812 */ /* 0x040fe400078e3cff */
[----:B------:R-:W-:-:S07]  /*17090*/  LOP3.LUT R5, R2, 0x70, RZ, 0x3c, !PT ;  /* 0x0000007002057812 */ /* 0x000fce00078e3cff */
.L_x_1:
[----:B-----5:R-:W-:Y:S04]  /*170a0*/  STL [R1+0x140c], R2 ;  /* 0x00140c0201007387 */ /* 0x020fe80000100800 */
[----:B------:R-:W-:Y:S04]  /*170b0*/  STL [R1+0x1408], R130 ;  /* 0x0014088201007387 */ /* 0x000fe80000100800 */
        /* <DEDUP_REMOVED lines=142> */
[----:B------:R-:W2:Y:S01]  /*179a0*/  LDL.LU R8, [R1+0x2f4] ;  /* 0x0002f40001087983 */ /* 0x000ea20000300800 */
[----:B------:R-:W-:-:S02]  /*179b0*/  MOV R5, UR49 ;  /* 0x0000003100057c02 */ /* 0x000fc40008000f00 */
[----:B------:R-:W-:Y:S01]  /*179c0*/  MOV R7, UR53 ;  /* 0x0000003500077c02 */ /* 0x000fe20008000f00 */
[----:B------:R0:W-:Y:S01]  /*179d0*/  STL [R1+0xfe0], R0 ;  /* 0x000fe00001007387 */ /* 0x0001e20000100800 */
[----:B------:R-:W-:-:S03]  /*179e0*/  MOV R6, UR52 ;  /* 0x0000003400067c02 */ /* 0x000fc60008000f00 */
[----:B0-----:R-:W3:Y:S01]  /*179f0*/  LDL.LU R0, [R1+0xab8] ;  /* 0x000ab80001007983 */ /* 0x001ee20000300800 */
[----:B------:R-:W-:Y:S02]  /*17a00*/  PRMT R14, RZ, 0x7610, R14 ;  /* 0x00007610ff0e7816 */ /* 0x000fe4000000000e */
[----:B------:R-:W-:Y:S01]  /*17a10*/  PRMT R61, RZ, 0x7610, R61 ;  /* 0x00007610ff3d7816 */ /* 0x000fe2000000003d */
[----:B-----5:R-:W-:Y:S01]  /*17a20*/  STL [R1+0xf50], R4 ;  /* 0x000f500401007387 */ /* 0x020fe20000100800 */
[----:B------:R-:W-:Y:S02]  /*17a30*/  PRMT R130, RZ, 0x7610, R130 ;  /* 0x00007610ff827816 */ /* 0x000fe40000000082 */
[----:B------:R-:W-:Y:S01]  /*17a40*/  PRMT R121, RZ, 0x7610, R121 ;  /* 0x00007610ff797816 */ /* 0x000fe20000000079 */
[----:B------:R0:W-:Y:S01]  /*17a50*/  STL [R1+0xf08], R5 ;  /* 0x000f080501007387 */ /* 0x0001e20000100800 */
[----:B------:R-:W-:Y:S02]  /*17a60*/  PRMT R111, RZ, 0x7610, R111 ;  /* 0x00007610ff6f7816 */ /* 0x000fe4000000006f */
[----:B------:R-:W-:Y:S01]  /*17a70*/  PRMT R101, RZ, 0x7610, R101 ;  /* 0x00007610ff657816 */ /* 0x000fe20000000065 */
[----:B------:R-:W-:Y:S01]  /*17a80*/  STL [R1+0xf00], R7 ;  /* 0x000f000701007387 */ /* 0x000fe20000100800 */
[----:B------:R-:W-:-:S02]  /*17a90*/  PRMT R88, RZ, 0x7610, R88 ;  /* 0x00007610ff587816 */ /* 0x000fc40000000058 */
[----:B------:R-:W-:Y:S01]  /*17aa0*/  PRMT R78, RZ, 0x7610, R78 ;  /* 0x00007610ff4e7816 */ /* 0x000fe2000000004e */
[----:B------:R-:W4:Y:S01]  /*17ab0*/  LDL R146, [R1+0xad0] ;  /* 0x000ad00001927983 */ /* 0x000f220000100800 */
[----:B------:R-:W-:Y:S02]  /*17ac0*/  PRMT R13, RZ, 0x7610, R13 ;  /* 0x00007610ff0d7816 */ /* 0x000fe4000000000d */
[----:B0-----:R-:W-:Y:S01]  /*17ad0*/  MOV R5, UR57 ;  /* 0x0000003900057c02 */ /* 0x001fe20008000f00 */
[----:B------:R-:W-:Y:S01]  /*17ae0*/  STL [R1+0xefc], R6 ;  /* 0x000efc0601007387 */ /* 0x000fe20000100800 */
[----:B------:R-:W-:Y:S02]  /*17af0*/  PRMT R60, RZ, 0x7610, R60 ;  /* 0x00007610ff3c7816 */ /* 0x000fe4000000003c */
[----:B------:R-:W-:Y:S01]  /*17b00*/  PRMT R131, RZ, 0x7610, R131 ;  /* 0x00007610ff837816 */ /* 0x000fe20000000083 */
[----:B------:R-:W3:Y:S01]  /*17b10*/  LDL R135, [R1+0xac8] ;  /* 0x000ac80001877983 */ /* 0x000ee20000100800 */
[----:B------:R-:W-:-:S02]  /*17b20*/  PRMT R118, RZ, 0x7610, R118 ;  /* 0x00007610ff767816 */ /* 0x000fc40000000076 */
[----:B------:R-:W-:Y:S01]  /*17b30*/  PRMT R108, RZ, 0x7610, R108 ;  /* 0x00007610ff6c7816 */ /* 0x000fe2000000006c */
[----:B------:R0:W-:Y:S01]  /*17b40*/  STL [R1+0xef8], R5 ;  /* 0x000ef80501007387 */ /* 0x0001e20000100800 */
[----:B------:R-:W-:Y:S02]  /*17b50*/  PRMT R98, RZ, 0x7610, R98 ;  /* 0x00007610ff627816 */ /* 0x000fe40000000062 */
[----:B------:R-:W-:Y:S01]  /*17b60*/  PRMT R89, RZ, 0x7610, R89 ;  /* 0x00007610ff597816 */ /* 0x000fe20000000059 */
[----:B------:R-:W3:Y:S01]  /*17b70*/  LDL R148, [R1+0xacc] ;  /* 0x000acc0001947983 */ /* 0x000ee20000100800 */
[----:B------:R-:W-:Y:S02]  /*17b80*/  PRMT R79, RZ, 0x7610, R79 ;  /* 0x00007610ff4f7816 */ /* 0x000fe4000000004f */
[----:B------:R-:W-:Y:S01]  /*17b90*/  PRMT R12, RZ, 0x7610, R12 ;  /* 0x00007610ff0c7816 */ /* 0x000fe2000000000c */
[----:B------:R-:W3:Y:S01]  /*17ba0*/  LDL R141, [R1+0xac4] ;  /* 0x000ac400018d7983 */ /* 0x000ee20000100800 */
[----:B------:R-:W-:-:S02]  /*17bb0*/  PRMT R63, RZ, 0x7610, R63 ;  /* 0x00007610ff3f7816 */ /* 0x000fc4000000003f */
[----:B0-----:R-:W-:Y:S02]  /*17bc0*/  MOV R5, UR56 ;  /* 0x0000003800057c02 */ /* 0x001fe40008000f00 */
[----:B------:R-:W-:Y:S02]  /*17bd0*/  PRMT R128, RZ, 0x7610, R128 ;  /* 0x00007610ff807816 */ /* 0x000fe40000000080 */
[----:B------:R-:W-:Y:S01]  /*17be0*/  PRMT R119, RZ, 0x7610, R119 ;  /* 0x00007610ff777816 */ /* 0x000fe20000000077 */
[----:B------:R0:W-:Y:S01]  /*17bf0*/  STL [R1+0xef4], R5 ;  /* 0x000ef40501007387 */ /* 0x0001e20000100800 */
[----:B------:R-:W-:Y:S02]  /*17c00*/  PRMT R109, RZ, 0x7610, R109 ;  /* 0x00007610ff6d7816 */ /* 0x000fe4000000006d */
[----:B------:R-:W-:Y:S01]  /*17c10*/  PRMT R99, RZ, 0x7610, R99 ;  /* 0x00007610ff637816 */ /* 0x000fe20000000063 */
[----:B------:R-:W3:Y:S01]  /*17c20*/  LDL R133, [R1+0xabc] ;  /* 0x000abc0001857983 */ /* 0x000ee20000100800 */
[----:B------:R-:W-:-:S02]  /*17c30*/  PRMT R86, RZ, 0x7610, R86 ;  /* 0x00007610ff567816 */ /* 0x000fc40000000056 */
[----:B------:R-:W-:Y:S02]  /*17c40*/  PRMT R76, RZ, 0x7610, R76 ;  /* 0x00007610ff4c7816 */ /* 0x000fe4000000004c */
[----:B------:R-:W-:Y:S01]  /*17c50*/  PRMT R11, RZ, 0x7610, R11 ;  /* 0x00007610ff0b7816 */ /* 0x000fe2000000000b */
[----:B0-----:R-:W2:Y:S01]  /*17c60*/  LDC R5, c[0x0][0x230] ;  /* 0x00008c00ff057b82 */ /* 0x001ea20000000800 */
[----:B------:R-:W-:Y:S02]  /*17c70*/  PRMT R62, RZ, 0x7610, R62 ;  /* 0x00007610ff3e7816 */ /* 0x000fe4000000003e */
[----:B------:R-:W-:Y:S02]  /*17c80*/  PRMT R129, RZ, 0x7610, R129 ;  /* 0x00007610ff817816 */ /* 0x000fe40000000081 */
[----:B------:R-:W-:Y:S02]  /*17c90*/  PRMT R116, RZ, 0x7610, R116 ;  /* 0x00007610ff747816 */ /* 0x000fe40000000074 */
[----:B------:R-:W-:-:S02]  /*17ca0*/  PRMT R106, RZ, 0x7610, R106 ;  /* 0x00007610ff6a7816 */ /* 0x000fc4000000006a */
[----:B------:R-:W-:Y:S02]  /*17cb0*/  PRMT R96, RZ, 0x7610, R96 ;  /* 0x00007610ff607816 */ /* 0x000fe40000000060 */
[----:B------:R-:W-:Y:S02]  /*17cc0*/  PRMT R87, RZ, 0x7610, R87 ;  /* 0x00007610ff577816 */ /* 0x000fe40000000057 */
        /* <DEDUP_REMOVED lines=109> */
[----:B------:R-:W-:Y:S01]  /*183a0*/  PRMT R195, RZ, 0x7610, R195 ;  /* 0x00007610ffc37816 */ /* 0x000fe200000000c3 */
[----:B--2---:R-:W-:Y:S01]  /*183b0*/  IMAD R5, R8, -0x80, R5 ;  /* 0xffffff8008057824 */ /* 0x004fe200078e0205 */
[----:B------:R-:W-:Y:S02]  /*183c0*/  PRMT R194, RZ, 0x7610, R194 ;  /* 0x00007610ffc27816 */ /* 0x000fe400000000c2 */
[----:B------:R-:W-:-:S02]  /*183d0*/  PRMT R193, RZ, 0x7610, R193 ;  /* 0x00007610ffc17816 */ /* 0x000fc400000000c1 */
[----:B------:R-:W-:Y:S01]  /*183e0*/  ISETP.GT.AND P0, PT, R5, RZ, PT ;  /* 0x000000ff0500720c */ /* 0x000fe20003f04270 */
[----:B------:R-:W-:Y:S01]  /*183f0*/  STL [R1+0x1238], R8 ;  /* 0x0012380801007387 */ /* 0x000fe20000100800 */
[----:B------:R-:W-:Y:S02]  /*18400*/  PRMT R192, RZ, 0x7610, R192 ;  /* 0x00007610ffc07816 */ /* 0x000fe400000000c0 */
[----:B------:R-:W-:Y:S01]  /*18410*/  PRMT R191, RZ, 0x7610, R191 ;  /* 0x00007610ffbf7816 */ /* 0x000fe200000000bf */
[----:B------:R-:W-:Y:S01]  /*18420*/  STL [R1+0x123c], R16 ;  /* 0x00123c1001007387 */ /* 0x000fe20000100800 */
[----:B------:R-:W-:Y:S02]  /*18430*/  PRMT R190, RZ, 0x7610, R190 ;  /* 0x00007610ffbe7816 */ /* 0x000fe400000000be */
[----:B------:R-:W-:Y:S01]  /*18440*/  PRMT R189, RZ, 0x7610, R189 ;  /* 0x00007610ffbd7816 */ /* 0x000fe200000000bd */
[----:B------:R0:W-:Y:S01]  /*18450*/  STL [R1+0xfe4], R15 ;  /* 0x000fe40f01007387 */ /* 0x0001e20000100800 */
[----:B------:R-:W-:-:S02]  /*18460*/  PRMT R188, RZ, 0x7610, R188 ;  /* 0x00007610ffbc7816 */ /* 0x000fc400000000bc */
[----:B------:R-:W-:Y:S01]  /*18470*/  PRMT R187, RZ, 0x7610, R187 ;  /* 0x00007610ffbb7816 */ /* 0x000fe200000000bb */
[----:B------:R-:W-:Y:S01]  /*18480*/  @P0 IMAD.MOV.U32 R7, RZ, RZ, R15 ;  /* 0x000000ffff070224 */ /* 0x000fe200078e000f */
[----:B------:R-:W-:Y:S02]  /*18490*/  PRMT R186, RZ, 0x7610, R186 ;  /* 0x00007610ffba7816 */ /* 0x000fe400000000ba */
[----:B------:R-:W-:Y:S02]  /*184a0*/  PRMT R185, RZ, 0x7610, R185 ;  /* 0x00007610ffb97816 */ /* 0x000fe400000000b9 */
[----:B------:R-:W-:Y:S01]  /*184b0*/  PRMT R184, RZ, 0x7610, R184 ;  /* 0x00007610ffb87816 */ /* 0x000fe200000000b8 */
[----:B0-----:R-:W2:Y:S01]  /*184c0*/  LDL.LU R15, [R1+0xac0] ;  /* 0x000ac000010f7983 */ /* 0x001ea20000300800 */
[C---:B------:R-:W-:Y:S01]  /*184d0*/  ISETP.GT.AND P1, PT, R5.reuse, 0x1, PT ;  /* 0x000000010500780c */ /* 0x040fe20003f24270 */
[----:B------:R-:W-:Y:S01]  /*184e0*/  @P0 IMAD.MOV.U32 R6, RZ, RZ, R16 ;  /* 0x000000ffff060224 */ /* 0x000fe200078e0010 */
[----:B------:R-:W-:-:S02]  /*184f0*/  ISETP.GT.AND P2, PT, R5, 0x2, PT ;  /* 0x000000020500780c */ /* 0x000fc40003f44270 */
[----:B------:R-:W-:Y:S02]  /*18500*/  ISETP.GT.AND P3, PT, R5, 0x3, PT ;  /* 0x000000030500780c */ /* 0x000fe40003f64270 */
[----:B------:R4:W2:Y:S01]  /*18510*/  @P0 LDG.E.U16 R14, desc[UR6][R6.64] ;  /* 0x00000006060e0981 */ /* 0x0008a2000c1e1500 */
[----:B------:R-:W-:Y:S02]  /*18520*/  PRMT R183, RZ, 0x7610, R183 ;  /* 0x00007610ffb77816 */ /* 0x000fe400000000b7 */
[----:B------:R-:W-:Y:S02]  /*18530*/  PRMT R182, RZ, 0x7610, R182 ;  /* 0x00007610ffb67816 */ /* 0x000fe400000000b6 */
[----:B------:R-:W-:Y:S02]  /*18540*/  PRMT R181, RZ, 0x7610, R181 ;  /* 0x00007610ffb57816 */ /* 0x000fe400000000b5 */
[----:B------:R-:W-:Y:S02]  /*18550*/  PRMT R180, RZ, 0x7610, R180 ;  /* 0x00007610ffb47816 */ /* 0x000fe400000000b4 */
[----:B------:R-:W-:Y:S01]  /*18560*/  PRMT R179, RZ, 0x7610, R179 ;  /* 0x00007610ffb37816 */ /* 0x000fe200000000b3 */
[----:B----4-:R-:W-:Y:S01]  /*18570*/  @P1 IMAD.MOV.U32 R6, RZ, RZ, R146 ;  /* 0x000000ffff061224 */ /* 0x010fe200078e0092 */
[----:B------:R-:W-:Y:S01]  /*18580*/  PRMT R178, RZ, 0x7610, R178 ;  /* 0x00007610ffb27816 */ /* 0x000fe200000000b2 */
[----:B------:R-:W4:Y:S01]  /*18590*/  LDL R146, [R1+0xab0] ;  /* 0x000ab00001927983 */ /* 0x000f220000100800 */
[----:B------:R-:W-:Y:S01]  /*185a0*/  PRMT R177, RZ, 0x7610, R177 ;  /* 0x00007610ffb17816 */ /* 0x000fe200000000b1 */
[----:B---3--:R-:W-:Y:S01]  /*185b0*/  @P1 IMAD.MOV.U32 R7, RZ, RZ, R148 ;  /* 0x000000ffff071224 */ /* 0x008fe200078e0094 */
[----:B------:R-:W-:Y:S01]  /*185c0*/  PRMT R176, RZ, 0x7610, R176 ;  /* 0x00007610ffb07816 */ /* 0x000fe200000000b0 */
[----:B------:R-:W3:Y:S01]  /*185d0*/  LDL R148, [R1+0xaac] ;  /* 0x000aac0001947983 */ /* 0x000ee20000100800 */
[----:B------:R-:W-:-:S02]  /*185e0*/  PRMT R175, RZ, 0x7610, R175 ;  /* 0x00007610ffaf7816 */ /* 0x000fc400000000af */
[----:B------:R-:W-:Y:S01]  /*185f0*/  PRMT R174, RZ, 0x7610, R174 ;  /* 0x00007610ffae7816 */ /* 0x000fe200000000ae */
[----:B------:R0:W3:Y:S01]  /*18600*/  @P1 LDG.E.U16 R61, desc[UR6][R6.64] ;  /* 0x00000006063d1981 */ /* 0x0000e2000c1e1500 */
[----:B------:R-:W-:Y:S02]  /*18610*/  PRMT R173, RZ, 0x7610, R173 ;  /* 0x00007610ffad7816 */ /* 0x000fe400000000ad */
[----:B------:R-:W-:Y:S02]  /*18620*/  PRMT R172, RZ, 0x7610, R172 ;  /* 0x00007610ffac7816 */ /* 0x000fe400000000ac */
[----:B------:R-:W-:Y:S02]  /*18630*/  PRMT R171, RZ, 0x7610, R171 ;  /* 0x00007610ffab7816 */ /* 0x000fe400000000ab */
[----:B------:R-:W-:Y:S02]  /*18640*/  PRMT R170, RZ, 0x7610, R170 ;  /* 0x00007610ffaa7816 */ /* 0x000fe400000000aa */
[----:B------:R-:W-:Y:S01]  /*18650*/  PRMT R169, RZ, 0x7610, R169 ;  /* 0x00007610ffa97816 */ /* 0x000fe200000000a9 */
[----:B0-----:R-:W-:Y:S01]  /*18660*/  @P2 IMAD.MOV.U32 R6, RZ, RZ, R135 ;  /* 0x000000ffff062224 */ /* 0x001fe200078e0087 */
[----:B------:R-:W-:Y:S01]  /*18670*/  PRMT R168, RZ, 0x7610, R168 ;  /* 0x00007610ffa87816 */ /* 0x000fe200000000a8 */
[----:B------:R-:W-:Y:S01]  /*18680*/  @P2 IMAD.MOV.U32 R7, RZ, RZ, R141 ;  /* 0x000000ffff072224 */ /* 0x000fe200078e008d */
[----:B------:R-:W3:Y:S01]  /*18690*/  LDL R135, [R1+0xa9c] ;  /* 0x000a9c0001877983 */ /* 0x000ee20000100800 */
[----:B------:R-:W-:-:S02]  /*186a0*/  PRMT R167, RZ, 0x7610, R167 ;  /* 0x00007610ffa77816 */ /* 0x000fc400000000a7 */
[----:B------:R-:W-:Y:S01]  /*186b0*/  PRMT R166, RZ, 0x7610, R166 ;  /* 0x00007610ffa67816 */ /* 0x000fe200000000a6 */
[----:B------:R0:W3:Y:S01]  /*186c0*/  @P2 LDG.E.U16 R130, desc[UR6][R6.64] ;  /* 0x0000000606822981 */ /* 0x0000e2000c1e1500 */
[----:B------:R-:W-:Y:S02]  /*186d0*/  PRMT R165, RZ, 0x7610, R165 ;  /* 0x00007610ffa57816 */ /* 0x000fe400000000a5 */
[----:B------:R-:W-:Y:S01]  /*186e0*/  PRMT R164, RZ, 0x7610, R164 ;  /* 0x00007610ffa47816 */ /* 0x000fe200000000a4 */
[----:B------:R-:W3:Y:S01]  /*186f0*/  LDL R141, [R1+0xaa8] ;  /* 0x000aa800018d7983 */ /* 0x000ee20000100800 */
[----:B------:R-:W-:Y:S02]  /*18700*/  PRMT R163, RZ, 0x7610, R163 ;  /* 0x00007610ffa37816 */ /* 0x000fe400000000a3 */
[----:B------:R-:W-:Y:S02]  /*18710*/  PRMT R162, RZ, 0x7610, R162 ;  /* 0x00007610ffa27816 */ /* 0x000fe400000000a2 */
[----:B------:R-:W-:Y:S01]  /*18720*/  PRMT R161, RZ, 0x7610, R161 ;  /* 0x00007610ffa17816 */ /* 0x000fe200000000a1 */
[----:B0-----:R-:W-:Y:S01]  /*18730*/  @P3 IMAD.MOV.U32 R7, RZ, RZ, R133 ;  /* 0x000000ffff073224 */ /* 0x001fe200078e0085 */
[----:B------:R-:W-:Y:S01]  /*18740*/  PRMT R160, RZ, 0x7610, R160 ;  /* 0x00007610ffa07816 */ /* 0x000fe200000000a0 */
[----:B------:R-:W3:Y:S01]  /*18750*/  LDL R133, [R1+0xaa0] ;  /* 0x000aa00001857983 */ /* 0x000ee20000100800 */
        /* <DEDUP_REMOVED lines=61> */
[----:B------:R-:W-:Y:S01]  /*18b30*/  MOV R151, UR48 ;  /* 0x0000003000977c02 */ /* 0x000fe20008000f00 */
[----:B--2---:R-:W-:Y:S01]  /*18b40*/  @P3 IMAD.MOV.U32 R6, RZ, RZ, R15 ;  /* 0x000000ffff063224 */ /* 0x004fe200078e000f */
[----:B------:R-:W-:Y:S04]  /*18b50*/  STL [R1+0x1240], R15 ;  /* 0x0012400f01007387 */ /* 0x000fe80000100800 */
[----:B------:R0:W2:Y:S04]  /*18b60*/  @P3 LDG.E.U16 R121, desc[UR6][R6.64] ;  /* 0x0000000606793981 */ /* 0x0000a8000c1e1500 */
[----:B------:R-:W4:Y:S01]  /*18b70*/  LDL R7, [R1+0xab4] ;  /* 0x000ab40001077983 */ /* 0x000f220000100800 */
[----:B------:R-:W-:-:S02]  /*18b80*/  ISETP.GT.AND P0, PT, R5, 0x4, PT ;  /* 0x000000040500780c */ /* 0x000fc40003f04270 */
[----:B------:R-:W-:-:S11]  /*18b90*/  ISETP.GT.AND P1, PT, R5, 0x5, PT ;  /* 0x000000050500780c */ /* 0x000fd60003f24270 */
[----:B0-----:R-:W-:Y:S01]  /*18ba0*/  @P0 IMAD.MOV.U32 R6, RZ, RZ, R0 ;  /* 0x000000ffff060224 */ /* 0x001fe200078e0000 */
[----:B------:R-:W-:Y:S04]  /*18bb0*/  STL [R1+0x1244], R0 ;  /* 0x0012440001007387 */ /* 0x000fe80000100800 */
[----:B----4-:R0:W4:Y:S02]  /*18bc0*/  @P0 LDG.E.U16 R111, desc[UR6][R6.64] ;  /* 0x00000006066f0981 */ /* 0x010124000c1e1500 */
[----:B0-----:R-:W-:Y:S02]  /*18bd0*/  @P1 IMAD.MOV.U32 R6, RZ, RZ, R146 ;  /* 0x000000ffff061224 */ /* 0x001fe400078e0092 */
[----:B---3--:R-:W-:Y:S01]  /*18be0*/  @P1 IMAD.MOV.U32 R7, RZ, RZ, R148 ;  /* 0x000000ffff071224 */ /* 0x008fe200078e0094 */
[C---:B------:R-:W-:Y:S01]  /*18bf0*/  ISETP.GT.AND P2, PT, R5.reuse, 0x6, PT ;  /* 0x000000060500780c */ /* 0x040fe20003f44270 */
[----:B------:R-:W3:Y:S04]  /*18c00*/  LDL R148, [R1+0xa8c] ;  /* 0x000a8c0001947983 */ /* 0x000ee80000100800 */
[----:B------:R0:W4:Y:S01]  /*18c10*/  @P1 LDG.E.U16 R101, desc[UR6][R6.64] ;  /* 0x0000000606651981 */ /* 0x000122000c1e1500 */
[----:B------:R-:W-:-:S03]  /*18c20*/  ISETP.GT.AND P3, PT, R5, 0x7, PT ;  /* 0x000000070500780c */ /* 0x000fc60003f64270 */
[----:B------:R-:W2:Y:S04]  /*18c30*/  LDL R146, [R1+0xa90] ;  /* 0x000a900001927983 */ /* 0x000ea80000100800 */
[----:B------:R-:W3:Y:S01]  /*18c40*/  LDL R7, [R1+0xaa4] ;  /* 0x000aa40001077983 */ /* 0x000ee20000100800 */
[----:B0-----:R-:W-:Y:S01]  /*18c50*/  @P2 IMAD.MOV.U32 R6, RZ, RZ, R141 ;  /* 0x000000ffff062224 */ /* 0x001fe200078e008d */
[C---:B------:R-:W-:Y:S02]  /*18c60*/  ISETP.GT.AND P0, PT, R5.reuse, 0x8, PT ;  /* 0x000000080500780c */ /* 0x040fe40003f04270 */
[----:B------:R-:W-:Y:S01]  /*18c70*/  ISETP.GT.AND P1, PT, R5, 0x9, PT ;  /* 0x000000090500780c */ /* 0x000fe20003f24270 */
[----:B------:R-:W4:Y:S04]  /*18c80*/  LDL R141, [R1+0xa88] ;  /* 0x000a8800018d7983 */ /* 0x000f280000100800 */
[----:B---3--:R0:W3:Y:S02]  /*18c90*/  @P2 LDG.E.U16 R88, desc[UR6][R6.64] ;  /* 0x0000000606582981 */ /* 0x0080e4000c1e1500 */
[----:B0-----:R-:W-:-:S02]  /*18ca0*/  @P3 IMAD.MOV.U32 R6, RZ, RZ, R133 ;  /* 0x000000ffff063224 */ /* 0x001fc400078e0085 */
[----:B------:R-:W-:Y:S01]  /*18cb0*/  @P3 IMAD.MOV.U32 R7, RZ, RZ, R135 ;  /* 0x000000ffff073224 */ /* 0x000fe200078e0087 */
[----:B------:R-:W3:Y:S04]  /*18cc0*/  LDL R133, [R1+0xa80] ;  /* 0x000a800001857983 */ /* 0x000ee80000100800 */
[----:B------:R0:W3:Y:S04]  /*18cd0*/  @P3 LDG.E.U16 R78, desc[UR6][R6.64] ;  /* 0x00000006064e3981 */ /* 0x0000e8000c1e1500 */
[----:B------:R-:W3:Y:S04]  /*18ce0*/  LDL R135, [R1+0xa7c] ;  /* 0x000a7c0001877983 */ /* 0x000ee80000100800 */
[----:B------:R-:W0:Y:S04]  /*18cf0*/  LDL R6, [R1+0xa94] ;  /* 0x000a940001067983 */ /* 0x000e280000100800 */
[----:B------:R-:W0:Y:S02]  /*18d00*/  LDL R7, [R1+0xa98] ;  /* 0x000a980001077983 */ /* 0x000e240000100800 */
[----:B0-----:R-:W-:-:S04]  /*18d10*/  @P0 LOP3.LUT R7, R7, R6, RZ, 0x3c, !PT ;  /* 0x0000000607070212 */ /* 0x001fc800078e3cff */
[----:B------:R-:W-:-:S04]  /*18d20*/  @P0 LOP3.LUT R6, R7, R6, RZ, 0x3c, !PT ;  /* 0x0000000607060212 */ /* 0x000fc800078e3cff */
[----:B------:R-:W-:-:S05]  /*18d30*/  @P0 LOP3.LUT R7, R7, R6, RZ, 0x3c, !PT ;  /* 0x0000000607070212 */ /* 0x000fca00078e3cff */
[----:B------:R2:W3:Y:S02]  /*18d40*/  @P0 LDG.E.U16 R13, desc[UR6][R6.64] ;  /* 0x00000006060d0981 */ /* 0x0004e4000c1e1500 */
[----:B--2---:R-:W-:Y:S02]  /*18d50*/  @P1 IMAD.MOV.U32 R6, RZ, RZ, R146 ;  /* 0x000000ffff061224 */ /* 0x004fe400078e0092 */
[----:B------:R-:W-:Y:S01]  /*18d60*/  @P1 IMAD.MOV.U32 R7, RZ, RZ, R148 ;  /* 0x000000ffff071224 */ /* 0x000fe200078e0094 */
[C---:B------:R-:W-:Y:S01]  /*18d70*/  ISETP.GT.AND P2, PT, R5.reuse, 0xa, PT ;  /* 0x0000000a0500780c */ /* 0x040fe20003f44270 */
[----:B------:R-:W2:Y:S04]  /*18d80*/  LDL R148, [R1+0xa6c] ;  /* 0x000a6c0001947983 */ /* 0x000ea80000100800 */
[----:B------:R4:W2:Y:S01]  /*18d90*/  @P1 LDG.E.U16 R60, desc[UR6][R6.64] ;  /* 0x00000006063c1981 */ /* 0x0008a2000c1e1500 */
[----:B------:R-:W-:-:S03]  /*18da0*/  ISETP.GT.AND P3, PT, R5, 0xb, PT ;  /* 0x0000000b0500780c */ /* 0x000fc60003f64270 */
[----:B------:R-:W2:Y:S04]  /*18db0*/  LDL R146, [R1+0xa70] ;  /* 0x000a700001927983 */ /* 0x000ea80000100800 */
[----:B------:R-:W3:Y:S01]  /*18dc0*/  LDL R7, [R1+0xa84] ;  /* 0x000a840001077983 */ /* 0x000ee20000100800 */
[----:B----4-:R-:W-:Y:S01]  /*18dd0*/  @P2 IMAD.MOV.U32 R6, RZ, RZ, R141 ;  /* 0x000000ffff062224 */ /* 0x010fe200078e008d */
        /* <DEDUP_REMOVED lines=404> */
[----:B------:R-:W-:-:S02]  /*1a720*/  ISETP.GT.AND P3, PT, R5, 0x4f, PT ;  /* 0x0000004f0500780c */ /* 0x000fc40003f64270 */
[----:B------:R-:W-:Y:S01]  /*1a730*/  PRMT R4, RZ, 0x7610, R4 ;  /* 0x00007610ff047816 */ /* 0x000fe20000000004 */
        /* <DEDUP_REMOVED lines=201> */
[----:B------:R-:W-:Y:S01]  /*1b3d0*/  ISETP.GT.AND P4, PT, R5, 0x72, PT ;  /* 0x000000720500780c */ /* 0x000fe20003f84270 */
        /* <DEDUP_REMOVED lines=11> */
[----:B------:R-:W2:Y:S04]  /*1b490*/  LDL R146, [R1+0x730] ;  /* 0x0007300001927983 */ /* 0x000ea80000100800 */
[----:B------:R0:W2:Y:S04]  /*1b4a0*/  @P1 LDG.E.U16 R223, desc[UR6][R6.64] ;  /* 0x0000000606df1981 */ /* 0x0000a8000c1e1500 */
[----:B------:R-:W2:Y:S04]  /*1b4b0*/  LDL R148, [R1+0x72c] ;  /* 0x00072c0001947983 */ /* 0x000ea80000100800 */
[----:B------:R-:W0:Y:S04]  /*1b4c0*/  LDL R6, [R1+0x744] ;  /* 0x0007440001067983 */ /* 0x000e280000100800 */
[----:B------:R-:W0:Y:S01]  /*1b4d0*/  LDL R7, [R1+0x748] ;  /* 0x0007480001077983 */ /* 0x000e220000100800 */
[----:B------:R-:W-:-:S02]  /*1b4e0*/  ISETP.GT.AND P0, PT, R5, 0x73, PT ;  /* 0x000000730500780c */ /* 0x000fc40003f04270 */
[----:B0-----:R-:W-:-:S04]  /*1b4f0*/  @P4 LOP3.LUT R7, R7, R6, RZ, 0x3c, !PT ;  /* 0x0000000607074212 */ /* 0x001fc800078e3cff */
[----:B------:R-:W-:-:S04]  /*1b500*/  @P4 LOP3.LUT R6, R7, R6, RZ, 0x3c, !PT ;  /* 0x0000000607064212 */ /* 0x000fc800078e3cff */
[----:B------:R-:W-:-:S05]  /*1b510*/  @P4 LOP3.LUT R7, R7, R6, RZ, 0x3c, !PT ;  /* 0x0000000607074212 */ /* 0x000fca00078e3cff */
[----:B------:R4:W2:Y:S04]  /*1b520*/  @P4 LDG.E.U16 R222, desc[UR6][R6.64] ;  /* 0x0000000606de4981 */ /* 0x0008a8000c1e1500 */
[----:B------:R-:W3:Y:S01]  /*1b530*/  LDL R7, [R1+0x73c] ;  /* 0x00073c0001077983 */ /* 0x000ee20000100800 */
[C---:B------:R-:W-:Y:S01]  /*1b540*/  ISETP.GT.AND P1, PT, R5.reuse, 0x74, PT ;  /* 0x000000740500780c */ /* 0x040fe20003f24270 */
[----:B----4-:R-:W-:Y:S02]  /*1b550*/  @P0 IMAD.MOV.U32 R6, RZ, RZ, R141 ;  /* 0x000000ffff060224 */ /* 0x010fe400078e008d */
[----:B------:R-:W4:Y:S04]  /*1b560*/  LDL R141, [R1+0x720] ;  /* 0x00072000018d7983 */ /* 0x000f280000100800 */
[----:B---3--:R0:W3:Y:S01]  /*1b570*/  @P0 LDG.E.U16 R221, desc[UR6][R6.64] ;  /* 0x0000000606dd0981 */ /* 0x0080e2000c1e1500 */
[----:B------:R-:W-:-:S05]  /*1b580*/  ISETP.GT.AND P0, PT, R5, 0x75, PT ;  /* 0x000000750500780c */ /* 0x000fca0003f04270 */
[----:B0-----:R-:W-:Y:S02]  /*1b590*/  @P1 IMAD.MOV.U32 R6, RZ, RZ, R133 ;  /* 0x000000ffff061224 */ /* 0x001fe400078e0085 */
[----:B------:R-:W-:Y:S01]  /*1b5a0*/  @P1 IMAD.MOV.U32 R7, RZ, RZ, R135 ;  /* 0x000000ffff071224 */ /* 0x000fe200078e0087 */
[----:B------:R-:W3:Y:S04]  /*1b5b0*/  LDL R133, [R1+0x718] ;  /* 0x0007180001857983 */ /* 0x000ee80000100800 */
[----:B------:R2:W3:Y:S04]  /*1b5c0*/  @P1 LDG.E.U16 R220, desc[UR6][R6.64] ;  /* 0x0000000606dc1981 */ /* 0x0004e8000c1e1500 */
[----:B------:R-:W3:Y:S01]  /*1b5d0*/  LDL R135, [R1+0x714] ;  /* 0x0007140001877983 */ /* 0x000ee20000100800 */
[----:B--2---:R-:W-:-:S02]  /*1b5e0*/  @P0 IMAD.MOV.U32 R6, RZ, RZ, R146 ;  /* 0x000000ffff060224 */ /* 0x004fc400078e0092 */
[----:B------:R-:W-:Y:S01]  /*1b5f0*/  @P0 IMAD.MOV.U32 R7, RZ, RZ, R148 ;  /* 0x000000ffff070224 */ /* 0x000fe200078e0094 */
[C---:B------:R-:W-:Y:S01]  /*1b600*/  ISETP.GT.AND P1, PT, R5.reuse, 0x76, PT ;  /* 0x000000760500780c */ /* 0x040fe20003f24270 */
        /* <DEDUP_REMOVED lines=41> */
[----:B------:R-:W-:Y:S02]  /*1b8a0*/  @P1 IMAD.MOV.U32 R7, RZ, RZ, R135 ;  /* 0x000000ffff071224 */ /* 0x000fe400078e0087 */
[----:B------:R-:W4:Y:S04]  /*1b8b0*/  LDL R135, [R1+0xef0] ;  /* 0x000ef00001877983 */ /* 0x000f280000100800 */
[----:B------:R2:W3:Y:S02]  /*1b8c0*/  @P1 LDG.E.U16 R212, desc[UR6][R6.64] ;  /* 0x0000000606d41981 */ /* 0x0004e4000c1e1500 */
[----:B--2---:R-:W-:-:S02]  /*1b8d0*/  @P0 IMAD.MOV.U32 R6, RZ, RZ, R146 ;  /* 0x000000ffff060224 */ /* 0x004fc400078e0092 */
[----:B------:R-:W-:Y:S01]  /*1b8e0*/  @P0 IMAD.MOV.U32 R7, RZ, RZ, R148 ;  /* 0x000000ffff070224 */ /* 0x000fe200078e0094 */
[C---:B------:R-:W-:Y:S01]  /*1b8f0*/  ISETP.GT.AND P1, PT, R5.reuse, 0x7e, PT ;  /* 0x0000007e0500780c */ /* 0x040fe20003f24270 */
[----:B------:R-:W0:Y:S03]  /*1b900*/  S2R R133, SR_TID.X ;  /* 0x0000000000857919 */ /* 0x000e260000002100 */
[----:B------:R1:W2:Y:S01]  /*1b910*/  @P0 LDG.E.U16 R211, desc[UR6][R6.64] ;  /* 0x0000000606d30981 */ /* 0x0002a2000c1e1500 */
[----:B------:R-:W-:-:S03]  /*1b920*/  ISETP.GT.AND P2, PT, R5, 0x7f, PT ;  /* 0x0000007f0500780c */ /* 0x000fc60003f44270 */
[----:B------:R-:W3:Y:S04]  /*1b930*/  LDL R148, [R1+0xed0] ;  /* 0x000ed00001947983 */ /* 0x000ee80000100800 */
[----:B------:R-:W2:Y:S04]  /*1b940*/  LDL R146, [R1+0xe8c] ;  /* 0x000e8c0001927983 */ /* 0x000ea80000100800 */
[----:B------:R-:W1:Y:S04]  /*1b950*/  LDL R6, [R1+0x6e4] ;  /* 0x0006e40001067983 */ /* 0x000e680000100800 */
[----:B------:R-:W1:Y:S02]  /*1b960*/  LDL R7, [R1+0x6e8] ;  /* 0x0006e80001077983 */ /* 0x000e640000100800 */
[----:B-1----:R-:W-:-:S04]  /*1b970*/  @P1 LOP3.LUT R7, R7, R6, RZ, 0x3c, !PT ;  /* 0x0000000607071212 */ /* 0x002fc800078e3cff */
[----:B------:R-:W-:-:S04]  /*1b980*/  @P1 LOP3.LUT R6, R7, R6, RZ, 0x3c, !PT ;  /* 0x0000000607061212 */ /* 0x000fc800078e3cff */
[----:B------:R-:W-:-:S05]  /*1b990*/  @P1 LOP3.LUT R7, R7, R6, RZ, 0x3c, !PT ;  /* 0x0000000607071212 */ /* 0x000fca00078e3cff */
[----:B------:R1:W2:Y:S04]  /*1b9a0*/  @P1 LDG.E.U16 R210, desc[UR6][R6.64] ;  /* 0x0000000606d21981 */ /* 0x0002a8000c1e1500 */
[----:B------:R-:W1:Y:S04]  /*1b9b0*/  LDL R6, [R1+0x6dc] ;  /* 0x0006dc0001067983 */ /* 0x000e680000100800 */
[----:B------:R-:W1:Y:S01]  /*1b9c0*/  LDL R7, [R1+0x6e0] ;  /* 0x0006e00001077983 */ /* 0x000e620000100800 */
[----:B0-----:R-:W-:-:S04]  /*1b9d0*/  LOP3.LUT R133, R133, 0x7f, RZ, 0xc0, !PT ;  /* 0x0000007f85857812 */ /* 0x001fc800078ec0ff */
[----:B------:R-:W-:Y:S02]  /*1b9e0*/  ISETP.GE.AND P0, PT, R133, R5, PT ;  /* 0x000000058500720c */ /* 0x000fe40003f06270 */
[----:B------:R-:W2:Y:S01]  /*1b9f0*/  LDL R133, [R1+0xe90] ;  /* 0x000e900001857983 */ /* 0x000ea20000100800 */
[----:B-1----:R-:W-:-:S04]  /*1ba00*/  @P2 LOP3.LUT R7, R7, R6, RZ, 0x3c, !PT ;  /* 0x0000000607072212 */ /* 0x002fc800078e3cff */
[----:B------:R-:W-:-:S04]  /*1ba10*/  @P2 LOP3.LUT R6, R7, R6, RZ, 0x3c, !PT ;  /* 0x0000000607062212 */ /* 0x000fc800078e3cff */
[----:B------:R-:W-:-:S05]  /*1ba20*/  @P2 LOP3.LUT R7, R7, R6, RZ, 0x3c, !PT ;  /* 0x0000000607072212 */ /* 0x000fca00078e3cff */
[----:B------:R4:W2:Y:S01]  /*1ba30*/  @P2 LDG.E.U16 R209, desc[UR6][R6.64] ;  /* 0x0000000606d12981 */ /* 0x0008a2000c1e1500 */
[----:B------:R-:W-:Y:S01]  /*1ba40*/  BAR.SYNC.DEFER_BLOCKING 0x0 ;  /* 0x0000000000007b1d */ /* 0x000fe20000010000 */
[----:B----4-:R-:W-:Y:S02]  /*1ba50*/  @!P0 IMAD.MOV.U32 R6, RZ, RZ, R135 ;  /* 0x000000ffff068224 */ /* 0x010fe400078e0087 */
[----:B------:R-:W-:-:S03]  /*1ba60*/  @!P0 IMAD.MOV.U32 R7, RZ, RZ, R141 ;  /* 0x000000ffff078224 */ /* 0x000fc600078e008d */
[----:B------:R-:W4:Y:S04]  /*1ba70*/  LDL R135, [R1+0xdd0] ;  /* 0x000dd00001877983 */ /* 0x000f280000100800 */
[----:B------:R-:W4:Y:S04]  /*1ba80*/  LDL R141, [R1+0xdcc] ;  /* 0x000dcc00018d7983 */ /* 0x000f280000100800 */
[----:B------:R3:W4:Y:S04]  /*1ba90*/  @!P0 LDG.E.U16 R208, desc[UR6][R6.64] ;  /* 0x0000000606d08981 */ /* 0x000728000c1e1500 */
[----:B------:R-:W2:Y:S01]  /*1baa0*/  LDL R7, [R1+0xecc] ;  /* 0x000ecc0001077983 */ /* 0x000ea20000100800 */
[----:B---3--:R-:W-:-:S03]  /*1bab0*/  @!P0 IMAD.MOV.U32 R6, RZ, RZ, R148 ;  /* 0x000000ffff068224 */ /* 0x008fc600078e0094 */
[----:B------:R-:W3:Y:S04]  /*1bac0*/  LDL R148, [R1+0xd90] ;  /* 0x000d900001947983 */ /* 0x000ee80000100800 */
[----:B--2---:R0:W2:Y:S02]  /*1bad0*/  @!P0 LDG.E.U16 R207, desc[UR6][R6.64] ;  /* 0x0000000606cf8981 */ /* 0x0040a4000c1e1500 */
[----:B0-----:R-:W-:Y:S02]  /*1bae0*/  @!P0 IMAD.MOV.U32 R6, RZ, RZ, R133 ;  /* 0x000000ffff068224 */ /* 0x001fe400078e0085 */
[----:B------:R-:W-:Y:S01]  /*1baf0*/  @!P0 IMAD.MOV.U32 R7, RZ, RZ, R146 ;  /* 0x000000ffff078224 */ /* 0x000fe200078e0092 */
[----:B------:R-:W2:Y:S04]  /*1bb00*/  LDL R133, [R1+0xd50] ;  /* 0x000d500001857983 */ /* 0x000ea80000100800 */
[----:B------:R0:W2:Y:S04]  /*1bb10*/  @!P0 LDG.E.U16 R206, desc[UR6][R6.64] ;  /* 0x0000000606ce8981 */ /* 0x0000a8000c1e1500 */
[----:B------:R-:W2:Y:S04]  /*1bb20*/  LDL R146, [R1+0xd4c] ;  /* 0x000d4c0001927983 */ /* 0x000ea80000100800 */
[----:B------:R-:W0:Y:S04]  /*1bb30*/  LDL R6, [R1+0xe4c] ;  /* 0x000e4c0001067983 */ /* 0x000e280000100800 */
[----:B------:R-:W0:Y:S02]  /*1bb40*/  LDL R7, [R1+0xe50] ;  /* 0x000e500001077983 */ /* 0x000e240000100800 */
[----:B0-----:R-:W-:-:S04]  /*1bb50*/  @!P0 LOP3.LUT R7, R7, R6, RZ, 0x3c, !PT ;  /* 0x0000000607078212 */ /* 0x001fc800078e3cff */
[----:B------:R-:W-:-:S04]  /*1bb60*/  @!P0 LOP3.LUT R6, R7, R6, RZ, 0x3c, !PT ;  /* 0x0000000607068212 */ /* 0x000fc800078e3cff */
[----:B------:R-:W-:-:S05]  /*1bb70*/  @!P0 LOP3.LUT R7, R7, R6, RZ, 0x3c, !PT ;  /* 0x0000000607078212 */ /* 0x000fca00078e3cff */
[----:B------:R0:W2:Y:S04]  /*1bb80*/  @!P0 LDG.E.U16 R205, desc[UR6][R6.64] ;  /* 0x0000000606cd8981 */ /* 0x0000a8000c1e1500 */
[----:B------:R-:W0:Y:S04]  /*1bb90*/  LDL R6, [R1+0xe0c] ;  /* 0x000e0c0001067983 */ /* 0x000e280000100800 */
[----:B------:R-:W0:Y:S02]  /*1bba0*/  LDL R7, [R1+0xe10] ;  /* 0x000e100001077983 */ /* 0x000e240000100800 */
[----:B0-----:R-:W-:-:S04]  /*1bbb0*/  @!P0 LOP3.LUT R7, R7, R6, RZ, 0x3c, !PT ;  /* 0x0000000607078212 */ /* 0x001fc800078e3cff */
[----:B------:R-:W-:-:S04]  /*1bbc0*/  @!P0 LOP3.LUT R6, R7, R6, RZ, 0x3c, !PT ;  /* 0x0000000607068212 */ /* 0x000fc800078e3cff */
[----:B------:R-:W-:-:S05]  /*1bbd0*/  @!P0 LOP3.LUT R7, R7, R6, RZ, 0x3c, !PT ;  /* 0x0000000607078212 */ /* 0x000fca00078e3cff */
[----:B------:R4:W2:Y:S02]  /*1bbe0*/  @!P0 LDG.E.U16 R204, desc[UR6][R6.64] ;  /* 0x0000000606cc8981 */ /* 0x0008a4000c1e1500 */
[----:B----4-:R-:W-:Y:S02]  /*1bbf0*/  @!P0 IMAD.MOV.U32 R6, RZ, RZ, R135 ;  /* 0x000000ffff068224 */ /* 0x010fe400078e0087 */
[----:B------:R-:W-:Y:S01]  /*1bc00*/  @!P0 IMAD.MOV.U32 R7, RZ, RZ, R141 ;  /* 0x000000ffff078224 */ /* 0x000fe200078e008d */
[----:B------:R-:W4:Y:S04]  /*1bc10*/  LDL R135, [R1+0xc90] ;  /* 0x000c900001877983 */ /* 0x000f280000100800 */
[----:B------:R3:W4:Y:S04]  /*1bc20*/  @!P0 LDG.E.U16 R203, desc[UR6][R6.64] ;  /* 0x0000000606cb8981 */ /* 0x000728000c1e1500 */
[----:B------:R-:W4:Y:S04]  /*1bc30*/  LDL R141, [R1+0xc8c] ;  /* 0x000c8c00018d7983 */ /* 0x000f280000100800 */
        /* <DEDUP_REMOVED lines=101> */
[----:B------:R-:W4:Y:S04]  /*1c290*/  LDL.LU R135, [R1+0x370] ;  /* 0x0003700001877983 */ /* 0x000f280000300800 */
[----:B------:R-:W4:Y:S04]  /*1c2a0*/  LDL.LU R141, [R1+0x334] ;  /* 0x00033400018d7983 */ /* 0x000f280000300800 */
        /* <DEDUP_REMOVED lines=21> */
[----:B------:R0:W2:Y:S04]  /*1c400*/  @!P0 LDG.E.U16 R179, desc[UR6][R6.64] ;  /* 0x0000000606b38981 */ /* 0x0000a8000c1e1500 */
[----:B------:R-:W0:Y:S02]  /*1c410*/  LDL R7, [R1+0x374] ;  /* 0x0003740001077983 */ /* 0x000e240000100800 */
[----:B0-----:R-:W-:Y:S02]  /*1c420*/  @!P0 IMAD.MOV.U32 R6, RZ, RZ, R7 ;  /* 0x000000ffff068224 */ /* 0x001fe400078e0007 */
[----:B----4-:R-:W-:-:S05]  /*1c430*/  @!P0 IMAD.MOV.U32 R7, RZ, RZ, R135 ;  /* 0x000000ffff078224 */ /* 0x010fca00078e0087 */
[----:B------:R0:W4:Y:S04]  /*1c440*/  @!P0 LDG.E.U16 R178, desc[UR6][R6.64] ;  /* 0x0000000606b28981 */ /* 0x000128000c1e1500 */
[----:B------:R-:W3:Y:S01]  /*1c450*/  LDL R7, [R1+0x330] ;  /* 0x0003300001077983 */ /* 0x000ee20000100800 */
[----:B0-----:R-:W-:-:S05]  /*1c460*/  @!P0 IMAD.MOV.U32 R6, RZ, RZ, R141 ;  /* 0x000000ffff068224 */ /* 0x001fca00078e008d */
[----:B---3--:R0:W3:Y:S04]  /*1c470*/  @!P0 LDG.E.U16 R177, desc[UR6][R6.64] ;  /* 0x0000000606b18981 */ /* 0x0080e8000c1e1500 */
[----:B------:R-:W2:Y:S01]  /*1c480*/  LDL R7, [R1+0x6d8] ;  /* 0x0006d80001077983 */ /* 0x000ea20000100800 */
[----:B0-----:R-:W-:-:S03]  /*1c490*/  @!P0 IMAD.MOV.U32 R6, RZ, RZ, R148 ;  /* 0x000000ffff068224 */ /* 0x001fc600078e0094 */
[----:B------:R-:W4:Y:S04]  /*1c4a0*/  LDL R148, [R1+0xd88] ;  /* 0x000d880001947983 */ /* 0x000f280000100800 */
[----:B--2---:R0:W2:Y:S02]  /*1c4b0*/  @!P0 LDG.E.U16 R176, desc[UR6][R6.64] ;  /* 0x0000000606b08981 */ /* 0x0040a4000c1e1500 */
[----:B0-----:R-:W-:Y:S02]  /*1c4c0*/  @!P0 IMAD.MOV.U32 R6, RZ, RZ, R133 ;  /* 0x000000ffff068224 */ /* 0x001fe400078e0085 */
[----:B------:R-:W-:Y:S01]  /*1c4d0*/  @!P0 IMAD.MOV.U32 R7, RZ, RZ, R146 ;  /* 0x000000ffff078224 */ /* 0x000fe200078e0092 */
[----:B------:R-:W3:Y:S04]  /*1c4e0*/  LDL R133, [R1+0xd48] ;  /* 0x000d480001857983 */ /* 0x000ee80000100800 */
        /* <DEDUP_REMOVED lines=26> */
[----:B------:R-:W3:Y:S01]  /*1c690*/  LDL R7, [R1+0xd84] ;  /* 0x000d840001077983 */ /* 0x000ee20000100800 */
[----:B----4-:R-:W-:-:S03]  /*1c6a0*/  @!P0 IMAD.MOV.U32 R6, RZ, RZ, R148 ;  /* 0x000000ffff068224 */ /* 0x010fc600078e0094 */
[----:B------:R-:W4:Y:S04]  /*1c6b0*/  LDL R148, [R1+0xc08] ;  /* 0x000c080001947983 */ /* 0x000f280000100800 */
[----:B---3--:R0:W3:Y:S02]  /*1c6c0*/  @!P0 LDG.E.U16 R170, desc[UR6][R6.64] ;  /* 0x0000000606aa8981 */ /* 0x0080e4000c1e1500 */
[----:B0-----:R-:W-:Y:S02]  /*1c6d0*/  @!P0 IMAD.MOV.U32 R6, RZ, RZ, R133 ;  /* 0x000000ffff068224 */ /* 0x001fe400078e0085 */
[----:B--2---:R-:W-:Y:S01]  /*1c6e0*/  @!P0 IMAD.MOV.U32 R7, RZ, RZ, R146 ;  /* 0x000000ffff078224 */ /* 0x004fe200078e0092 */
[----:B------:R-:W2:Y:S04]  /*1c6f0*/  LDL R133, [R1+0xbc8] ;  /* 0x000bc80001857983 */ /* 0x000ea80000100800 */
[----:B------:R0:W3:Y:S04]  /*1c700*/  @!P0 LDG.E.U16 R169, desc[UR6][R6.64] ;  /* 0x0000000606a98981 */ /* 0x0000e8000c1e1500 */
[----:B------:R-:W3:Y:S04]  /*1c710*/  LDL R146, [R1+0xbc4] ;  /* 0x000bc40001927983 */ /* 0x000ee80000100800 */
[----:B------:R-:W0:Y:S04]  /*1c720*/  LDL R6, [R1+0xd04] ;  /* 0x000d040001067983 */ /* 0x000e280000100800 */
[----:B------:R-:W0:Y:S02]  /*1c730*/  LDL R7, [R1+0xd08] ;  /* 0x000d080001077983 */ /* 0x000e240000100800 */
[----:B0-----:R-:W-:-:S04]  /*1c740*/  @!P0 LOP3.LUT R7, R7, R6, RZ, 0x3c, !PT ;  /* 0x0000000607078212 */ /* 0x001fc800078e3cff */
[----:B------:R-:W-:-:S04]  /*1c750*/  @!P0 LOP3.LUT R6, R7, R6, RZ, 0x3c, !PT ;  /* 0x0000000607068212 */ /* 0x000fc800078e3cff */
[----:B------:R-:W-:-:S05]  /*1c760*/  @!P0 LOP3.LUT R7, R7, R6, RZ, 0x3c, !PT ;  /* 0x0000000607078212 */ /* 0x000fca00078e3cff */
[----:B------:R0:W3:Y:S04]  /*1c770*/  @!P0 LDG.E.U16 R168, desc[UR6][R6.64] ;  /* 0x0000000606a88981 */ /* 0x0000e8000c1e1500 */
        /* <DEDUP_REMOVED lines=18> */
[----:B------:R-:W2:Y:S01]  /*1c8a0*/  LDL R7, [R1+0xc04] ;  /* 0x000c040001077983 */ /* 0x000ea20000100800 */
[----:B----4-:R-:W-:-:S03]  /*1c8b0*/  @!P0 IMAD.MOV.U32 R6, RZ, RZ, R148 ;  /* 0x000000ffff068224 */ /* 0x010fc600078e0094 */
[----:B------:R-:W4:Y:S04]  /*1c8c0*/  LDL R148, [R1+0x670] ;  /* 0x0006700001947983 */ /* 0x000f280000100800 */
[----:B--2---:R0:W2:Y:S02]  /*1c8d0*/  @!P0 LDG.E.U16 R164, desc[UR6][R6.64] ;  /* 0x0000000606a48981 */ /* 0x0040a4000c1e1500 */
[----:B0-----:R-:W-:Y:S02]  /*1c8e0*/  @!P0 IMAD.MOV.U32 R6, RZ, RZ, R133 ;  /* 0x000000ffff068224 */ /* 0x001fe400078e0085 */
[----:B---3--:R-:W-:Y:S01]  /*1c8f0*/  @!P0 IMAD.MOV.U32 R7, RZ, RZ, R146 ;  /* 0x000000ffff078224 */ /* 0x008fe200078e0092 */
        /* <DEDUP_REMOVED lines=61> */
[----:B----4-:R-:W-:-:S05]  /*1ccd0*/  @!P0 IMAD.MOV.U32 R6, RZ, RZ, R148 ;  /* 0x000000ffff068224 */ /* 0x010fca00078e0094 */
[----:B--2---:R0:W2:Y:S02]  /*1cce0*/  @!P0 LDG.E.U16 R152, desc[UR6][R6.64] ;  /* 0x0000000606988981 */ /* 0x0040a4000c1e1500 */
[----:B0-----:R-:W-:Y:S02]  /*1ccf0*/  @!P0 IMAD.MOV.U32 R6, RZ, RZ, R133 ;  /* 0x000000ffff068224 */ /* 0x001fe400078e0085 */
[----:B---3--:R-:W-:Y:S01]  /*1cd00*/  @!P0 IMAD.MOV.U32 R7, RZ, RZ, R146 ;  /* 0x000000ffff078224 */ /* 0x008fe200078e0092 */
[----:B------:R-:W3:Y:S04]  /*1cd10*/  LDL.LU R133, [R1+0x368] ;  /* 0x0003680001857983 */ /* 0x000ee80000300800 */
[----:B------:R-:W4:Y:S04]  /*1cd20*/  LDL.LU R146, [R1+0x36c] ;  /* 0x00036c0001927983 */ /* 0x000f280000300800 */
[----:B------:R-:W2:Y:S04]  /*1cd30*/  LDL.LU R148, [R1+0x32c] ;  /* 0x00032c0001947983 */ /* 0x000ea80000300800 */
        /* <DEDUP_REMOVED lines=26> */
[----:B---3--:R-:W-:-:S05]  /*1cee0*/  @!P0 IMAD.MOV.U32 R7, RZ, RZ, R133 ;  /* 0x000000ffff078224 */ /* 0x008fca00078e0085 */
[----:B------:R2:W3:Y:S04]  /*1cef0*/  @!P0 LDG.E.U16 R18, desc[UR6][R6.64] ;  /* 0x0000000606128981 */ /* 0x0004e8000c1e1500 */
[----:B------:R-:W4:Y:S01]  /*1cf00*/  LDL R7, [R1+0x328] ;  /* 0x0003280001077983 */ /* 0x000f220000100800 */
[----:B--2---:R-:W-:-:S05]  /*1cf10*/  @!P0 IMAD.MOV.U32 R6, RZ, RZ, R148 ;  /* 0x000000ffff068224 */ /* 0x004fca00078e0094 */
[----:B----4-:R0:W2:Y:S04]  /*1cf20*/  @!P0 LDG.E.U16 R17, desc[UR6][R6.64] ;  /* 0x0000000606118981 */ /* 0x0100a8000c1e1500 */
[----:B------:R-:W0:Y:S04]  /*1cf30*/  LDL R6, [R1+0xae4] ;  /* 0x000ae40001067983 */ /* 0x000e280000100800 */
[----:B------:R-:W0:Y:S04]  /*1cf40*/  LDL R7, [R1+0xeec] ;  /* 0x000eec0001077983 */ /* 0x000e280000100800 */
[----:B------:R1:W-:Y:S02]  /*1cf50*/  STS.U16 [R3+UR4+0x10000], R14 ;  /* 0x0100000e03007988 */ /* 0x0003e40008000404 */
[----:B-1----:R-:W-:-:S02]  /*1cf60*/  PRMT R14, RZ, 0x7610, R14 ;  /* 0x00007610ff0e7816 */ /* 0x002fc4000000000e */
[----:B0-----:R-:W-:-:S04]  /*1cf70*/  @!P0 LOP3.LUT R7, R7, R6, RZ, 0x3c, !PT ;  /* 0x0000000607078212 */ /* 0x001fc800078e3cff */
[----:B------:R-:W-:-:S04]  /*1cf80*/  @!P0 LOP3.LUT R6, R7, R6, RZ, 0x3c, !PT ;  /* 0x0000000607068212 */ /* 0x000fc800078e3cff */
[----:B------:R-:W-:-:S05]  /*1cf90*/  @!P0 LOP3.LUT R7, R7, R6, RZ, 0x3c, !PT ;  /* 0x0000000607078212 */ /* 0x000fca00078e3cff */
[----:B------:R0:W4:Y:S04]  /*1cfa0*/  @!P0 LDG.E.U16 R14, desc[UR6][R6.64] ;  /* 0x00000006060e8981 */ /* 0x000128000c1e1500 */
        /* <DEDUP_REMOVED lines=41> */
[----:B------:R-:W0:Y:S01]  /*1d240*/  LDL R7, [R1+0xd80] ;  /* 0x000d800001077983 */ /* 0x000e220000100800 */
[----:B------:R-:W-:-:S03]  /*1d250*/  PRMT R5, RZ, 0x7610, R5 ;  /* 0x00007610ff057816 */ /* 0x000fc60000000005 */
[----:B------:R1:W-:Y:S04]  /*1d260*/  STS.U16 [R3+UR4+0x11800], R57 ;  /* 0x0118003903007988 */ /* 0x0003e80008000404 */
[----:B------:R3:W-:Y:S04]  /*1d270*/  STS.U16 [R3+UR4+0x11c00], R56 ;  /* 0x011c003803007988 */ /* 0x0007e80008000404 */
[----:B------:R2:W-:Y:S04]  /*1d280*/  STS.U16 [R3+UR4+0x12000], R59 ;  /* 0x0120003b03007988 */ /* 0x0005e80008000404 */
[----:B-1----:R-:W4:Y:S04]  /*1d290*/  LDL.LU R57, [R1+0x1448] ;  /* 0x0014480001397983 */ /* 0x002f280000300800 */
[----:B---3--:R-:W3:Y:S04]  /*1d2a0*/  LDL.LU R56, [R1+0x1444] ;  /* 0x0014440001387983 */ /* 0x008ee80000300800 */
[----:B--2---:R-:W2:Y:S04]  /*1d2b0*/  LDL.LU R59, [R1+0x1440] ;  /* 0x00144000013b7983 */ /* 0x004ea80000300800 */
[----:B------:R1:W-:Y:S04]  /*1d2c0*/  STS.U16 [R3+UR4+0x12400], R58 ;  /* 0x0124003a03007988 */ /* 0x0003e80008000404 */
[----:B------:R1:W-:Y:S04]  /*1d2d0*/  STS.U16 [R3+UR4+0x12800], R2 ;  /* 0x0128000203007988 */ /* 0x0003e80008000404 */
[----:B------:R-:W-:Y:S04]  /*1d2e0*/  STS.U16 [R3+UR4+0x12c00], R248 ;  /* 0x012c00f803007988 */ /* 0x000fe80008000404 */
[----:B-1----:R-:W3:Y:S01]  /*1d2f0*/  LDL.LU R58, [R1+0x143c] ;  /* 0x00143c00013a7983 */ /* 0x002ee20000300800 */
[----:B------:R-:W-:-:S03]  /*1d300*/  LOP3.LUT R2, R3, 0x10, RZ, 0x3c, !PT ;  /* 0x0000001003027812 */ /* 0x000fc600078e3cff */
[----:B------:R-:W-:Y:S04]  /*1d310*/  STS.U16 [R3+UR4+0x13000], R240 ;  /* 0x013000f003007988 */ /* 0x000fe80008000404 */
[----:B------:R-:W-:Y:S04]  /*1d320*/  STS.U16 [R3+UR4+0x13400], R232 ;  /* 0x013400e803007988 */ /* 0x000fe80008000404 */
[----:B------:R-:W-:Y:S04]  /*1d330*/  STS.U16 [R3+UR4+0x13800], R224 ;  /* 0x013800e003007988 */ /* 0x000fe80008000404 */
[----:B------:R-:W-:Y:S04]  /*1d340*/  STS.U16 [R3+UR4+0x13c00], R216 ;  /* 0x013c00d803007988 */ /* 0x000fe80008000404 */
[----:B------:R-:W-:Y:S04]  /*1d350*/  STL [R1+0xf54], R3 ;  /* 0x000f540301007387 */ /* 0x000fe80000100800 */
[----:B------:R1:W-:Y:S04]  /*1d360*/  STS.U16 [R2+UR4+0x10080], R61 ;  /* 0x0100803d02007988 */ /* 0x0003e80008000404 */
        /* <DEDUP_REMOVED lines=10> */
[----:B------:R-:W-:Y:S04]  /*1d410*/  STS.U16 [R2+UR4+0x12c80], R247 ;  /* 0x012c80f702007988 */ /* 0x000fe80008000404 */
[----:B------:R-:W-:Y:S04]  /*1d420*/  STS.U16 [R2+UR4+0x13080], R239 ;  /* 0x013080ef02007988 */ /* 0x000fe80008000404 */
[----:B------:R-:W-:Y:S04]  /*1d430*/  STS.U16 [R2+UR4+0x13480], R231 ;  /* 0x013480e702007988 */ /* 0x000fe80008000404 */
[----:B------:R-:W-:Y:S04]  /*1d440*/  STS.U16 [R2+UR4+0x13880], R223 ;  /* 0x013880df02007988 */ /* 0x000fe80008000404 */
[----:B------:R1:W-:Y:S04]  /*1d450*/  STS.U16 [R2+UR4+0x13c80], R215 ;  /* 0x013c80d702007988 */ /* 0x0003e80008000404 */
[----:B-1----:R-:W2:Y:S04]  /*1d460*/  LDL.LU R61, [R1+0x1438] ;  /* 0x00143800013d7983 */ /* 0x002ea80000300800 */
[----:B------:R-:W3:Y:S04]  /*1d470*/  LDL.LU R60, [R1+0x1434] ;  /* 0x00143400013c7983 */ /* 0x000ee80000300800 */
[----:B------:R-:W2:Y:S04]  /*1d480*/  LDL.LU R63, [R1+0x1430] ;  /* 0x00143000013f7983 */ /* 0x000ea80000300800 */
[----:B------:R-:W3:Y:S04]  /*1d490*/  LDL.LU R62, [R1+0x142c] ;  /* 0x00142c00013e7983 */ /* 0x000ee80000300800 */
[----:B------:R-:W2:Y:S04]  /*1d4a0*/  LDL.LU R65, [R1+0x1428] ;  /* 0x0014280001417983 */ /* 0x000ea80000300800 */
[----:B------:R-:W3:Y:S04]  /*1d4b0*/  LDL.LU R64, [R1+0x1424] ;  /* 0x0014240001407983 */ /* 0x000ee80000300800 */
[----:B------:R-:W2:Y:S04]  /*1d4c0*/  LDL.LU R67, [R1+0x1420] ;  /* 0x0014200001437983 */ /* 0x000ea80000300800 */
[----:B------:R-:W3:Y:S04]  /*1d4d0*/  LDL.LU R66, [R1+0x141c] ;  /* 0x00141c0001427983 */ /* 0x000ee80000300800 */
[----:B------:R-:W2:Y:S04]  /*1d4e0*/  LDL.LU R69, [R1+0x1418] ;  /* 0x0014180001457983 */ /* 0x000ea80000300800 */
[----:B------:R-:W3:Y:S04]  /*1d4f0*/  LDL.LU R68, [R1+0x1414] ;  /* 0x0014140001447983 */ /* 0x000ee80000300800 */
[----:B------:R-:W4:Y:S04]  /*1d500*/  LDL.LU R71, [R1+0x1410] ;  /* 0x0014100001477983 */ /* 0x000f280000300800 */
[----:B------:R-:W2:Y:S01]  /*1d510*/  LDL.LU R2, [R1+0x140c] ;  /* 0x00140c0001027983 */ /* 0x000ea20000300800 */
[----:B0-----:R-:W-:-:S04]  /*1d520*/  @!P0 LOP3.LUT R7, R7, R6, RZ, 0x3c, !PT ;  /* 0x0000000607078212 */ /* 0x001fc800078e3cff */
[----:B------:R-:W-:-:S04]  /*1d530*/  @!P0 LOP3.LUT R6, R7, R6, RZ, 0x3c, !PT ;  /* 0x0000000607068212 */ /* 0x000fc800078e3cff */
[----:B------:R-:W-:-:S05]  /*1d540*/  @!P0 LOP3.LUT R7, R7, R6, RZ, 0x3c, !PT ;  /* 0x0000000607078212 */ /* 0x000fca00078e3cff */
[----:B------:R0:W3:Y:S02]  /*1d550*/  @!P0 LDG.E.U16 R5, desc[UR6][R6.64] ;  /* 0x0000000606058981 */ /* 0x0000e4000c1e1500 */
[----:B0-----:R-:W0:Y:S02]  /*1d560*/  S2R R6, SR_TID.X ;  /* 0x0000000000067919 */ /* 0x001e240000002100 */
[C---:B0-----:R-:W-:Y:S01]  /*1d570*/  IMAD.SHL.U32 R3, R6.reuse, 0x2, RZ ;  /* 0x0000000206037824 */ /* 0x041fe200078e00ff */
[----:B------:R-:W-:-:S04]  /*1d580*/  LOP3.LUT R7, R6, 0x40, RZ, 0xc0, !PT ;  /* 0x0000004006077812 */ /* 0x000fc800078ec0ff */
[----:B------:R-:W-:-:S05]  /*1d590*/  LOP3.LUT R3, R3, 0x7e, RZ, 0xc0, !PT ;  /* 0x0000007e03037812 */ /* 0x000fca00078ec0ff */
[----:B------:R-:W-:Y:S02]  /*1d5a0*/  IMAD R3, R7, 0x100, R3 ;  /* 0x0000010007037824 */ /* 0x000fe400078e0203 */
[----:B------:R-:W-:-:S03]  /*1d5b0*/  IMAD.SHL.U32 R6, R6, 0x2, RZ ;  /* 0x0000000206067824 */ /* 0x000fc600078e00ff */
[----:B------:R-:W-:Y:S02]  /*1d5c0*/  LOP3.LUT R3, R3, 0x20, RZ, 0x3c, !PT ;  /* 0x0000002003037812 */ /* 0x000fe400078e3cff */
[----:B------:R-:W-:-:S03]  /*1d5d0*/  LOP3.LUT R6, R6, 0x7e, RZ, 0xc0, !PT ;  /* 0x0000007e06067812 */ /* 0x000fc600078ec0ff */
[----:B------:R0:W-:Y:S04]  /*1d5e0*/  STS.U16 [R3+UR4+0x10100], R130 ;  /* 0x0101008203007988 */ /* 0x0001e80008000404 */
[----:B------:R-:W-:Y:S04]  /*1d5f0*/  STS.U16 [R3+UR4+0x10500], R131 ;  /* 0x0105008303007988 */ /* 0x000fe80008000404 */
[----:B------:R-:W-:Y:S01]  /*1d600*/  STS.U16 [R3+UR4+0x10900], R128 ;  /* 0x0109008003007988 */ /* 0x000fe20008000404 */
[----:B------:R-:W-:-:S03]  /*1d610*/  IMAD R6, R7, 0x100, R6 ;  /* 0x0000010007067824 */ /* 0x000fc600078e0206 */
[----:B------:R-:W-:Y:S04]  /*1d620*/  STS.U16 [R3+UR4+0x10d00], R129 ;  /* 0x010d008103007988 */ /* 0x000fe80008000404 */
[----:B------:R-:W-:Y:S04]  /*1d630*/  STS.U16 [R3+UR4+0x11100], R126 ;  /* 0x0111007e03007988 */ /* 0x000fe80008000404 */
[----:B------:R-:W-:Y:S04]  /*1d640*/  STS.U16 [R3+UR4+0x11500], R127 ;  /* 0x0115007f03007988 */ /* 0x000fe80008000404 */
[----:B------:R-:W-:Y:S04]  /*1d650*/  STS.U16 [R3+UR4+0x11900], R124 ;  /* 0x0119007c03007988 */ /* 0x000fe80008000404 */
[----:B------:R-:W-:Y:S01]  /*1d660*/  STS.U16 [R3+UR4+0x11d00], R125 ;  /* 0x011d007d03007988 */ /* 0x000fe20008000404 */
[----:B------:R-:W-:-:S03]  /*1d670*/  LOP3.LUT R6, R6, 0x30, RZ, 0x3c, !PT ;  /* 0x0000003006067812 */ /* 0x000fc600078e3cff */
[----:B------:R-:W-:Y:S04]  /*1d680*/  STS.U16 [R3+UR4+0x12100], R122 ;  /* 0x0121007a03007988 */ /* 0x000fe80008000404 */
        /* <DEDUP_REMOVED lines=15> */
[----:B------:R1:W-:Y:S04]  /*1d780*/  STS.U16 [R6+UR4+0x12180], R91 ;  /* 0x0121805b06007988 */ /* 0x0003e80008000404 */
[----:B0-----:R-:W3:Y:S01]  /*1d790*/  LDL.LU R130, [R1+0x1408] ;  /* 0x0014080001827983 */ /* 0x001ee20000300800 */
[----:B-1----:R-:W0:Y:S03]  /*1d7a0*/  S2R R91, SR_TID.X ;  /* 0x00000000005b7919 */ /* 0x002e260000002100 */
[----:B------:R-:W-:Y:S04]  /*1d7b0*/  STS.U16 [R6+UR4+0x12580], R113 ;  /* 0x0125807106007988 */ /* 0x000fe80008000404 */
[----:B------:R-:W-:Y:S04]  /*1d7c0*/  STS.U16 [R6+UR4+0x12980], R110 ;  /* 0x0129806e06007988 */ /* 0x000fe80008000404 */
[----:B------:R-:W-:Y:S04]  /*1d7d0*/  STS.U16 [R6+UR4+0x12d80], R245 ;  /* 0x012d80f506007988 */ /* 0x000fe80008000404 */
[----:B------:R-:W-:Y:S04]  /*1d7e0*/  STS.U16 [R6+UR4+0x13180], R237 ;  /* 0x013180ed06007988 */ /* 0x000fe80008000404 */
[----:B------:R-:W3:Y:S01]  /*1d7f0*/  LDL.LU R131, [R1+0x1404] ;  /* 0x0014040001837983 */ /* 0x000ee20000300800 */
[C---:B0-----:R-:W-:Y:S01]  /*1d800*/  IMAD.SHL.U32 R3, R91.reuse, 0x2, RZ ;  /* 0x000000025b037824 */ /* 0x041fe200078e00ff */
[----:B------:R-:W-:-:S02]  /*1d810*/  LOP3.LUT R7, R91, 0x40, RZ, 0xc0, !PT ;  /* 0x000000405b077812 */ /* 0x000fc400078ec0ff */
[----:B------:R-:W-:Y:S02]  /*1d820*/  STS.U16 [R6+UR4+0x13580], R229 ;  /* 0x013580e506007988 */ /* 0x000fe40008000404 */
[----:B------:R-:W-:Y:S02]  /*1d830*/  LOP3.LUT R3, R3, 0x7e, RZ, 0xc0, !PT ;  /* 0x0000007e03037812 */ /* 0x000fe400078ec0ff */
[----:B------:R-:W3:Y:S03]  /*1d840*/  LDL.LU R128, [R1+0x1400] ;  /* 0x0014000001807983 */ /* 0x000ee60000300800 */
[----:B------:R-:W-:Y:S01]  /*1d850*/  IMAD R3, R7, 0x100, R3 ;  /* 0x0000010007037824 */ /* 0x000fe200078e0203 */
[----:B------:R-:W-:Y:S04]  /*1d860*/  STS.U16 [R6+UR4+0x13980], R221 ;  /* 0x013980dd06007988 */ /* 0x000fe80008000404 */
[----:B------:R-:W-:Y:S01]  /*1d870*/  LOP3.LUT R3, R3, 0x40, RZ, 0x3c, !PT ;  /* 0x0000004003037812 */ /* 0x000fe200078e3cff */
        /* <DEDUP_REMOVED lines=16> */
[----:B------:R0:W-:Y:S01]  /*1d980*/  STS.U16 [R3+UR4+0x13e00], R212 ;  /* 0x013e00d403007988 */ /* 0x0001e20008000404 */
[----:B------:R-:W-:-:S03]  /*1d990*/  IMAD.SHL.U32 R91, R91, 0x2, RZ ;  /* 0x000000025b5b7824 */ /* 0x000fc600078e00ff */
[----:B------:R-:W3:Y:S01]  /*1d9a0*/  LDL.LU R129, [R1+0x13fc] ;  /* 0x0013fc0001817983 */ /* 0x000ee20000300800 */
[----:B0-----:R-:W0:Y:S01]  /*1d9b0*/  S2R R3, SR_TID.X ;  /* 0x0000000000037919 */ /* 0x001e220000002100 */
[----:B------:R-:W-:Y:S02]  /*1d9c0*/  LOP3.LUT R91, R91, 0x7e, RZ, 0xc0, !PT ;  /* 0x0000007e5b5b7812 */ /* 0x000fe400078ec0ff */
[----:B------:R-:W3:Y:S04]  /*1d9d0*/  LDL.LU R126, [R1+0x13f8] ;  /* 0x0013f800017e7983 */ /* 0x000ee80000300800 */
[----:B------:R-:W3:Y:S01]  /*1d9e0*/  LDL.LU R127, [R1+0x13f4] ;  /* 0x0013f400017f7983 */ /* 0x000ee20000300800 */
[----:B------:R-:W-:-:S03]  /*1d9f0*/  IMAD R91, R7, 0x100, R91 ;  /* 0x00000100075b7824 */ /* 0x000fc600078e025b */
[----:B------:R-:W3:Y:S04]  /*1da00*/  LDL.LU R124, [R1+0x13f0] ;  /* 0x0013f000017c7983 */ /* 0x000ee80000300800 */
[----:B------:R-:W3:Y:S04]  /*1da10*/  LDL.LU R125, [R1+0x13ec] ;  /* 0x0013ec00017d7983 */ /* 0x000ee80000300800 */
[----:B------:R-:W3:Y:S04]  /*1da20*/  LDL.LU R122, [R1+0x13e8] ;  /* 0x0013e800017a7983 */ /* 0x000ee80000300800 */
[----:B------:R-:W3:Y:S04]  /*1da30*/  LDL.LU R123, [R1+0x13e4] ;  /* 0x0013e400017b7983 */ /* 0x000ee80000300800 */
[----:B------:R-:W3:Y:S01]  /*1da40*/  LDL.LU R120, [R1+0x13e0] ;  /* 0x0013e00001787983 */ /* 0x000ee20000300800 */
[----:B------:R-:W-:-:S03]  /*1da50*/  LOP3.LUT R91, R91, 0x50, RZ, 0x3c, !PT ;  /* 0x000000505b5b7812 */ /* 0x000fc600078e3cff */
[----:B------:R-:W3:Y:S01]  /*1da60*/  LDL.LU R121, [R1+0x13dc] ;  /* 0x0013dc0001797983 */ /* 0x000ee20000300800 */
[----:B0-----:R-:W-:-:S03]  /*1da70*/  IMAD.SHL.U32 R6, R3, 0x2, RZ ;  /* 0x0000000203067824 */ /* 0x001fc600078e00ff */
[----:B------:R-:W3:Y:S04]  /*1da80*/  LDL.LU R118, [R1+0x13d8] ;  /* 0x0013d80001767983 */ /* 0x000ee80000300800 */
[----:B------:R-:W3:Y:S04]  /*1da90*/  LDL.LU R119, [R1+0x13d4] ;  /* 0x0013d40001777983 */ /* 0x000ee80000300800 */
[----:B------:R-:W3:Y:S04]  /*1daa0*/  LDL.LU R116, [R1+0x13d0] ;  /* 0x0013d00001747983 */ /* 0x000ee80000300800 */
[----:B------:R-:W3:Y:S04]  /*1dab0*/  LDL.LU R117, [R1+0x13cc] ;  /* 0x0013cc0001757983 */ /* 0x000ee80000300800 */
[----:B------:R-:W3:Y:S01]  /*1dac0*/  LDL.LU R114, [R1+0x13c8] ;  /* 0x0013c80001727983 */ /* 0x000ee20000300800 */
[----:B------:R-:W-:-:S03]  /*1dad0*/  LOP3.LUT R7, R3, 0x40, RZ, 0xc0, !PT ;  /* 0x0000004003077812 */ /* 0x000fc600078ec0ff */
[----:B------:R-:W3:Y:S01]  /*1dae0*/  LDL.LU R115, [R1+0x13c4] ;  /* 0x0013c40001737983 */ /* 0x000ee20000300800 */
[----:B------:R-:W-:-:S03]  /*1daf0*/  LOP3.LUT R6, R6, 0x7e, RZ, 0xc0, !PT ;  /* 0x0000007e06067812 */ /* 0x000fc600078ec0ff */
[----:B------:R-:W3:Y:S04]  /*1db00*/  LDL.LU R112, [R1+0x13c0] ;  /* 0x0013c00001707983 */ /* 0x000ee80000300800 */
[----:B------:R-:W3:Y:S04]  /*1db10*/  LDL.LU R113, [R1+0x13bc] ;  /* 0x0013bc0001717983 */ /* 0x000ee80000300800 */
[----:B------:R0:W-:Y:S04]  /*1db20*/  STS.U16 [R91+UR4+0x10280], R101 ;  /* 0x010280655b007988 */ /* 0x0001e80008000404 */
[----:B------:R-:W3:Y:S04]  /*1db30*/  LDL.LU R110, [R1+0x13b8] ;  /* 0x0013b800016e7983 */ /* 0x000ee80000300800 */
[----:B------:R1:W-:Y:S04]  /*1db40*/  STS.U16 [R91+UR4+0x10680], R98 ;  /* 0x010680625b007988 */ /* 0x0003e80008000404 */
[----:B------:R-:W3:Y:S04]  /*1db50*/  LDL.LU R111, [R1+0x13b4] ;  /* 0x0013b400016f7983 */ /* 0x000ee80000300800 */
[----:B------:R4:W-:Y:S01]  /*1db60*/  STS.U16 [R91+UR4+0x10a80], R99 ;  /* 0x010a80635b007988 */ /* 0x0009e20008000404 */
[----:B------:R-:W-:-:S03]  /*1db70*/  IMAD R6, R7, 0x100, R6 ;  /* 0x0000010007067824 */ /* 0x000fc600078e0206 */
[----:B------:R-:W3:Y:S04]  /*1db80*/  LDL.LU R108, [R1+0x13b0] ;  /* 0x0013b000016c7983 */ /* 0x000ee80000300800 */
[----:B------:R2:W-:Y:S04]  /*1db90*/  STS.U16 [R91+UR4+0x10e80], R96 ;  /* 0x010e80605b007988 */ /* 0x0005e80008000404 */
[----:B------:R-:W3:Y:S04]  /*1dba0*/  LDL.LU R109, [R1+0x13ac] ;  /* 0x0013ac00016d7983 */ /* 0x000ee80000300800 */
[----:B------:R2:W-:Y:S04]  /*1dbb0*/  STS.U16 [R91+UR4+0x11280], R97 ;  /* 0x011280615b007988 */ /* 0x0005e80008000404 */
[----:B------:R-:W3:Y:S04]  /*1dbc0*/  LDL.LU R106, [R1+0x13a8] ;  /* 0x0013a800016a7983 */ /* 0x000ee80000300800 */
[----:B------:R2:W-:Y:S04]  /*1dbd0*/  STS.U16 [R91+UR4+0x11680], R94 ;  /* 0x0116805e5b007988 */ /* 0x0005e80008000404 */
[----:B------:R-:W3:Y:S04]  /*1dbe0*/  LDL.LU R107, [R1+0x13a4] ;  /* 0x0013a400016b7983 */ /* 0x000ee80000300800 */
[----:B------:R2:W-:Y:S04]  /*1dbf0*/  STS.U16 [R91+UR4+0x11a80], R95 ;  /* 0x011a805f5b007988 */ /* 0x0005e80008000404 */
[----:B------:R-:W3:Y:S04]  /*1dc00*/  LDL.LU R104, [R1+0x13a0] ;  /* 0x0013a00001687983 */ /* 0x000ee80000300800 */
[----:B------:R2:W-:Y:S01]  /*1dc10*/  STS.U16 [R91+UR4+0x11e80], R92 ;  /* 0x011e805c5b007988 */ /* 0x0005e20008000404 */
[----:B------:R-:W-:-:S03]  /*1dc20*/  LOP3.LUT R6, R6, 0x60, RZ, 0x3c, !PT ;  /* 0x0000006006067812 */ /* 0x000fc600078e3cff */
[----:B------:R-:W3:Y:S04]  /*1dc30*/  LDL.LU R105, [R1+0x139c] ;  /* 0x00139c0001697983 */ /* 0x000ee80000300800 */
[----:B------:R2:W-:Y:S01]  /*1dc40*/  STS.U16 [R91+UR4+0x12280], R93 ;  /* 0x0122805d5b007988 */ /* 0x0005e20008000404 */
[----:B------:R-:W-:-:S03]  /*1dc50*/  IMAD.SHL.U32 R3, R3, 0x2, RZ ;  /* 0x0000000203037824 */ /* 0x000fc600078e00ff */
[----:B------:R-:W3:Y:S04]  /*1dc60*/  LDL.LU R102, [R1+0x1398] ;  /* 0x0013980001667983 */ /* 0x000ee80000300800 */
[----:B------:R2:W-:Y:S04]  /*1dc70*/  STS.U16 [R91+UR4+0x12680], R90 ;  /* 0x0126805a5b007988 */ /* 0x0005e80008000404 */
[----:B------:R-:W3:Y:S04]  /*1dc80*/  LDL.LU R103, [R1+0x1394] ;  /* 0x0013940001677983 */ /* 0x000ee80000300800 */
[----:B------:R-:W-:Y:S04]  /*1dc90*/  STS.U16 [R91+UR4+0x12a80], R251 ;  /* 0x012a80fb5b007988 */ /* 0x000fe80008000404 */
[----:B------:R-:W3:Y:S04]  /*1dca0*/  LDL.LU R100, [R1+0x1390] ;  /* 0x0013900001647983 */ /* 0x000ee80000300800 */
[----:B------:R-:W-:Y:S04]  /*1dcb0*/  STS.U16 [R91+UR4+0x12e80], R243 ;  /* 0x012e80f35b007988 */ /* 0x000fe80008000404 */
[----:B0-----:R-:W3:Y:S04]  /*1dcc0*/  LDL.LU R101, [R1+0x138c] ;  /* 0x00138c0001657983 */ /* 0x001ee80000300800 */
[----:B------:R-:W-:Y:S04]  /*1dcd0*/  STS.U16 [R91+UR4+0x13280], R235 ;  /* 0x013280eb5b007988 */ /* 0x000fe80008000404 */
[----:B-1----:R-:W3:Y:S04]  /*1dce0*/  LDL.LU R98, [R1+0x1388] ;  /* 0x0013880001627983 */ /* 0x002ee80000300800 */
[----:B------:R-:W-:Y:S01]  /*1dcf0*/  STS.U16 [R91+UR4+0x13680], R227 ;  /* 0x013680e35b007988 */ /* 0x000fe20008000404 */
[----:B------:R-:W-:-:S03]  /*1dd00*/  LOP3.LUT R3, R3, 0x7e, RZ, 0xc0, !PT ;  /* 0x0000007e03037812 */ /* 0x000fc600078ec0ff */
[----:B----4-:R-:W4:Y:S04]  /*1dd10*/  LDL.LU R99, [R1+0x1384] ;  /* 0x0013840001637983 */ /* 0x010f280000300800 */
[----:B------:R-:W-:Y:S04]  /*1dd20*/  STS.U16 [R91+UR4+0x13a80], R219 ;  /* 0x013a80db5b007988 */ /* 0x000fe80008000404 */
[----:B--2---:R-:W2:Y:S04]  /*1dd30*/  LDL.LU R96, [R1+0x1380] ;  /* 0x0013800001607983 */ /* 0x004ea80000300800 */
[----:B------:R0:W-:Y:S04]  /*1dd40*/  STS.U16 [R91+UR4+0x13e80], R211 ;  /* 0x013e80d35b007988 */ /* 0x0001e80008000404 */
[----:B------:R-:W2:Y:S04]  /*1dd50*/  LDL.LU R97, [R1+0x137c] ;  /* 0x00137c0001617983 */ /* 0x000ea80000300800 */
[----:B------:R1:W-:Y:S04]  /*1dd60*/  STS.U16 [R6+UR4+0x10300], R88 ;  /* 0x0103005806007988 */ /* 0x0003e80008000404 */
[----:B------:R-:W2:Y:S04]  /*1dd70*/  LDL.LU R94, [R1+0x1378] ;  /* 0x00137800015e7983 */ /* 0x000ea80000300800 */
[----:B------:R1:W-:Y:S04]  /*1dd80*/  STS.U16 [R6+UR4+0x10700], R89 ;  /* 0x0107005906007988 */ /* 0x0003e80008000404 */
[----:B------:R-:W2:Y:S04]  /*1dd90*/  LDL.LU R95, [R1+0x1374] ;  /* 0x00137400015f7983 */ /* 0x000ea80000300800 */
[----:B------:R1:W-:Y:S01]  /*1dda0*/  STS.U16 [R6+UR4+0x10b00], R86 ;  /* 0x010b005606007988 */ /* 0x0003e20008000404 */
[----:B------:R-:W-:-:S03]  /*1ddb0*/  IMAD R3, R7, 0x100, R3 ;  /* 0x0000010007037824 */ /* 0x000fc600078e0203 */
[----:B------:R-:W2:Y:S04]  /*1ddc0*/  LDL.LU R92, [R1+0x1370] ;  /* 0x00137000015c7983 */ /* 0x000ea80000300800 */
[----:B------:R1:W-:Y:S04]  /*1ddd0*/  STS.U16 [R6+UR4+0x10f00], R87 ;  /* 0x010f005706007988 */ /* 0x0003e80008000404 */
[----:B------:R-:W2:Y:S04]  /*1dde0*/  LDL.LU R93, [R1+0x136c] ;  /* 0x00136c00015d7983 */ /* 0x000ea80000300800 */
[----:B------:R1:W-:Y:S04]  /*1ddf0*/  STS.U16 [R6+UR4+0x11300], R84 ;  /* 0x0113005406007988 */ /* 0x0003e80008000404 */
[----:B------:R-:W2:Y:S04]  /*1de00*/  LDL.LU R90, [R1+0x1368] ;  /* 0x00136800015a7983 */ /* 0x000ea80000300800 */
[----:B------:R1:W-:Y:S04]  /*1de10*/  STS.U16 [R6+UR4+0x11700], R85 ;  /* 0x0117005506007988 */ /* 0x0003e80008000404 */
[----:B0-----:R-:W2:Y:S04]  /*1de20*/  LDL.LU R91, [R1+0x1364] ;  /* 0x00136400015b7983 */ /* 0x001ea80000300800 */
[----:B------:R0:W-:Y:S04]  /*1de30*/  STS.U16 [R6+UR4+0x11b00], R82 ;  /* 0x011b005206007988 */ /* 0x0001e80008000404 */
[----:B-1----:R-:W2:Y:S04]  /*1de40*/  LDL.LU R88, [R1+0x1360] ;  /* 0x0013600001587983 */ /* 0x002ea80000300800 */
[----:B------:R1:W-:Y:S01]  /*1de50*/  STS.U16 [R6+UR4+0x11f00], R83 ;  /* 0x011f005306007988 */ /* 0x0003e20008000404 */
[----:B------:R-:W-:-:S03]  /*1de60*/  LOP3.LUT R3, R3, 0x70, RZ, 0x3c, !PT ;  /* 0x0000007003037812 */ /* 0x000fc600078e3cff */
[----:B------:R-:W2:Y:S04]  /*1de70*/  LDL.LU R89, [R1+0x135c] ;  /* 0x00135c0001597983 */ /* 0x000ea80000300800 */
[----:B------:R1:W-:Y:S04]  /*1de80*/  STS.U16 [R6+UR4+0x12300], R80 ;  /* 0x0123005006007988 */ /* 0x0003e80008000404 */
[----:B------:R-:W2:Y:S04]  /*1de90*/  LDL.LU R86, [R1+0x1358] ;  /* 0x0013580001567983 */ /* 0x000ea80000300800 */
[----:B------:R1:W-:Y:S04]  /*1dea0*/  STS.U16 [R6+UR4+0x12700], R81 ;  /* 0x0127005106007988 */ /* 0x0003e80008000404 */
[----:B------:R-:W2:Y:S04]  /*1deb0*/  LDL.LU R87, [R1+0x1354] ;  /* 0x0013540001577983 */ /* 0x000ea80000300800 */
[----:B------:R-:W-:Y:S04]  /*1dec0*/  STS.U16 [R6+UR4+0x12b00], R250 ;  /* 0x012b00fa06007988 */ /* 0x000fe80008000404 */
[----:B------:R-:W2:Y:S04]  /*1ded0*/  LDL.LU R84, [R1+0x1350] ;  /* 0x0013500001547983 */ /* 0x000ea80000300800 */
[----:B------:R-:W-:Y:S04]  /*1dee0*/  STS.U16 [R6+UR4+0x12f00], R242 ;  /* 0x012f00f206007988 */ /* 0x000fe80008000404 */
[----:B------:R-:W2:Y:S04]  /*1def0*/  LDL.LU R85, [R1+0x134c] ;  /* 0x00134c0001557983 */ /* 0x000ea80000300800 */
[----:B------:R-:W-:Y:S04]  /*1df00*/  STS.U16 [R6+UR4+0x13300], R234 ;  /* 0x013300ea06007988 */ /* 0x000fe80008000404 */
[----:B0-----:R-:W2:Y:S04]  /*1df10*/  LDL.LU R82, [R1+0x1348] ;  /* 0x0013480001527983 */ /* 0x001ea80000300800 */
[----:B------:R-:W-:Y:S04]  /*1df20*/  STS.U16 [R6+UR4+0x13700], R226 ;  /* 0x013700e206007988 */ /* 0x000fe80008000404 */
[----:B-1----:R-:W2:Y:S04]  /*1df30*/  LDL.LU R83, [R1+0x1344] ;  /* 0x0013440001537983 */ /* 0x002ea80000300800 */
[----:B------:R-:W-:Y:S04]  /*1df40*/  STS.U16 [R6+UR4+0x13b00], R218 ;  /* 0x013b00da06007988 */ /* 0x000fe80008000404 */
[----:B------:R-:W2:Y:S04]  /*1df50*/  LDL.LU R80, [R1+0x1340] ;  /* 0x0013400001507983 */ /* 0x000ea80000300800 */
[----:B------:R-:W-:Y:S04]  /*1df60*/  STS.U16 [R6+UR4+0x13f00], R210 ;  /* 0x013f00d206007988 */ /* 0x000fe80008000404 */
[----:B------:R-:W2:Y:S04]  /*1df70*/  LDL.LU R81, [R1+0x133c] ;  /* 0x00133c0001517983 */ /* 0x000ea80000300800 */
[----:B------:R0:W-:Y:S04]  /*1df80*/  STS.U16 [R3+UR4+0x10380], R78 ;  /* 0x0103804e03007988 */ /* 0x0001e80008000404 */
[----:B------:R1:W-:Y:S04]  /*1df90*/  STS.U16 [R3+UR4+0x10780], R79 ;  /* 0x0107804f03007988 */ /* 0x0003e80008000404 */
[----:B------:R1:W-:Y:S04]  /*1dfa0*/  STS.U16 [R3+UR4+0x10b80], R76 ;  /* 0x010b804c03007988 */ /* 0x0003e80008000404 */
[----:B0-----:R-:W2:Y:S04]  /*1dfb0*/  LDL.LU R78, [R1+0x1338] ;  /* 0x00133800014e7983 */ /* 0x001ea80000300800 */
[----:B-1----:R-:W2:Y:S04]  /*1dfc0*/  LDL.LU R79, [R1+0x1334] ;  /* 0x00133400014f7983 */ /* 0x002ea80000300800 */
        /* <DEDUP_REMOVED lines=9> */
[----:B0-----:R-:W2:Y:S04]  /*1e060*/  LDL.LU R72, [R1+0x1320] ;  /* 0x0013200001487983 */ /* 0x001ea80000300800 */
[----:B-1----:R-:W2:Y:S04]  /*1e070*/  LDL.LU R73, [R1+0x131c] ;  /* 0x00131c0001497983 */ /* 0x002ea80000300800 */
[----:B------:R-:W3:Y:S04]  /*1e080*/  LDL R7, [R1+0xae0] ;  /* 0x000ae00001077983 */ /* 0x000ee80000100800 */
[----:B------:R-:W3:Y:S01]  /*1e090*/  LDL R6, [R1+0xee8] ;  /* 0x000ee80001067983 */ /* 0x000ee20000100800 */
[----:B------:R-:W-:-:S03]  /*1e0a0*/  PRMT R71, RZ, 0x7610, R71 ;  /* 0x00007610ff477816 */ /* 0x000fc60000000047 */
[----:B------:R0:W-:Y:S02]  /*1e0b0*/  STS.U16 [R3+UR4+0x12380], R70 ;  /* 0x0123804603007988 */ /* 0x0001e40008000404 */
[----:B0-----:R-:W0:Y:S02]  /*1e0c0*/  S2R R70, SR_TID.X ;  /* 0x0000000000467919 */ /* 0x001e240000002100 */
[----:B------:R-:W-:Y:S04]  /*1e0d0*/  STS.U16 [R3+UR4+0x12780], R4 ;  /* 0x0127800403007988 */ /* 0x000fe80008000404 */
[----:B------:R-:W-:Y:S04]  /*1e0e0*/  STS.U16 [R3+UR4+0x12b80], R249 ;  /* 0x012b80f903007988 */ /* 0x000fe80008000404 */
[----:B------:R-:W-:Y:S04]  /*1e0f0*/  STS.U16 [R3+UR4+0x12f80], R241 ;  /* 0x012f80f103007988 */ /* 0x000fe80008000404 */
[----:B------:R-:W-:Y:S04]  /*1e100*/  STS.U16 [R3+UR4+0x13380], R233 ;  /* 0x013380e903007988 */ /* 0x000fe80008000404 */
[----:B------:R-:W-:Y:S04]  /*1e110*/  STS.U16 [R3+UR4+0x13780], R225 ;  /* 0x013780e103007988 */ /* 0x000fe80008000404 */
[----:B------:R-:W-:Y:S04]  /*1e120*/  STS.U16 [R3+UR4+0x13b80], R217 ;  /* 0x013b80d903007988 */ /* 0x000fe80008000404 */
[----:B------:R1:W-:Y:S04]  /*1e130*/  STS.U16 [R3+UR4+0x13f80], R209 ;  /* 0x013f80d103007988 */ /* 0x0003e80008000404 */
[----:B---3--:R-:W3:Y:S01]  /*1e140*/  @!P0 LDG.E.U16 R71, desc[UR6][R6.64] ;  /* 0x0000000606478981 */ /* 0x008ee2000c1e1500 */
[----:B-1----:R-:W-:-:S03]  /*1e150*/  LOP3.LUT R3, R2, 0x10, RZ, 0x3c, !PT ;  /* 0x0000001002037812 */ /* 0x002fc600078e3cff */
[----:B------:R-:W-:Y:S04]  /*1e160*/  STS.U16 [R2+UR4], R208 ;  /* 0x000000d002007988 */ /* 0x000fe80008000404 */
        /* <DEDUP_REMOVED lines=38> */
[----:B------:R-:W-:Y:S01]  /*1e3d0*/  STS.U16 [R3+UR4+0x1c80], R169 ;  /* 0x001c80a903007988 */ /* 0x000fe20008000404 */
[----:B0-----:R-:W-:-:S03]  /*1e3e0*/  LOP3.LUT R4, R70, 0x40, RZ, 0xc0, !PT ;  /* 0x0000004046047812 */ /* 0x001fc600078ec0ff */
[----:B------:R-:W-:Y:S01]  /*1e3f0*/  STS.U16 [R3+UR4+0x2080], R168 ;  /* 0x002080a803007988 */ /* 0x000fe20008000404 */
[----:B------:R-:W-:-:S03]  /*1e400*/  IMAD.SHL.U32 R70, R70, 0x2, RZ ;  /* 0x0000000246467824 */ /* 0x000fc600078e00ff */
        /* <DEDUP_REMOVED lines=29> */
[----:B------:R0:W-:Y:S04]  /*1e5e0*/  STL [R1+0xf58], R2 ;  /* 0x000f580201007387 */ /* 0x0001e80000100800 */
[----:B------:R-:W-:Y:S04]  /*1e5f0*/  STS.U16 [R70+UR4+0xd00], R11 ;  /* 0x000d000b46007988 */ /* 0x000fe80008000404 */
[----:B------:R-:W-:Y:S04]  /*1e600*/  STS.U16 [R70+UR4+0x1100], R10 ;  /* 0x0011000a46007988 */ /* 0x000fe80008000404 */
[----:B0-----:R-:W4:Y:S04]  /*1e610*/  LDL.LU R2, [R1+0x310] ;  /* 0x0003100001027983 */ /* 0x001f280000300800 */
[----:B------:R-:W2:Y:S04]  /*1e620*/  LDL.LU R3, [R1+0x308] ;  /* 0x0003080001037983 */ /* 0x000ea80000300800 */
[----:B------:R-:W-:Y:S04]  /*1e630*/  STS.U16 [R70+UR4+0x1500], R9 ;  /* 0x0015000946007988 */ /* 0x000fe80008000404 */
[----:B------:R-:W2:Y:S04]  /*1e640*/  LDL.LU R4, [R1+0x300] ;  /* 0x0003000001047983 */ /* 0x000ea80000300800 */
[----:B------:R0:W-:Y:S04]  /*1e650*/  STS.U16 [R70+UR4+0x1900], R5 ;  /* 0x0019000546007988 */ /* 0x0001e80008000404 */
[----:B0-----:R-:W2:Y:S04]  /*1e660*/  LDL.LU R70, [R1+0x1318] ;  /* 0x0013180001467983 */ /* 0x001ea80000300800 */
[----:B---3--:R0:W-:Y:S04]  /*1e670*/  STL [R1+0x2f0], R71 ;  /* 0x0002f04701007387 */ /* 0x0081e80000100800 */
[----:B0-----:R-:W3:Y:S04]  /*1e680*/  LDL.LU R71, [R1+0x1314] ;  /* 0x0013140001477983 */ /* 0x001ee80000300800 */
[----:B------:R-:W4:Y:S04]  /*1e690*/  LDL R6, [R1+0xadc] ;  /* 0x000adc0001067983 */ /* 0x000f280000100800 */
[----:B------:R-:W4:Y:S01]  /*1e6a0*/  LDL R7, [R1+0xee4] ;  /* 0x000ee40001077983 */ /* 0x000f220000100800 */
[----:B------:R-:W-:-:S02]  /*1e6b0*/  PRMT R68, RZ, 0x7610, R68 ;  /* 0x00007610ff447816 */ /* 0x000fc40000000044 */
[----:B----4-:R-:W-:-:S04]  /*1e6c0*/  @!P0 LOP3.LUT R7, R7, R6, RZ, 0x3c, !PT ;  /* 0x0000000607078212 */ /* 0x010fc800078e3cff */
[----:B------:R-:W-:-:S04]  /*1e6d0*/  @!P0 LOP3.LUT R6, R7, R6, RZ, 0x3c, !PT ;  /* 0x0000000607068212 */ /* 0x000fc800078e3cff */
[----:B------:R-:W-:-:S05]  /*1e6e0*/  @!P0 LOP3.LUT R7, R7, R6, RZ, 0x3c, !PT ;  /* 0x0000000607078212 */ /* 0x000fca00078e3cff */
[----:B------:R-:W4:Y:S04]  /*1e6f0*/  @!P0 LDG.E.U16 R68, desc[UR6][R6.64] ;  /* 0x0000000606448981 */ /* 0x000f28000c1e1500 */
[----:B----4-:R0:W-:Y:S04]  /*1e700*/  STL [R1+0x2ec], R68 ;  /* 0x0002ec4401007387 */ /* 0x0101e80000100800 */
[----:B0-----:R-:W4:Y:S04]  /*1e710*/  LDL.LU R68, [R1+0x1310] ;  /* 0x0013100001447983 */ /* 0x001f280000300800 */
[----:B------:R-:W2:Y:S04]  /*1e720*/  LDL R6, [R1+0xad8] ;  /* 0x000ad80001067983 */ /* 0x000ea80000100800 */
[----:B------:R-:W2:Y:S01]  /*1e730*/  LDL R7, [R1+0xee0] ;  /* 0x000ee00001077983 */ /* 0x000ea20000100800 */
[----:B------:R-:W-:-:S02]  /*1e740*/  PRMT R69, RZ, 0x7610, R69 ;  /* 0x00007610ff457816 */ /* 0x000fc40000000045 */
[----:B--2---:R-:W-:-:S04]  /*1e750*/  @!P0 LOP3.LUT R7, R7, R6, RZ, 0x3c, !PT ;  /* 0x0000000607078212 */ /* 0x004fc800078e3cff */
[----:B------:R-:W-:-:S04]  /*1e760*/  @!P0 LOP3.LUT R6, R7, R6, RZ, 0x3c, !PT ;  /* 0x0000000607068212 */ /* 0x000fc800078e3cff */
[----:B------:R-:W-:-:S05]  /*1e770*/  @!P0 LOP3.LUT R7, R7, R6, RZ, 0x3c, !PT ;  /* 0x0000000607078212 */ /* 0x000fca00078e3cff */
[----:B------:R-:W2:Y:S04]  /*1e780*/  @!P0 LDG.E.U16 R69, desc[UR6][R6.64] ;  /* 0x0000000606458981 */ /* 0x000ea8000c1e1500 */
[----:B--2---:R0:W-:Y:S04]  /*1e790*/  STL [R1+0x2e8], R69 ;  /* 0x0002e84501007387 */ /* 0x0041e80000100800 */
        /* <DEDUP_REMOVED lines=9> */
[----:B0-----:R-:W2:Y:S04]  /*1e830*/  LDL.LU R66, [R1+0x1308] ;  /* 0x0013080001427983 */ /* 0x001ea80000300800 */
[----:B------:R-:W3:Y:S04]  /*1e840*/  LDL R6, [R1+0xed4] ;  /* 0x000ed40001067983 */ /* 0x000ee80000100800 */
[----:B------:R-:W3:Y:S01]  /*1e850*/  LDL R7, [R1+0xed8] ;  /* 0x000ed80001077983 */ /* 0x000ee20000100800 */
[----:B------:R-:W-:-:S02]  /*1e860*/  PRMT R67, RZ, 0x7610, R67 ;  /* 0x00007610ff437816 */ /* 0x000fc40000000043 */
[----:B---3--:R-:W-:-:S04]  /*1e870*/  @!P0 LOP3.LUT R7, R7, R6, RZ, 0x3c, !PT ;  /* 0x0000000607078212 */ /* 0x008fc800078e3cff */
[----:B------:R-:W-:-:S04]  /*1e880*/  @!P0 LOP3.LUT R6, R7, R6, RZ, 0x3c, !PT ;  /* 0x0000000607068212 */ /* 0x000fc800078e3cff */
[----:B------:R-:W-:-:S05]  /*1e890*/  @!P0 LOP3.LUT R7, R7, R6, RZ, 0x3c, !PT ;  /* 0x0000000607078212 */ /* 0x000fca00078e3cff */
[----:B------:R-:W3:Y:S04]  /*1e8a0*/  @!P0 LDG.E.U16 R67, desc[UR6][R6.64] ;  /* 0x0000000606438981 */ /* 0x000ee8000c1e1500 */
[----:B---3--:R0:W-:Y:S04]  /*1e8b0*/  STL [R1+0x2e0], R67 ;  /* 0x0002e04301007387 */ /* 0x0081e80000100800 */
        /* <DEDUP_REMOVED lines=92> */
[----:B------:R-:W2:Y:S02]  /*1ee80*/  LDL R7, [R1+0xe38] ;  /* 0x000e380001077983 */ /* 0x000ea40000100800 */
[----:B--2---:R-:W-:-:S04]  /*1ee90*/  @!P0 LOP3.LUT R7, R7, R6, RZ, 0x3c, !PT ;  /* 0x0000000607078212 */ /* 0x004fc800078e3cff */
[----:B------:R-:W-:-:S04]  /*1eea0*/  @!P0 LOP3.LUT R6, R7, R6, RZ, 0x3c, !PT ;  /* 0x0000000607068212 */ /* 0x000fc800078e3cff */
[----:B------:R-:W-:-:S05]  /*1eeb0*/  @!P0 LOP3.LUT R7, R7, R6, RZ, 0x3c, !PT ;  /* 0x0000000607078212 */ /* 0x000fca00078e3cff */
[----:B------:R-:W2:Y:S04]  /*1eec0*/  @!P0 LDG.E.U16 R54, desc[UR6][R6.64] ;  /* 0x0000000606368981 */ /* 0x000ea8000c1e1500 */
[----:B--2---:R0:W-:Y:S04]  /*1eed0*/  STL [R1+0x2b4], R54 ;  /* 0x0002b43601007387 */ /* 0x0041e80000100800 */
[----:B0-----:R-:W2:Y:S04]  /*1eee0*/  LDL.LU R54, [R1+0x12d8] ;  /* 0x0012d80001367983 */ /* 0x001ea80000300800 */
[----:B------:R-:W3:Y:S04]  /*1eef0*/  LDL R6, [R1+0xe2c] ;  /* 0x000e2c0001067983 */ /* 0x000ee80000100800 */
[----:B------:R-:W3:Y:S02]  /*1ef00*/  LDL R7, [R1+0xe30] ;  /* 0x000e300001077983 */ /* 0x000ee40000100800 */
[----:B---3--:R-:W-:-:S04]  /*1ef10*/  @!P0 LOP3.LUT R7, R7, R6, RZ, 0x3c, !PT ;  /* 0x0000000607078212 */ /* 0x008fc800078e3cff */
[----:B------:R-:W-:-:S04]  /*1ef20*/  @!P0 LOP3.LUT R6, R7, R6, RZ, 0x3c, !PT ;  /* 0x0000000607068212 */ /* 0x000fc800078e3cff */
[----:B------:R-:W-:-:S05]  /*1ef30*/  @!P0 LOP3.LUT R7, R7, R6, RZ, 0x3c, !PT ;  /* 0x0000000607078212 */ /* 0x000fca00078e3cff */
[----:B------:R-:W3:Y:S04]  /*1ef40*/  @!P0 LDG.E.U16 R55, desc[UR6][R6.64] ;  /* 0x0000000606378981 */ /* 0x000ee8000c1e1500 */
[----:B---3--:R0:W-:Y:S04]  /*1ef50*/  STL [R1+0x2b0], R55 ;  /* 0x0002b03701007387 */ /* 0x0081e80000100800 */
        /* <DEDUP_REMOVED lines=8> */
[----:B0-----:R-:W3:Y:S04]  /*1efe0*/  LDL.LU R52, [R1+0x12d0] ;  /* 0x0012d00001347983 */ /* 0x001ee80000300800 */
[----:B------:R-:W4:Y:S04]  /*1eff0*/  LDL R6, [R1+0xe1c] ;  /* 0x000e1c0001067983 */ /* 0x000f280000100800 */
[----:B------:R-:W4:Y:S02]  /*1f000*/  LDL R7, [R1+0xe20] ;  /* 0x000e200001077983 */ /* 0x000f240000100800 */
[----:B----4-:R-:W-:-:S04]  /*1f010*/  @!P0 LOP3.LUT R7, R7, R6, RZ, 0x3c, !PT ;  /* 0x0000000607078212 */ /* 0x010fc800078e3cff */
[----:B------:R-:W-:-:S04]  /*1f020*/  @!P0 LOP3.LUT R6, R7, R6, RZ, 0x3c, !PT ;  /* 0x0000000607068212 */ /* 0x000fc800078e3cff */
[----:B------:R-:W-:-:S05]  /*1f030*/  @!P0 LOP3.LUT R7, R7, R6, RZ, 0x3c, !PT ;  /* 0x0000000607078212 */ /* 0x000fca00078e3cff */
[----:B------:R-:W4:Y:S04]  /*1f040*/  @!P0 LDG.E.U16 R53, desc[UR6][R6.64] ;  /* 0x0000000606358981 */ /* 0x000f28000c1e1500 */
[----:B----4-:R0:W-:Y:S04]  /*1f050*/  STL [R1+0x2a8], R53 ;  /* 0x0002a83501007387 */ /* 0x0101e80000100800 */
        /* <DEDUP_REMOVED lines=142> */
[----:B------:R0:W4:Y:S04]  /*1f940*/  @!P0 LDG.E.U16 R144, desc[UR6][R6.64] ;  /* 0x0000000606908981 */ /* 0x000128000c1e1500 */
[----:B------:R-:W0:Y:S04]  /*1f950*/  LDL R6, [R1+0xd2c] ;  /* 0x000d2c0001067983 */ /* 0x000e280000100800 */
[----:B------:R-:W0:Y:S02]  /*1f960*/  LDL R7, [R1+0xd30] ;  /* 0x000d300001077983 */ /* 0x000e240000100800 */
[----:B0-----:R-:W-:-:S04]  /*1f970*/  @!P0 LOP3.LUT R7, R7, R6, RZ, 0x3c, !PT ;  /* 0x0000000607078212 */ /* 0x001fc800078e3cff */
[----:B------:R-:W-:-:S04]  /*1f980*/  @!P0 LOP3.LUT R6, R7, R6, RZ, 0x3c, !PT ;  /* 0x0000000607068212 */ /* 0x000fc800078e3cff */
[----:B------:R-:W-:-:S05]  /*1f990*/  @!P0 LOP3.LUT R7, R7, R6, RZ, 0x3c, !PT ;  /* 0x0000000607078212 */ /* 0x000fca00078e3cff */
[----:B------:R-:W2:Y:S04]  /*1f9a0*/  @!P0 LDG.E.U16 R35, desc[UR6][R6.64] ;  /* 0x0000000606238981 */ /* 0x000ea8000c1e1500 */
[----:B----4-:R0:W-:Y:S04]  /*1f9b0*/  STL [R1+0x260], R144 ;  /* 0x0002609001007387 */ /* 0x0101e80000100800 */
[----:B0-----:R-:W4:Y:S04]  /*1f9c0*/  LDL R144, [R1+0xcf8] ;  /* 0x000cf80001907983 */ /* 0x001f280000100800 */
[----:B--2---:R0:W-:Y:S04]  /*1f9d0*/  STL [R1+0x25c], R35 ;  /* 0x00025c2301007387 */ /* 0x0041e80000100800 */
[----:B0-----:R-:W3:Y:S04]  /*1f9e0*/  LDL.LU R35, [R1+0x1284] ;  /* 0x0012840001237983 */ /* 0x001ee80000300800 */
        /* <DEDUP_REMOVED lines=8> */
[----:B------:R-:W4:Y:S04]  /*1fa70*/  LDL R6, [R1+0xd1c] ;  /* 0x000d1c0001067983 */ /* 0x000f280000100800 */
[----:B------:R-:W4:Y:S02]  /*1fa80*/  LDL R7, [R1+0xd20] ;  /* 0x000d200001077983 */ /* 0x000f240000100800 */
[----:B----4-:R-:W-:-:S04]  /*1fa90*/  @!P0 LOP3.LUT R7, R7, R6, RZ, 0x3c, !PT ;  /* 0x0000000607078212 */ /* 0x010fc800078e3cff */
[----:B------:R-:W-:-:S04]  /*1faa0*/  @!P0 LOP3.LUT R6, R7, R6, RZ, 0x3c, !PT ;  /* 0x0000000607068212 */ /* 0x000fc800078e3cff */
[----:B------:R-:W-:-:S05]  /*1fab0*/  @!P0 LOP3.LUT R7, R7, R6, RZ, 0x3c, !PT ;  /* 0x0000000607078212 */ /* 0x000fca00078e3cff */
[----:B------:R-:W4:Y:S04]  /*1fac0*/  @!P0 LDG.E.U16 R33, desc[UR6][R6.64] ;  /* 0x0000000606218981 */ /* 0x000f28000c1e1500 */
[----:B----4-:R0:W-:Y:S04]  /*1fad0*/  STL [R1+0x254], R33 ;  /* 0x0002542101007387 */ /* 0x0101e80000100800 */
[----:B0-----:R-:W2:Y:S04]  /*1fae0*/  LDL.LU R33, [R1+0x127c] ;  /* 0x00127c0001217983 */ /* 0x001ea80000300800 */
        /* <DEDUP_REMOVED lines=11> */
[----:B------:R-:W3:Y:S04]  /*1fba0*/  @!P0 LDG.E.U16 R30, desc[UR6][R6.64] ;  /* 0x00000006061e8981 */ /* 0x000ee8000c1e1500 */
[----:B----4-:R0:W-:Y:S04]  /*1fbb0*/  STL [R1+0x250], R150 ;  /* 0x0002509601007387 */ /* 0x0101e80000100800 */
[----:B0-----:R-:W4:Y:S04]  /*1fbc0*/  LDL R150, [R1+0xcd8] ;  /* 0x000cd80001967983 */ /* 0x001f280000100800 */
[----:B---3--:R0:W-:Y:S04]  /*1fbd0*/  STL [R1+0x24c], R30 ;  /* 0x00024c1e01007387 */ /* 0x0081e80000100800 */
[----:B0-----:R-:W3:Y:S04]  /*1fbe0*/  LDL.LU R30, [R1+0x1278] ;  /* 0x00127800011e7983 */ /* 0x001ee80000300800 */
[----:B------:R-:W2:Y:S01]  /*1fbf0*/  LDL R7, [R1+0xcf4] ;  /* 0x000cf40001077983 */ /* 0x000ea20000100800 */
[----:B------:R-:W-:-:S03]  /*1fc00*/  @!P0 IMAD.MOV.U32 R6, RZ, RZ, R144 ;  /* 0x000000ffff068224 */ /* 0x000fc600078e0090 */
[----:B------:R-:W3:Y:S04]  /*1fc10*/  LDL R144, [R1+0xcc0] ;  /* 0x000cc00001907983 */ /* 0x000ee80000100800 */
[----:B--2---:R-:W2:Y:S04]  /*1fc20*/  @!P0 LDG.E.U16 R31, desc[UR6][R6.64] ;  /* 0x00000006061f8981 */ /* 0x004ea8000c1e1500 */
        /* <DEDUP_REMOVED lines=10> */
[----:B------:R-:W3:Y:S04]  /*1fcd0*/  LDL R6, [R1+0xce4] ;  /* 0x000ce40001067983 */ /* 0x000ee80000100800 */
[----:B------:R-:W3:Y:S02]  /*1fce0*/  LDL R7, [R1+0xce8] ;  /* 0x000ce80001077983 */ /* 0x000ee40000100800 */
[----:B---3--:R-:W-:-:S04]  /*1fcf0*/  @!P0 LOP3.LUT R7, R7, R6, RZ, 0x3c, !PT ;  /* 0x0000000607078212 */ /* 0x008fc800078e3cff */
[----:B------:R-:W-:-:S04]  /*1fd00*/  @!P0 LOP3.LUT R6, R7, R6, RZ, 0x3c, !PT ;  /* 0x0000000607068212 */ /* 0x000fc800078e3cff */
[----:B------:R-:W-:-:S05]  /*1fd10*/  @!P0 LOP3.LUT R7, R7, R6, RZ, 0x3c, !PT ;  /* 0x0000000607078212 */ /* 0x000fca00078e3cff */
[----:B------:R-:W3:Y:S04]  /*1fd20*/  @!P0 LDG.E.U16 R29, desc[UR6][R6.64] ;  /* 0x00000006061d8981 */ /* 0x000ee8000c1e1500 */
[----:B---3--:R0:W-:Y:S04]  /*1fd30*/  STL [R1+0x240], R29 ;  /* 0x0002401d01007387 */ /* 0x0081e80000100800 */
[----:B0-----:R-:W4:Y:S04]  /*1fd40*/  LDL.LU R29, [R1+0x126c] ;  /* 0x00126c00011d7983 */ /* 0x001f280000300800 */
[----:B------:R-:W3:Y:S04]  /*1fd50*/  LDL R6, [R1+0xcdc] ;  /* 0x000cdc0001067983 */ /* 0x000ee80000100800 */
[----:B------:R-:W3:Y:S02]  /*1fd60*/  LDL R7, [R1+0xce0] ;  /* 0x000ce00001077983 */ /* 0x000ee40000100800 */
[----:B---3--:R-:W-:-:S04]  /*1fd70*/  @!P0 LOP3.LUT R7, R7, R6, RZ, 0x3c, !PT ;  /* 0x0000000607078212 */ /* 0x008fc800078e3cff */
[----:B------:R-:W-:-:S04]  /*1fd80*/  @!P0 LOP3.LUT R6, R7, R6, RZ, 0x3c, !PT ;  /* 0x0000000607068212 */ /* 0x000fc800078e3cff */
[----:B------:R-:W-:-:S05]  /*1fd90*/  @!P0 LOP3.LUT R7, R7, R6, RZ, 0x3c, !PT ;  /* 0x0000000607078212 */ /* 0x000fca00078e3cff */
[----:B------:R-:W3:Y:S01]  /*1fda0*/  @!P0 LDG.E.U16 R26, desc[UR6][R6.64] ;  /* 0x00000006061a8981 */ /* 0x000ee2000c1e1500 */
[----:B------:R-:W-:-:S03]  /*1fdb0*/  PRMT R0, RZ, 0x7610, R0 ;  /* 0x00007610ff007816 */ /* 0x000fc60000000000 */
[----:B---3--:R0:W-:Y:S04]  /*1fdc0*/  STL [R1+0x23c], R26 ;  /* 0x00023c1a01007387 */ /* 0x0081e80000100800 */
[----:B0-----:R-:W3:Y:S04]  /*1fdd0*/  LDL.LU R26, [R1+0x1268] ;  /* 0x00126800011a7983 */ /* 0x001ee80000300800 */
[----:B------:R-:W2:Y:S01]  /*1fde0*/  LDL R7, [R1+0xcd4] ;  /* 0x000cd40001077983 */ /* 0x000ea20000100800 */
[----:B------:R-:W-:-:S03]  /*1fdf0*/  @!P0 IMAD.MOV.U32 R6, RZ, RZ, R150 ;  /* 0x000000ffff068224 */ /* 0x000fc600078e0096 */
[----:B------:R-:W4:Y:S04]  /*1fe00*/  LDL R150, [R1+0xca0] ;  /* 0x000ca00001967983 */ /* 0x000f280000100800 */
[----:B--2---:R0:W2:Y:S04]  /*1fe10*/  @!P0 LDG.E.U16 R0, desc[UR6][R6.64] ;  /* 0x0000000606008981 */ /* 0x0040a8000c1e1500 */
[----:B------:R-:W3:Y:S01]  /*1fe20*/  LDL R7, [R1+0xcbc] ;  /* 0x000cbc0001077983 */ /* 0x000ee20000100800 */
[----:B0-----:R-:W-:-:S03]  /*1fe30*/  @!P0 IMAD.MOV.U32 R6, RZ, RZ, R144 ;  /* 0x000000ffff068224 */ /* 0x001fc600078e0090 */
[----:B--2---:R-:W-:Y:S04]  /*1fe40*/  STL [R1+0x1248], R0 ;  /* 0x0012480001007387 */ /* 0x004fe80000100800 */
[----:B------:R-:W2:Y:S04]  /*1fe50*/  LDL R144, [R1+0xc94] ;  /* 0x000c940001907983 */ /* 0x000ea80000100800 */
[----:B---3--:R0:W3:Y:S04]  /*1fe60*/  @!P0 LDG.E.U16 R143, desc[UR6][R6.64] ;  /* 0x00000006068f8981 */ /* 0x0080e8000c1e1500 */
[----:B------:R-:W0:Y:S04]  /*1fe70*/  LDL R6, [R1+0xcb4] ;  /* 0x000cb40001067983 */ /* 0x000e280000100800 */
[----:B------:R-:W0:Y:S02]  /*1fe80*/  LDL R7, [R1+0xcb8] ;  /* 0x000cb80001077983 */ /* 0x000e240000100800 */
[----:B0-----:R-:W-:-:S04]  /*1fe90*/  @!P0 LOP3.LUT R7, R7, R6, RZ, 0x3c, !PT ;  /* 0x0000000607078212 */ /* 0x001fc800078e3cff */
[----:B------:R-:W-:-:S04]  /*1fea0*/  @!P0 LOP3.LUT R6, R7, R6, RZ, 0x3c, !PT ;  /* 0x0000000607068212 */ /* 0x000fc800078e3cff */
[----:B------:R-:W-:-:S05]  /*1feb0*/  @!P0 LOP3.LUT R7, R7, R6, RZ, 0x3c, !PT ;  /* 0x0000000607078212 */ /* 0x000fca00078e3cff */
[----:B------:R-:W4:Y:S04]  /*1fec0*/  @!P0 LDG.E.U16 R27, desc[UR6][R6.64] ;  /* 0x00000006061b8981 */ /* 0x000f28000c1e1500 */
[----:B---3--:R0:W-:Y:S04]  /*1fed0*/  STL [R1+0x238], R143 ;  /* 0x0002388f01007387 */ /* 0x0081e80000100800 */
[----:B0-----:R-:W3:Y:S04]  /*1fee0*/  LDL R143, [R1+0xc98] ;  /* 0x000c9800018f7983 */ /* 0x001ee80000100800 */
        /* <DEDUP_REMOVED lines=8> */
[----:B------:R-:W3:Y:S04]  /*1ff70*/  LDL R6, [R1+0xca4] ;  /* 0x000ca40001067983 */ /* 0x000ee80000100800 */
[----:B------:R-:W3:Y:S04]  /*1ff80*/  LDL R7, [R1+0xca8] ;  /* 0x000ca80001077983 */ /* 0x000ee80000100800 */
[----:B--2---:R0:W-:Y:S01]  /*1ff90*/  STL [R1+0x230], R142 ;  /* 0x0002308e01007387 */ /* 0x0041e20000100800 */
[----:B------:R-:W-:-:S03]  /*1ffa0*/  PRMT R15, RZ, 0x7610, R15 ;  /* 0x00007610ff0f7816 */ /* 0x000fc6000000000f */
[----:B0-----:R-:W2:Y:S01]  /*1ffb0*/  LDL R142, [R1+0xc80] ;  /* 0x000c8000018e7983 */ /* 0x001ea20000100800 */
[----:B---3--:R-:W-:-:S04]  /*1ffc0*/  @!P0 LOP3.LUT R7, R7, R6, RZ, 0x3c, !PT ;  /* 0x0000000607078212 */ /* 0x008fc800078e3cff */
[----:B------:R-:W-:-:S04]  /*1ffd0*/  @!P0 LOP3.LUT R6, R7, R6, RZ, 0x3c, !PT ;  /* 0x0000000607068212 */ /* 0x000fc800078e3cff */
[----:B------:R-:W-:-:S05]  /*1ffe0*/  @!P0 LOP3.LUT R7, R7, R6, RZ, 0x3c, !PT ;  /* 0x0000000607078212 */ /* 0x000fca00078e3cff */
[----:B------:R0:W3:Y:S04]  /*1fff0*/  @!P0 LDG.E.U16 R134, desc[UR6][R6.64] ;  /* 0x0000000606868981 */ /* 0x0000e8000c1e1500 */
[----:B------:R-:W4:Y:S01]  /*20000*/  LDL R7, [R1+0xc9c] ;  /* 0x000c9c0001077983 */ /* 0x000f220000100800 */
[----:B0-----:R-:W-:-:S05]  /*20010*/  @!P0 IMAD.MOV.U32 R6, RZ, RZ, R150 ;  /* 0x000000ffff068224 */ /* 0x001fca00078e0096 */
[----:B----4-:R0:W4:Y:S04]  /*20020*/  @!P0 LDG.E.U16 R149, desc[UR6][R6.64] ;  /* 0x0000000606958981 */ /* 0x010128000c1e1500 */
[----:B---3--:R1:W-:Y:S04]  /*20030*/  STL [R1+0x22c], R134 ;  /* 0x00022c8601007387 */ /* 0x0083e80000100800 */
[----:B------:R-:W3:Y:S01]  /*20040*/  LDL R150, [R1+0xc6c] ;  /* 0x000c6c0001967983 */ /* 0x000ee20000100800 */
[----:B0-----:R-:W-:Y:S02]  /*20050*/  @!P0 IMAD.MOV.U32 R6, RZ, RZ, R143 ;  /* 0x000000ffff068224 */ /* 0x001fe400078e008f */
[----:B------:R-:W-:Y:S01]  /*20060*/  @!P0 IMAD.MOV.U32 R7, RZ, RZ, R144 ;  /* 0x000000ffff078224 */ /* 0x000fe200078e0090 */
[----:B-1----:R-:W3:Y:S04]  /*20070*/  LDL R134, [R1+0xc78] ;  /* 0x000c780001867983 */ /* 0x002ee80000100800 */
[----:B------:R2:W3:Y:S04]  /*20080*/  @!P0 LDG.E.U16 R15, desc[UR6][R6.64] ;  /* 0x00000006060f8981 */ /* 0x0004e8000c1e1500 */
[----:B----4-:R0:W-:Y:S04]  /*20090*/  STL [R1+0x228], R149 ;  /* 0x0002289501007387 */ /* 0x0101e80000100800 */
[----:B------:R-:W4:Y:S01]  /*200a0*/  LDL R7, [R1+0xc7c] ;  /* 0x000c7c0001077983 */ /* 0x000f220000100800 */
[----:B--2---:R-:W-:-:S03]  /*200b0*/  @!P0 IMAD.MOV.U32 R6, RZ, RZ, R142 ;  /* 0x000000ffff068224 */ /* 0x004fc600078e008e */
[----:B------:R-:W2:Y:S04]  /*200c0*/  LDL R144, [R1+0xc64] ;  /* 0x000c640001907983 */ /* 0x000ea80000100800 */
[----:B0-----:R-:W2:Y:S04]  /*200d0*/  LDL R149, [R1+0xc70] ;  /* 0x000c700001957983 */ /* 0x001ea80000100800 */
[----:B------:R-:W2:Y:S04]  /*200e0*/  LDL R143, [R1+0xc68] ;  /* 0x000c6800018f7983 */ /* 0x000ea80000100800 */
[----:B---3--:R-:W-:Y:S04]  /*200f0*/  STL [R1+0x124c], R15 ;  /* 0x00124c0f01007387 */ /* 0x008fe80000100800 */
[----:B------:R-:W3:Y:S04]  /*20100*/  LDL R142, [R1+0xc5c] ;  /* 0x000c5c00018e7983 */ /* 0x000ee80000100800 */
[----:B----4-:R0:W4:Y:S04]  /*20110*/  @!P0 LDG.E.U16 R137, desc[UR6][R6.64] ;  /* 0x0000000606898981 */ /* 0x010128000c1e1500 */
[----:B------:R-:W2:Y:S01]  /*20120*/  LDL R7, [R1+0xc74] ;  /* 0x000c740001077983 */ /* 0x000ea20000100800 */
[----:B0-----:R-:W-:-:S05]  /*20130*/  @!P0 IMAD.MOV.U32 R6, RZ, RZ, R134 ;  /* 0x000000ffff068224 */ /* 0x001fca00078e0086 */
[----:B--2---:R0:W2:Y:S02]  /*20140*/  @!P0 LDG.E.U16 R132, desc[UR6][R6.64] ;  /* 0x0000000606848981 */ /* 0x0040a4000c1e1500 */
[----:B0-----:R-:W-:Y:S02]  /*20150*/  @!P0 IMAD.MOV.U32 R6, RZ, RZ, R149 ;  /* 0x000000ffff068224 */ /* 0x001fe400078e0095 */
[----:B------:R-:W-:-:S05]  /*20160*/  @!P0 IMAD.MOV.U32 R7, RZ, RZ, R150 ;  /* 0x000000ffff078224 */ /* 0x000fca00078e0096 */
[----:B------:R0:W3:Y:S02]  /*20170*/  @!P0 LDG.E.U16 R147, desc[UR6][R6.64] ;  /* 0x0000000606938981 */ /* 0x0000e4000c1e1500 */
[----:B0-----:R-:W-:Y:S02]  /*20180*/  @!P0 IMAD.MOV.U32 R6, RZ, RZ, R143 ;  /* 0x000000ffff068224 */ /* 0x001fe400078e008f */
[----:B------:R-:W-:-:S05]  /*20190*/  @!P0 IMAD.MOV.U32 R7, RZ, RZ, R144 ;  /* 0x000000ffff078224 */ /* 0x000fca00078e0090 */
[----:B------:R-:W3:Y:S04]  /*201a0*/  @!P0 LDG.E.U16 R25, desc[UR6][R6.64] ;  /* 0x0000000606198981 */ /* 0x000ee8000c1e1500 */
[----:B----4-:R0:W-:Y:S04]  /*201b0*/  STL [R1+0x224], R137 ;  /* 0x0002248901007387 */ /* 0x0101e80000100800 */
[----:B------:R-:W4:Y:S04]  /*201c0*/  LDL R134, [R1+0xc54] ;  /* 0x000c540001867983 */ /* 0x000f280000100800 */
[----:B0-----:R-:W4:Y:S04]  /*201d0*/  LDL R137, [R1+0xc60] ;  /* 0x000c600001897983 */ /* 0x001f280000100800 */
[----:B--2---:R0:W-:Y:S04]  /*201e0*/  STL [R1+0x220], R132 ;  /* 0x0002208401007387 */ /* 0x0041e80000100800 */
[----:B------:R-:W2:Y:S04]  /*201f0*/  LDL R149, [R1+0xc3c] ;  /* 0x000c3c0001957983 */ /* 0x000ea80000100800 */
[----:B0-----:R-:W2:Y:S04]  /*20200*/  LDL R132, [R1+0xc58] ;  /* 0x000c580001847983 */ /* 0x001ea80000100800 */
[----:B---3--:R0:W-:Y:S04]  /*20210*/  STL [R1+0x21c], R147 ;  /* 0x00021c9301007387 */ /* 0x0081e80000100800 */
[----:B------:R-:W3:Y:S04]  /*20220*/  LDL R144, [R1+0xc34] ;  /* 0x000c340001907983 */ /* 0x000ee80000100800 */
[----:B0-----:R-:W3:Y:S04]  /*20230*/  LDL R147, [R1+0xc40] ;  /* 0x000c400001937983 */ /* 0x001ee80000100800 */
[----:B------:R0:W-:Y:S01]  /*20240*/  STL [R1+0x218], R25 ;  /* 0x0002181901007387 */ /* 0x0001e20000100800 */
[----:B------:R-:W-:Y:S01]  /*20250*/  @!P0 IMAD.MOV.U32 R7, RZ, RZ, R142 ;  /* 0x000000ffff078224 */ /* 0x000fe200078e008e */
[----:B------:R-:W-:-:S02]  /*20260*/  PRMT R16, RZ, 0x7610, R16 ;  /* 0x00007610ff107816 */ /* 0x000fc40000000010 */
[----:B------:R-:W3:Y:S04]  /*20270*/  LDL R143, [R1+0xc2c] ;  /* 0x000c2c00018f7983 */ /* 0x000ee80000100800 */
[----:B------:R-:W3:Y:S04]  /*20280*/  LDL R142, [R1+0xc30] ;  /* 0x000c3000018e7983 */ /* 0x000ee80000100800 */
[----:B0-----:R-:W3:Y:S01]  /*20290*/  LDL R25, [R1+0xc38] ;  /* 0x000c380001197983 */ /* 0x001ee20000100800 */
[----:B----4-:R-:W-:-:S03]  /*202a0*/  @!P0 IMAD.MOV.U32 R6, RZ, RZ, R137 ;  /* 0x000000ffff068224 */ /* 0x010fc600078e0089 */
[----:B------:R-:W4:Y:S04]  /*202b0*/  LDL R137, [R1+0xc1c] ;  /* 0x000c1c0001897983 */ /* 0x000f280000100800 */
[----:B------:R0:W4:Y:S02]  /*202c0*/  @!P0 LDG.E.U16 R136, desc[UR6][R6.64] ;  /* 0x0000000606888981 */ /* 0x000124000c1e1500 */
[----:B0-----:R-:W-:Y:S02]  /*202d0*/  @!P0 IMAD.MOV.U32 R7, RZ, RZ, R134 ;  /* 0x000000ffff078224 */ /* 0x001fe400078e0086 */
[----:B------:R-:W4:Y:S01]  /*202e0*/  LDL R134, [R1+0xc24] ;  /* 0x000c240001867983 */ /* 0x000f220000100800 */
[----:B--2---:R-:W-:-:S03]  /*202f0*/  @!P0 IMAD.MOV.U32 R6, RZ, RZ, R132 ;  /* 0x000000ffff068224 */ /* 0x004fc600078e0084 */
[----:B------:R-:W2:Y:S04]  /*20300*/  LDL R132, [R1+0xc28] ;  /* 0x000c280001847983 */ /* 0x000ea80000100800 */
[----:B------:R0:W2:Y:S02]  /*20310*/  @!P0 LDG.E.U16 R16, desc[UR6][R6.64] ;  /* 0x0000000606108981 */ /* 0x0000a4000c1e1500 */
[----:B0-----:R-:W-:Y:S02]  /*20320*/  @!P0 IMAD.MOV.U32 R7, RZ, RZ, R149 ;  /* 0x000000ffff078224 */ /* 0x001fe400078e0095 */
[----:B---3--:R-:W-:-:S05]  /*20330*/  @!P0 IMAD.MOV.U32 R6, RZ, RZ, R147 ;  /* 0x000000ffff068224 */ /* 0x008fca00078e0093 */
[----:B------:R0:W3:Y:S02]  /*20340*/  @!P0 LDG.E.U16 R145, desc[UR6][R6.64] ;  /* 0x0000000606918981 */ /* 0x0000e4000c1e1500 */
[----:B0-----:R-:W-:Y:S02]  /*20350*/  @!P0 IMAD.MOV.U32 R7, RZ, RZ, R144 ;  /* 0x000000ffff078224 */ /* 0x001fe400078e0090 */
[----:B------:R-:W-:-:S05]  /*20360*/  @!P0 IMAD.MOV.U32 R6, RZ, RZ, R25 ;  /* 0x000000ffff068224 */ /* 0x000fca00078e0019 */
[----:B------:R-:W3:Y:S04]  /*20370*/  @!P0 LDG.E.U16 R24, desc[UR6][R6.64] ;  /* 0x0000000606188981 */ /* 0x000ee8000c1e1500 */
[----:B----4-:R0:W-:Y:S04]  /*20380*/  STL [R1+0x214], R136 ;  /* 0x0002148801007387 */ /* 0x0101e80000100800 */
[----:B0-----:R-:W4:Y:S04]  /*20390*/  LDL R136, [R1+0xc20] ;  /* 0x000c200001887983 */ /* 0x001f280000100800 */
[----:B--2---:R-:W-:Y:S04]  /*203a0*/  STL [R1+0x1250], R16 ;  /* 0x0012501001007387 */ /* 0x004fe80000100800 */
[----:B------:R-:W2:Y:S04]  /*203b0*/  LDL R25, [R1+0xc14] ;  /* 0x000c140001197983 */ /* 0x000ea80000100800 */
[----:B---3--:R0:W-:Y:S04]  /*203c0*/  STL [R1+0x20c], R24 ;  /* 0x00020c1801007387 */ /* 0x0081e80000100800 */
[----:B0-----:R-:W3:Y:S01]  /*203d0*/  LDL R24, [R1+0xc18] ;  /* 0x000c180001187983 */ /* 0x001ee20000100800 */
[----:B------:R-:W-:-:S02]  /*203e0*/  @!P0 IMAD.MOV.U32 R6, RZ, RZ, R142 ;  /* 0x000000ffff068224 */ /* 0x000fc400078e008e */
[----:B------:R-:W-:-:S05]  /*203f0*/  @!P0 IMAD.MOV.U32 R7, RZ, RZ, R143 ;  /* 0x000000ffff078224 */ /* 0x000fca00078e008f */
[----:B------:R0:W3:Y:S02]  /*20400*/  @!P0 LDG.E.U16 R139, desc[UR6][R6.64] ;  /* 0x00000006068b8981 */ /* 0x0000e4000c1e1500 */
[----:B0-----:R-:W-:Y:S02]  /*20410*/  @!P0 IMAD.MOV.U32 R6, RZ, RZ, R132 ;  /* 0x000000ffff068224 */ /* 0x001fe400078e0084 */
[----:B------:R-:W-:Y:S01]  /*20420*/  @!P0 IMAD.MOV.U32 R7, RZ, RZ, R134 ;  /* 0x000000ffff078224 */ /* 0x000fe200078e0086 */
[----:B------:R-:W3:Y:S04]  /*20430*/  LDL R132, [R1+0xc00] ;  /* 0x000c000001847983 */ /* 0x000ee80000100800 */
[----:B------:R-:W3:Y:S04]  /*20440*/  LDL R134, [R1+0xbfc] ;  /* 0x000bfc0001867983 */ /* 0x000ee80000100800 */
[----:B------:R4:W3:Y:S01]  /*20450*/  @!P0 LDG.E.U16 R138, desc[UR6][R6.64] ;  /* 0x00000006068a8981 */ /* 0x0008e2000c1e1500 */
[----:B------:R-:W-:Y:S01]  /*20460*/  PRMT R15, RZ, 0x7610, R15 ;  /* 0x00007610ff0f7816 */ /* 0x000fe2000000000f */
[----:B----4-:R-:W-:-:S02]  /*20470*/  @!P0 IMAD.MOV.U32 R6, RZ, RZ, R136 ;  /* 0x000000ffff068224 */ /* 0x010fc400078e0088 */
[----:B------:R-:W-:-:S05]  /*20480*/  @!P0 IMAD.MOV.U32 R7, RZ, RZ, R137 ;  /* 0x000000ffff078224 */ /* 0x000fca00078e0089 */
[----:B------:R2:W4:Y:S01]  /*20490*/  @!P0 LDG.E.U16 R15, desc[UR6][R6.64] ;  /* 0x00000006060f8981 */ /* 0x000522000c1e1500 */
[----:B------:R-:W-:Y:S01]  /*204a0*/  PRMT R8, RZ, 0x7610, R8 ;  /* 0x00007610ff087816 */ /* 0x000fe20000000008 */
[----:B--2---:R-:W-:Y:S02]  /*204b0*/  @!P0 IMAD.MOV.U32 R7, RZ, RZ, R25 ;  /* 0x000000ffff078224 */ /* 0x004fe400078e0019 */
[----:B---3--:R-:W-:-:S05]  /*204c0*/  @!P0 IMAD.MOV.U32 R6, RZ, RZ, R24 ;  /* 0x000000ffff068224 */ /* 0x008fca00078e0018 */
[----:B------:R0:W2:Y:S04]  /*204d0*/  @!P0 LDG.E.U16 R8, desc[UR6][R6.64] ;  /* 0x0000000606088981 */ /* 0x0000a8000c1e1500 */
[----:B------:R1:W-:Y:S04]  /*204e0*/  STL [R1+0x208], R139 ;  /* 0x0002088b01007387 */ /* 0x0003e80000100800 */
[----:B-1----:R-:W3:Y:S01]  /*204f0*/  LDL R139, [R1+0xbf4] ;  /* 0x000bf400018b7983 */ /* 0x002ee20000100800 */
[----:B0-----:R-:W-:Y:S02]  /*20500*/  @!P0 IMAD.MOV.U32 R6, RZ, RZ, R132 ;  /* 0x000000ffff068224 */ /* 0x001fe400078e0084 */
[----:B------:R-:W-:Y:S01]  /*20510*/  @!P0 IMAD.MOV.U32 R7, RZ, RZ, R134 ;  /* 0x000000ffff078224 */ /* 0x000fe200078e0086 */
[----:B------:R0:W-:Y:S04]  /*20520*/  STL [R1+0x204], R138 ;  /* 0x0002048a01007387 */ /* 0x0001e80000100800 */
[----:B------:R3:W3:Y:S04]  /*20530*/  @!P0 LDG.E.U16 R140, desc[UR6][R6.64] ;  /* 0x00000006068c8981 */ /* 0x0006e8000c1e1500 */
[----:B------:R-:W3:Y:S04]  /*20540*/  LDL R137, [R1+0xbec] ;  /* 0x000bec0001897983 */ /* 0x000ee80000100800 */
[----:B0-----:R-:W3:Y:S04]  /*20550*/  LDL R138, [R1+0xbf8] ;  /* 0x000bf800018a7983 */ /* 0x001ee80000100800 */
[----:B------:R-:W3:Y:S04]  /*20560*/  LDL R136, [R1+0xbf0] ;  /* 0x000bf00001887983 */ /* 0x000ee80000100800 */
[----:B----4-:R-:W-:Y:S04]  /*20570*/  STL [R1+0x1254], R15 ;  /* 0x0012540f01007387 */ /* 0x010fe80000100800 */
[----:B------:R-:W4:Y:S04]  /*20580*/  LDL R25, [R1+0xbe4] ;  /* 0x000be40001197983 */ /* 0x000f280000100800 */
[----:B------:R-:W4:Y:S04]  /*20590*/  LDL R24, [R1+0xbe8] ;  /* 0x000be80001187983 */ /* 0x000f280000100800 */
[----:B--2---:R0:W-:Y:S04]  /*205a0*/  STL [R1+0x1258], R8 ;  /* 0x0012580801007387 */ /* 0x0041e80000100800 */
[----:B------:R-:W-:Y:S04]  /*205b0*/  STL [R1+0x210], R145 ;  /* 0x0002109101007387 */ /* 0x000fe80000100800 */
[----:B------:R-:W2:Y:S04]  /*205c0*/  LDL R132, [R1+0xbe0] ;  /* 0x000be00001847983 */ /* 0x000ea80000100800 */
[----:B------:R-:W2:Y:S01]  /*205d0*/  LDL R134, [R1+0xbdc] ;  /* 0x000bdc0001867983 */ /* 0x000ea20000100800 */
[----:B0-----:R-:W-:Y:S01]  /*205e0*/  PRMT R8, RZ, 0x7610, R8 ;  /* 0x00007610ff087816 */ /* 0x001fe20000000008 */
[----:B---3--:R-:W-:-:S02]  /*205f0*/  @!P0 IMAD.MOV.U32 R7, RZ, RZ, R139 ;  /* 0x000000ffff078224 */ /* 0x008fc400078e008b */
[----:B------:R-:W3:Y:S01]  /*20600*/  LDL R142, [R1+0xbd4] ;  /* 0x000bd400018e7983 */ /* 0x000ee20000100800 */
[----:B------:R-:W-:-:S03]  /*20610*/  PRMT R15, RZ, 0x7610, R15 ;  /* 0x00007610ff0f7816 */ /* 0x000fc6000000000f */
[----:B------:R0:W-:Y:S01]  /*20620*/  STL [R1+0x200], R140 ;  /* 0x0002008c01007387 */ /* 0x0001e20000100800 */
[----:B------:R-:W-:-:S03]  /*20630*/  PRMT R16, RZ, 0x7610, R16 ;  /* 0x00007610ff107816 */ /* 0x000fc60000000010 */
[----:B------:R-:W3:Y:S01]  /*20640*/  LDL R139, [R1+0xbac] ;  /* 0x000bac00018b7983 */ /* 0x000ee20000100800 */
[----:B------:R-:W-:-:S03]  /*20650*/  @!P0 IMAD.MOV.U32 R6, RZ, RZ, R138 ;  /* 0x000000ffff068224 */ /* 0x000fc600078e008a */
[----:B0-----:R-:W3:Y:S04]  /*20660*/  LDL R140, [R1+0xbd8] ;  /* 0x000bd800018c7983 */ /* 0x001ee80000100800 */
[----:B------:R0:W3:Y:S04]  /*20670*/  @!P0 LDG.E.U16 R8, desc[UR6][R6.64] ;  /* 0x0000000606088981 */ /* 0x0000e8000c1e1500 */
[----:B------:R-:W3:Y:S01]  /*20680*/  LDL R138, [R1+0xbb0] ;  /* 0x000bb000018a7983 */ /* 0x000ee20000100800 */
[----:B0-----:R-:W-:Y:S02]  /*20690*/  @!P0 IMAD.MOV.U32 R6, RZ, RZ, R136 ;  /* 0x000000ffff068224 */ /* 0x001fe400078e0088 */
[----:B------:R-:W-:Y:S01]  /*206a0*/  @!P0 IMAD.MOV.U32 R7, RZ, RZ, R137 ;  /* 0x000000ffff078224 */ /* 0x000fe200078e0089 */
[----:B------:R-:W3:Y:S04]  /*206b0*/  LDL R136, [R1+0xbc0] ;  /* 0x000bc00001887983 */ /* 0x000ee80000100800 */
[----:B------:R-:W3:Y:S04]  /*206c0*/  LDL R137, [R1+0xbbc] ;  /* 0x000bbc0001897983 */ /* 0x000ee80000100800 */
[----:B------:R4:W3:Y:S02]  /*206d0*/  @!P0 LDG.E.U16 R15, desc[UR6][R6.64] ;  /* 0x00000006060f8981 */ /* 0x0008e4000c1e1500 */
[----:B----4-:R-:W-:-:S02]  /*206e0*/  @!P0 IMAD.MOV.U32 R7, RZ, RZ, R25 ;  /* 0x000000ffff078224 */ /* 0x010fc400078e0019 */
[----:B------:R-:W4:Y:S01]  /*206f0*/  LDL R25, [R1+0xbb4] ;  /* 0x000bb40001197983 */ /* 0x000f220000100800 */
[----:B------:R-:W-:-:S03]  /*20700*/  @!P0 IMAD.MOV.U32 R6, RZ, RZ, R24 ;  /* 0x000000ffff068224 */ /* 0x000fc600078e0018 */
[----:B------:R-:W4:Y:S04]  /*20710*/  LDL R24, [R1+0xbb8] ;  /* 0x000bb80001187983 */ /* 0x000f280000100800 */
[----:B------:R2:W4:Y:S02]  /*20720*/  @!P0 LDG.E.U16 R16, desc[UR6][R6.64] ;  /* 0x0000000606108981 */ /* 0x000524000c1e1500 */
[----:B--2---:R-:W-:Y:S02]  /*20730*/  @!P0 IMAD.MOV.U32 R6, RZ, RZ, R132 ;  /* 0x000000ffff068224 */ /* 0x004fe400078e0084 */
[----:B------:R-:W2:Y:S01]  /*20740*/  LDL R132, [R1+0xba8] ;  /* 0x000ba80001847983 */ /* 0x000ea20000100800 */
[----:B------:R-:W-:Y:S01]  /*20750*/  PRMT R0, RZ, 0x7610, R0 ;  /* 0x00007610ff007816 */ /* 0x000fe20000000000 */
[----:B------:R-:W-:-:S02]  /*20760*/  @!P0 IMAD.MOV.U32 R7, RZ, RZ, R134 ;  /* 0x000000ffff078224 */ /* 0x000fc400078e0086 */
[----:B------:R-:W2:Y:S01]  /*20770*/  LDL R134, [R1+0xba4] ;  /* 0x000ba40001867983 */ /* 0x000ea20000100800 */
[----:B------:R-:W-:-:S03]  /*20780*/  PRMT R252, RZ, 0x7610, R252 ;  /* 0x00007610fffc7816 */ /* 0x000fc600000000fc */
[----:B------:R3:W2:Y:S02]  /*20790*/  @!P0 LDG.E.U16 R0, desc[UR6][R6.64] ;  /* 0x0000000606008981 */ /* 0x0006a4000c1e1500 */
[----:B---3--:R-:W-:Y:S01]  /*207a0*/  @!P0 IMAD.MOV.U32 R7, RZ, RZ, R142 ;  /* 0x000000ffff078224 */ /* 0x008fe200078e008e */
[----:B------:R-:W-:Y:S01]  /*207b0*/  PRMT R251, RZ, 0x7610, R251 ;  /* 0x00007610fffb7816 */ /* 0x000fe200000000fb */
[----:B------:R-:W3:Y:S01]  /*207c0*/  LDL R142, [R1+0xb7c] ;  /* 0x000b7c00018e7983 */ /* 0x000ee20000100800 */
[----:B------:R-:W-:Y:S01]  /*207d0*/  @!P0 IMAD.MOV.U32 R6, RZ, RZ, R140 ;  /* 0x000000ffff068224 */ /* 0x000fe200078e008c */
[----:B------:R-:W-:Y:S02]  /*207e0*/  PRMT R250, RZ, 0x7610, R250 ;  /* 0x00007610fffa7816 */ /* 0x000fe400000000fa */
[----:B------:R-:W3:Y:S04]  /*207f0*/  LDL R140, [R1+0xb80] ;  /* 0x000b8000018c7983 */ /* 0x000ee80000100800 */
[----:B------:R0:W3:Y:S02]  /*20800*/  @!P0 LDG.E.U16 R252, desc[UR6][R6.64] ;  /* 0x0000000606fc8981 */ /* 0x0000e4000c1e1500 */
[----:B0-----:R-:W-:-:S02]  /*20810*/  @!P0 IMAD.MOV.U32 R6, RZ, RZ, R136 ;  /* 0x000000ffff068224 */ /* 0x001fc400078e0088 */
[----:B------:R-:W3:Y:S01]  /*20820*/  LDL R136, [R1+0xba0] ;  /* 0x000ba00001887983 */ /* 0x000ee20000100800 */
[----:B------:R-:W-:-:S03]  /*20830*/  @!P0 IMAD.MOV.U32 R7, RZ, RZ, R137 ;  /* 0x000000ffff078224 */ /* 0x000fc600078e0089 */
[----:B------:R-:W3:Y:S04]  /*20840*/  LDL R137, [R1+0xb9c] ;  /* 0x000b9c0001897983 */ /* 0x000ee80000100800 */
[----:B------:R4:W3:Y:S02]  /*20850*/  @!P0 LDG.E.U16 R251, desc[UR6][R6.64] ;  /* 0x0000000606fb8981 */ /* 0x0008e4000c1e1500 */
[----:B----4-:R-:W-:Y:S02]  /*20860*/  @!P0 IMAD.MOV.U32 R7, RZ, RZ, R25 ;  /* 0x000000ffff078224 */ /* 0x010fe400078e0019 */
[----:B------:R-:W4:Y:S01]  /*20870*/  LDL R25, [R1+0xb94] ;  /* 0x000b940001197983 */ /* 0x000f220000100800 */
[----:B------:R-:W-:-:S03]  /*20880*/  @!P0 IMAD.MOV.U32 R6, RZ, RZ, R24 ;  /* 0x000000ffff068224 */ /* 0x000fc600078e0018 */
[----:B------:R-:W4:Y:S01]  /*20890*/  LDL R24, [R1+0xb98] ;  /* 0x000b980001187983 */ /* 0x000f220000100800 */
[----:B------:R-:W-:-:S03]  /*208a0*/  PRMT R249, RZ, 0x7610, R249 ;  /* 0x00007610fff97816 */ /* 0x000fc600000000f9 */
[----:B------:R0:W4:Y:S02]  /*208b0*/  @!P0 LDG.E.U16 R250, desc[UR6][R6.64] ;  /* 0x0000000606fa8981 */ /* 0x000124000c1e1500 */
[----:B0-----:R-:W-:Y:S02]  /*208c0*/  @!P0 IMAD.MOV.U32 R6, RZ, RZ, R138 ;  /* 0x000000ffff068224 */ /* 0x001fe400078e008a */
[----:B------:R-:W-:Y:S01]  /*208d0*/  @!P0 IMAD.MOV.U32 R7, RZ, RZ, R139 ;  /* 0x000000ffff078224 */ /* 0x000fe200078e008b */
[----:B------:R-:W-:Y:S01]  /*208e0*/  PRMT R248, RZ, 0x7610, R248 ;  /* 0x00007610fff87816 */ /* 0x000fe200000000f8 */
[----:B------:R-:W4:Y:S04]  /*208f0*/  LDL R139, [R1+0xb64] ;  /* 0x000b6400018b7983 */ /* 0x000f280000100800 */
[----:B------:R2:W4:Y:S01]  /*20900*/  @!P0 LDG.E.U16 R249, desc[UR6][R6.64] ;  /* 0x0000000606f98981 */ /* 0x000522000c1e1500 */
[----:B------:R-:W-:-:S03]  /*20910*/  PRMT R247, RZ, 0x7610, R247 ;  /* 0x00007610fff77816 */ /* 0x000fc600000000f7 */
[----:B------:R-:W4:Y:S01]  /*20920*/  LDL R138, [R1+0xb68] ;  /* 0x000b6800018a7983 */ /* 0x000f220000100800 */
[----:B--2---:R-:W-:-:S03]  /*20930*/  @!P0 IMAD.MOV.U32 R6, RZ, RZ, R132 ;  /* 0x000000ffff068224 */ /* 0x004fc600078e0084 */
[----:B------:R-:W2:Y:S01]  /*20940*/  LDL R132, [R1+0xb78] ;  /* 0x000b780001847983 */ /* 0x000ea20000100800 */
[----:B------:R-:W-:-:S03]  /*20950*/  @!P0 IMAD.MOV.U32 R7, RZ, RZ, R134 ;  /* 0x000000ffff078224 */ /* 0x000fc600078e0086 */
[----:B------:R-:W2:Y:S04]  /*20960*/  LDL R134, [R1+0xb74] ;  /* 0x000b740001867983 */ /* 0x000ea80000100800 */
[----:B------:R3:W2:Y:S01]  /*20970*/  @!P0 LDG.E.U16 R248, desc[UR6][R6.64] ;  /* 0x0000000606f88981 */ /* 0x0006a2000c1e1500 */
[----:B------:R-:W-:Y:S02]  /*20980*/  PRMT R246, RZ, 0x7610, R246 ;  /* 0x00007610fff67816 */ /* 0x000fe400000000f6 */
[----:B------:R-:W-:Y:S01]  /*20990*/  PRMT R245, RZ, 0x7610, R245 ;  /* 0x00007610fff57816 */ /* 0x000fe200000000f5 */
[----:B---3--:R-:W-:Y:S02]  /*209a0*/  @!P0 IMAD.MOV.U32 R6, RZ, RZ, R136 ;  /* 0x000000ffff068224 */ /* 0x008fe400078e0088 */
[----:B------:R-:W3:Y:S01]  /*209b0*/  LDL R136, [R1+0xb70] ;  /* 0x000b700001887983 */ /* 0x000ee20000100800 */
[----:B------:R-:W-:-:S03]  /*209c0*/  @!P0 IMAD.MOV.U32 R7, RZ, RZ, R137 ;  /* 0x000000ffff078224 */ /* 0x000fc600078e0089 */
[----:B------:R-:W3:Y:S04]  /*209d0*/  LDL R137, [R1+0xb6c] ;  /* 0x000b6c0001897983 */ /* 0x000ee80000100800 */
[----:B------:R4:W3:Y:S02]  /*209e0*/  @!P0 LDG.E.U16 R247, desc[UR6][R6.64] ;  /* 0x0000000606f78981 */ /* 0x0008e4000c1e1500 */
[----:B----4-:R-:W-:Y:S02]  /*209f0*/  @!P0 IMAD.MOV.U32 R7, RZ, RZ, R25 ;  /* 0x000000ffff078224 */ /* 0x010fe400078e0019 */
[----:B------:R-:W4:Y:S01]  /*20a00*/  LDL R25, [R1+0xb5c] ;  /* 0x000b5c0001197983 */ /* 0x000f220000100800 */
[----:B------:R-:W-:-:S03]  /*20a10*/  @!P0 IMAD.MOV.U32 R6, RZ, RZ, R24 ;  /* 0x000000ffff068224 */ /* 0x000fc600078e0018 */
[----:B------:R-:W4:Y:S04]  /*20a20*/  LDL R24, [R1+0xb60] ;  /* 0x000b600001187983 */ /* 0x000f280000100800 */
[----:B------:R0:W4:Y:S02]  /*20a30*/  @!P0 LDG.E.U16 R246, desc[UR6][R6.64] ;  /* 0x0000000606f68981 */ /* 0x000124000c1e1500 */
[----:B0-----:R-:W-:Y:S02]  /*20a40*/  @!P0 IMAD.MOV.U32 R6, RZ, RZ, R140 ;  /* 0x000000ffff068224 */ /* 0x001fe400078e008c */
[----:B------:R-:W-:Y:S01]  /*20a50*/  @!P0 IMAD.MOV.U32 R7, RZ, RZ, R142 ;  /* 0x000000ffff078224 */ /* 0x000fe200078e008e */
[----:B------:R-:W-:Y:S01]  /*20a60*/  PRMT R244, RZ, 0x7610, R244 ;  /* 0x00007610fff47816 */ /* 0x000fe200000000f4 */
[----:B------:R-:W4:Y:S04]  /*20a70*/  LDL R142, [R1+0xb34] ;  /* 0x000b3400018e7983 */ /* 0x000f280000100800 */
[----:B------:R2:W4:Y:S01]  /*20a80*/  @!P0 LDG.E.U16 R245, desc[UR6][R6.64] ;  /* 0x0000000606f58981 */ /* 0x000522000c1e1500 */
[----:B------:R-:W-:-:S02]  /*20a90*/  PRMT R243, RZ, 0x7610, R243 ;  /* 0x00007610fff37816 */ /* 0x000fc400000000f3 */
[----:B------:R-:W-:Y:S01]  /*20aa0*/  PRMT R242, RZ, 0x7610, R242 ;  /* 0x00007610fff27816 */ /* 0x000fe200000000f2 */
[----:B------:R-:W4:Y:S01]  /*20ab0*/  LDL R140, [R1+0xb38] ;  /* 0x000b3800018c7983 */ /* 0x000f220000100800 */
[----:B--2---:R-:W-:-:S03]  /*20ac0*/  @!P0 IMAD.MOV.U32 R6, RZ, RZ, R132 ;  /* 0x000000ffff068224 */ /* 0x004fc600078e0084 */
[----:B------:R-:W2:Y:S01]  /*20ad0*/  LDL R132, [R1+0xb58] ;  /* 0x000b580001847983 */ /* 0x000ea20000100800 */
[----:B------:R-:W-:-:S03]  /*20ae0*/  @!P0 IMAD.MOV.U32 R7, RZ, RZ, R134 ;  /* 0x000000ffff078224 */ /* 0x000fc600078e0086 */
[----:B------:R-:W2:Y:S04]  /*20af0*/  LDL R134, [R1+0xb54] ;  /* 0x000b540001867983 */ /* 0x000ea80000100800 */
[----:B------:R3:W2:Y:S01]  /*20b00*/  @!P0 LDG.E.U16 R244, desc[UR6][R6.64] ;  /* 0x0000000606f48981 */ /* 0x0006a2000c1e1500 */
[----:B------:R-:W-:Y:S01]  /*20b10*/  PRMT R241, RZ, 0x7610, R241 ;  /* 0x00007610fff17816 */ /* 0x000fe200000000f1 */
[----:B---3--:R-:W-:Y:S02]  /*20b20*/  @!P0 IMAD.MOV.U32 R6, RZ, RZ, R136 ;  /* 0x000000ffff068224 */ /* 0x008fe400078e0088 */
[----:B------:R-:W3:Y:S01]  /*20b30*/  LDL R136, [R1+0xb40] ;  /* 0x000b400001887983 */ /* 0x000ee20000100800 */
[----:B------:R-:W-:-:S03]  /*20b40*/  @!P0 IMAD.MOV.U32 R7, RZ, RZ, R137 ;  /* 0x000000ffff078224 */ /* 0x000fc600078e0089 */
[----:B------:R-:W3:Y:S04]  /*20b50*/  LDL R137, [R1+0xb3c] ;  /* 0x000b3c0001897983 */ /* 0x000ee80000100800 */
[----:B------:R0:W3:Y:S02]  /*20b60*/  @!P0 LDG.E.U16 R243, desc[UR6][R6.64] ;  /* 0x0000000606f38981 */ /* 0x0000e4000c1e1500 */
[----:B0-----:R-:W-:Y:S02]  /*20b70*/  @!P0 IMAD.MOV.U32 R6, RZ, RZ, R138 ;  /* 0x000000ffff068224 */ /* 0x001fe400078e008a */
[----:B------:R-:W-:Y:S01]  /*20b80*/  @!P0 IMAD.MOV.U32 R7, RZ, RZ, R139 ;  /* 0x000000ffff078224 */ /* 0x000fe200078e008b */
[----:B------:R-:W-:Y:S01]  /*20b90*/  PRMT R240, RZ, 0x7610, R240 ;  /* 0x00007610fff07816 */ /* 0x000fe200000000f0 */
[----:B------:R-:W3:Y:S04]  /*20ba0*/  LDL R139, [R1+0xb1c] ;  /* 0x000b1c00018b7983 */ /* 0x000ee80000100800 */
[----:B------:R4:W3:Y:S04]  /*20bb0*/  @!P0 LDG.E.U16 R242, desc[UR6][R6.64] ;  /* 0x0000000606f28981 */ /* 0x0008e8000c1e1500 */
[----:B------:R-:W3:Y:S01]  /*20bc0*/  LDL R138, [R1+0xb20] ;  /* 0x000b2000018a7983 */ /* 0x000ee20000100800 */
[----:B----4-:R-:W-:-:S03]  /*20bd0*/  @!P0 IMAD.MOV.U32 R7, RZ, RZ, R25 ;  /* 0x000000ffff078224 */ /* 0x010fc600078e0019 */
[----:B------:R-:W4:Y:S01]  /*20be0*/  LDL R25, [R1+0xb2c] ;  /* 0x000b2c0001197983 */ /* 0x000f220000100800 */
[----:B------:R-:W-:-:S03]  /*20bf0*/  @!P0 IMAD.MOV.U32 R6, RZ, RZ, R24 ;  /* 0x000000ffff068224 */ /* 0x000fc600078e0018 */
[----:B------:R-:W4:Y:S04]  /*20c00*/  LDL R24, [R1+0xb30] ;  /* 0x000b300001187983 */ /* 0x000f280000100800 */
[----:B------:R2:W4:Y:S02]  /*20c10*/  @!P0 LDG.E.U16 R241, desc[UR6][R6.64] ;  /* 0x0000000606f18981 */ /* 0x000524000c1e1500 */
[----:B--2---:R-:W-:Y:S02]  /*20c20*/  @!P0 IMAD.MOV.U32 R6, RZ, RZ, R132 ;  /* 0x000000ffff068224 */ /* 0x004fe400078e0084 */
[----:B------:R-:W2:Y:S01]  /*20c30*/  LDL R132, [R1+0xb28] ;  /* 0x000b280001847983 */ /* 0x000ea20000100800 */
[----:B------:R-:W-:-:S03]  /*20c40*/  @!P0 IMAD.MOV.U32 R7, RZ, RZ, R134 ;  /* 0x000000ffff078224 */ /* 0x000fc600078e0086 */
[----:B------:R-:W2:Y:S01]  /*20c50*/  LDL R134, [R1+0xb24] ;  /* 0x000b240001867983 */ /* 0x000ea20000100800 */
[----:B------:R-:W-:-:S03]  /*20c60*/  PRMT R239, RZ, 0x7610, R239 ;  /* 0x00007610ffef7816 */ /* 0x000fc600000000ef */
        /* <DEDUP_REMOVED lines=12> */
[----:B------:R4:W3:Y:S01]  /*20d30*/  @!P0 LDG.E.U16 R238, desc[UR6][R6.64] ;  /* 0x0000000606ee8981 */ /* 0x0008e2000c1e1500 */
[----:B------:R-:W-:-:S03]  /*20d40*/  PRMT R235, RZ, 0x7610, R235 ;  /* 0x00007610ffeb7816 */ /* 0x000fc600000000eb */
        /* <DEDUP_REMOVED lines=9> */
[----:B------:R-:W2:Y:S04]  /*20de0*/  LDL R134, [R1+0xaf4] ;  /* 0x000af40001867983 */ /* 0x000ea80000100800 */
[----:B------:R0:W2:Y:S02]  /*20df0*/  @!P0 LDG.E.U16 R236, desc[UR6][R6.64] ;  /* 0x0000000606ec8981 */ /* 0x0000a4000c1e1500 */
[----:B0-----:R-:W-:Y:S02]  /*20e00*/  @!P0 IMAD.MOV.U32 R6, RZ, RZ, R138 ;  /* 0x000000ffff068224 */ /* 0x001fe400078e008a */
[----:B------:R-:W-:Y:S01]  /*20e10*/  @!P0 IMAD.MOV.U32 R7, RZ, RZ, R139 ;  /* 0x000000ffff078224 */ /* 0x000fe200078e008b */
[----:B------:R-:W-:Y:S01]  /*20e20*/  PRMT R234, RZ, 0x7610, R234 ;  /* 0x00007610ffea7816 */ /* 0x000fe200000000ea */
[----:B------:R-:W2:Y:S04]  /*20e30*/  LDL R139, [R1+0x6bc] ;  /* 0x0006bc00018b7983 */ /* 0x000ea80000100800 */
[----:B------:R3:W2:Y:S01]  /*20e40*/  @!P0 LDG.E.U16 R235, desc[UR6][R6.64] ;  /* 0x0000000606eb8981 */ /* 0x0006a2000c1e1500 */
[----:B------:R-:W-:-:S03]  /*20e50*/  PRMT R233, RZ, 0x7610, R233 ;  /* 0x00007610ffe97816 */ /* 0x000fc600000000e9 */
[----:B------:R-:W2:Y:S01]  /*20e60*/  LDL R138, [R1+0x6c0] ;  /* 0x0006c000018a7983 */ /* 0x000ea20000100800 */
[----:B---3--:R-:W-:-:S03]  /*20e70*/  @!P0 IMAD.MOV.U32 R6, RZ, RZ, R136 ;  /* 0x000000ffff068224 */ /* 0x008fc600078e0088 */
        /* <DEDUP_REMOVED lines=9> */
[----:B--2---:R-:W-:Y:S02]  /*20f10*/  @!P0 IMAD.MOV.U32 R6, RZ, RZ, R132 ;  /* 0x000000ffff068224 */ /* 0x004fe400078e0084 */
[----:B------:R-:W2:Y:S01]  /*20f20*/  LDL R132, [R1+0x6a8] ;  /* 0x0006a80001847983 */ /* 0x000ea20000100800 */
[----:B------:R-:W-:Y:S01]  /*20f30*/  PRMT R232, RZ, 0x7610, R232 ;  /* 0x00007610ffe87816 */ /* 0x000fe200000000e8 */
[----:B------:R-:W-:Y:S01]  /*20f40*/  @!P0 IMAD.MOV.U32 R7, RZ, RZ, R134 ;  /* 0x000000ffff078224 */ /* 0x000fe200078e0086 */
[----:B------:R-:W-:Y:S01]  /*20f50*/  PRMT R231, RZ, 0x7610, R231 ;  /* 0x00007610ffe77816 */ /* 0x000fe200000000e7 */
[----:B------:R-:W2:Y:S04]  /*20f60*/  LDL R134, [R1+0x6a4] ;  /* 0x0006a40001867983 */ /* 0x000ea80000100800 */
[----:B------:R0:W2:Y:S02]  /*20f70*/  @!P0 LDG.E.U16 R232, desc[UR6][R6.64] ;  /* 0x0000000606e88981 */ /* 0x0000a4000c1e1500 */
[----:B0-----:R-:W-:-:S02]  /*20f80*/  @!P0 IMAD.MOV.U32 R6, RZ, RZ, R140 ;  /* 0x000000ffff068224 */ /* 0x001fc400078e008c */
[----:B------:R-:W-:Y:S01]  /*20f90*/  @!P0 IMAD.MOV.U32 R7, RZ, RZ, R142 ;  /* 0x000000ffff078224 */ /* 0x000fe200078e008e */
[----:B------:R-:W-:Y:S01]  /*20fa0*/  PRMT R230, RZ, 0x7610, R230 ;  /* 0x00007610ffe67816 */ /* 0x000fe200000000e6 */
[----:B------:R-:W2:Y:S04]  /*20fb0*/  LDL R142, [R1+0x68c] ;  /* 0x00068c00018e7983 */ /* 0x000ea80000100800 */
[----:B------:R3:W2:Y:S01]  /*20fc0*/  @!P0 LDG.E.U16 R231, desc[UR6][R6.64] ;  /* 0x0000000606e78981 */ /* 0x0006a2000c1e1500 */
[----:B------:R-:W-:Y:S02]  /*20fd0*/  PRMT R229, RZ, 0x7610, R229 ;  /* 0x00007610ffe57816 */ /* 0x000fe400000000e5 */
[----:B------:R-:W-:Y:S01]  /*20fe0*/  PRMT R228, RZ, 0x7610, R228 ;  /* 0x00007610ffe47816 */ /* 0x000fe200000000e4 */
        /* <DEDUP_REMOVED lines=95> */
[----:B------:R-:W-:Y:S01]  /*215e0*/  PRMT R213, RZ, 0x7610, R213 ;  /* 0x00007610ffd57816 */ /* 0x000fe200000000d5 */
[----:B0-----:R-:W-:Y:S02]  /*215f0*/  @!P0 IMAD.MOV.U32 R6, RZ, RZ, R138 ;  /* 0x000000ffff068224 */ /* 0x001fe400078e008a */
[----:B------:R-:W-:Y:S01]  /*21600*/  @!P0 IMAD.MOV.U32 R7, RZ, RZ, R139 ;  /* 0x000000ffff078224 */ /* 0x000fe200078e008b */
[----:B------:R-:W2:Y:S04]  /*21610*/  LDL R138, [R1+0x5e8] ;  /* 0x0005e800018a7983 */ /* 0x000ea80000100800 */
[----:B------:R3:W2:Y:S04]  /*21620*/  @!P0 LDG.E.U16 R214, desc[UR6][R6.64] ;  /* 0x0000000606d68981 */ /* 0x0006a8000c1e1500 */
[----:B------:R-:W2:Y:S01]  /*21630*/  LDL R139, [R1+0x5e4] ;  /* 0x0005e400018b7983 */ /* 0x000ea20000100800 */
[----:B---3--:R-:W-:Y:S01]  /*21640*/  @!P0 IMAD.MOV.U32 R6, RZ, RZ, R136 ;  /* 0x000000ffff068224 */ /* 0x008fe200078e0088 */
[----:B------:R-:W-:-:S02]  /*21650*/  PRMT R212, RZ, 0x7610, R212 ;  /* 0x00007610ffd47816 */ /* 0x000fc400000000d4 */
[----:B------:R-:W3:Y:S01]  /*21660*/  LDL R136, [R1+0x5d0] ;  /* 0x0005d00001887983 */ /* 0x000ee20000100800 */
[----:B------:R-:W-:Y:S01]  /*21670*/  @!P0 IMAD.MOV.U32 R7, RZ, RZ, R137 ;  /* 0x000000ffff078224 */ /* 0x000fe200078e0089 */
[----:B------:R-:W-:Y:S02]  /*21680*/  PRMT R211, RZ, 0x7610, R211 ;  /* 0x00007610ffd37816 */ /* 0x000fe400000000d3 */
[----:B------:R-:W3:Y:S04]  /*21690*/  LDL R137, [R1+0x5cc] ;  /* 0x0005cc0001897983 */ /* 0x000ee80000100800 */
[----:B------:R4:W3:Y:S02]  /*216a0*/  @!P0 LDG.E.U16 R213, desc[UR6][R6.64] ;  /* 0x0000000606d58981 */ /* 0x0008e4000c1e1500 */
[----:B----4-:R-:W-:-:S02]  /*216b0*/  @!P0 IMAD.MOV.U32 R7, RZ, RZ, R25 ;  /* 0x000000ffff078224 */ /* 0x010fc400078e0019 */
[----:B------:R-:W4:Y:S01]  /*216c0*/  LDL R25, [R1+0x5dc] ;  /* 0x0005dc0001197983 */ /* 0x000f220000100800 */
[----:B------:R-:W-:-:S03]  /*216d0*/  @!P0 IMAD.MOV.U32 R6, RZ, RZ, R24 ;  /* 0x000000ffff068224 */ /* 0x000fc600078e0018 */
[----:B------:R-:W3:Y:S04]  /*216e0*/  LDL R24, [R1+0x5e0] ;  /* 0x0005e00001187983 */ /* 0x000ee80000100800 */
[----:B------:R2:W3:Y:S02]  /*216f0*/  @!P0 LDG.E.U16 R212, desc[UR6][R6.64] ;  /* 0x0000000606d48981 */ /* 0x0004e4000c1e1500 */
[----:B--2---:R-:W-:Y:S02]  /*21700*/  @!P0 IMAD.MOV.U32 R6, RZ, RZ, R132 ;  /* 0x000000ffff068224 */ /* 0x004fe400078e0084 */
[----:B------:R-:W2:Y:S01]  /*21710*/  LDL R132, [R1+0x5d8] ;  /* 0x0005d80001847983 */ /* 0x000ea20000100800 */
[----:B------:R-:W-:-:S03]  /*21720*/  @!P0 IMAD.MOV.U32 R7, RZ, RZ, R134 ;  /* 0x000000ffff078224 */ /* 0x000fc600078e0086 */
[----:B------:R-:W2:Y:S01]  /*21730*/  LDL R134, [R1+0x5d4] ;  /* 0x0005d40001867983 */ /* 0x000ea20000100800 */
[----:B------:R-:W-:-:S03]  /*21740*/  PRMT R210, RZ, 0x7610, R210 ;  /* 0x00007610ffd27816 */ /* 0x000fc600000000d2 */
[----:B------:R0:W2:Y:S01]  /*21750*/  @!P0 LDG.E.U16 R211, desc[UR6][R6.64] ;  /* 0x0000000606d38981 */ /* 0x0000a2000c1e1500 */
[----:B------:R-:W-:-:S03]  /*21760*/  PRMT R209, RZ, 0x7610, R209 ;  /* 0x00007610ffd17816 */ /* 0x000fc600000000d1 */
[----:B------:R-:W2:Y:S01]  /*21770*/  LDL.LU R144, [R1+0x5c8] ;  /* 0x0005c80001907983 */ /* 0x000ea20000300800 */
[----:B0-----:R-:W-:Y:S02]  /*21780*/  @!P0 IMAD.MOV.U32 R6, RZ, RZ, R140 ;  /* 0x000000ffff068224 */ /* 0x001fe400078e008c */
[----:B------:R-:W-:Y:S01]  /*21790*/  @!P0 IMAD.MOV.U32 R7, RZ, RZ, R142 ;  /* 0x000000ffff078224 */ /* 0x000fe200078e008e */
        /* <DEDUP_REMOVED lines=10> */
[----:B----4-:R-:W-:-:S03]  /*21840*/  @!P0 IMAD.MOV.U32 R7, RZ, RZ, R25 ;  /* 0x000000ffff078224 */ /* 0x010fc600078e0019 */
[----:B------:R-:W4:Y:S01]  /*21850*/  LDL R25, [R1+0x5bc] ;  /* 0x0005bc0001197983 */ /* 0x000f220000100800 */
[----:B---3--:R-:W-:-:S03]  /*21860*/  @!P0 IMAD.MOV.U32 R6, RZ, RZ, R24 ;  /* 0x000000ffff068224 */ /* 0x008fc600078e0018 */
[----:B------:R-:W3:Y:S04]  /*21870*/  LDL R24, [R1+0x5c0] ;  /* 0x0005c00001187983 */ /* 0x000ee80000100800 */
[----:B------:R2:W3:Y:S02]  /*21880*/  @!P0 LDG.E.U16 R208, desc[UR6][R6.64] ;  /* 0x0000000606d08981 */ /* 0x0004e4000c1e1500 */
        /* <DEDUP_REMOVED lines=11> */
[----:B0-----:R-:W-:-:S02]  /*21940*/  @!P0 IMAD.MOV.U32 R6, RZ, RZ, R144 ;  /* 0x000000ffff068224 */ /* 0x001fc400078e0090 */
[----:B------:R-:W-:-:S05]  /*21950*/  @!P0 IMAD.MOV.U32 R7, RZ, RZ, R140 ;  /* 0x000000ffff078224 */ /* 0x000fca00078e008c */
[----:B------:R4:W2:Y:S01]  /*21960*/  @!P0 LDG.E.U16 R205, desc[UR6][R6.64] ;  /* 0x0000000606cd8981 */ /* 0x0008a2000c1e1500 */
[----:B------:R-:W-:Y:S01]  /*21970*/  PRMT R204, RZ, 0x7610, R204 ;  /* 0x00007610ffcc7816 */ /* 0x000fe200000000cc */
[----:B----4-:R-:W-:Y:S02]  /*21980*/  @!P0 IMAD.MOV.U32 R7, RZ, RZ, R25 ;  /* 0x000000ffff078224 */ /* 0x010fe400078e0019 */
[----:B------:R-:W4:Y:S01]  /*21990*/  LDL R25, [R1+0x58c] ;  /* 0x00058c0001197983 */ /* 0x000f220000100800 */
[----:B---3--:R-:W-:-:S03]  /*219a0*/  @!P0 IMAD.MOV.U32 R6, RZ, RZ, R24 ;  /* 0x000000ffff068224 */ /* 0x008fc600078e0018 */
[----:B------:R-:W3:Y:S04]  /*219b0*/  LDL R24, [R1+0x590] ;  /* 0x0005900001187983 */ /* 0x000ee80000100800 */
[----:B------:R2:W3:Y:S02]  /*219c0*/  @!P0 LDG.E.U16 R204, desc[UR6][R6.64] ;  /* 0x0000000606cc8981 */ /* 0x0004e4000c1e1500 */
[----:B--2---:R-:W-:Y:S02]  /*219d0*/  @!P0 IMAD.MOV.U32 R6, RZ, RZ, R132 ;  /* 0x000000ffff068224 */ /* 0x004fe400078e0084 */
[----:B------:R-:W2:Y:S01]  /*219e0*/  LDL R132, [R1+0x588] ;  /* 0x0005880001847983 */ /* 0x000ea20000100800 */
[----:B------:R-:W-:Y:S01]  /*219f0*/  PRMT R203, RZ, 0x7610, R203 ;  /* 0x00007610ffcb7816 */ /* 0x000fe200000000cb */
[----:B------:R-:W-:-:S02]  /*21a00*/  @!P0 IMAD.MOV.U32 R7, RZ, RZ, R134 ;  /* 0x000000ffff078224 */ /* 0x000fc400078e0086 */
[----:B------:R-:W2:Y:S01]  /*21a10*/  LDL R134, [R1+0x584] ;  /* 0x0005840001867983 */ /* 0x000ea20000100800 */
[----:B------:R-:W-:-:S03]  /*21a20*/  PRMT R202, RZ, 0x7610, R202 ;  /* 0x00007610ffca7816 */ /* 0x000fc600000000ca */
[----:B------:R0:W2:Y:S01]  /*21a30*/  @!P0 LDG.E.U16 R203, desc[UR6][R6.64] ;  /* 0x0000000606cb8981 */ /* 0x0000a2000c1e1500 */
[----:B------:R-:W-:Y:S01]  /*21a40*/  PRMT R201, RZ, 0x7610, R201 ;  /* 0x00007610ffc97816 */ /* 0x000fe200000000c9 */
[----:B0-----:R-:W-:Y:S02]  /*21a50*/  @!P0 IMAD.MOV.U32 R6, RZ, RZ, R138 ;  /* 0x000000ffff068224 */ /* 0x001fe400078e008a */
[----:B------:R-:W-:Y:S01]  /*21a60*/  @!P0 IMAD.MOV.U32 R7, RZ, RZ, R139 ;  /* 0x000000ffff078224 */ /* 0x000fe200078e008b */
[----:B------:R-:W2:Y:S04]  /*21a70*/  LDL R138, [R1+0x580] ;  /* 0x00058000018a7983 */ /* 0x000ea80000100800 */
[----:B------:R-:W2:Y:S04]  /*21a80*/  LDL R139, [R1+0x57c] ;  /* 0x00057c00018b7983 */ /* 0x000ea80000100800 */
[----:B------:R0:W2:Y:S02]  /*21a90*/  @!P0 LDG.E.U16 R202, desc[UR6][R6.64] ;  /* 0x0000000606ca8981 */ /* 0x0000a4000c1e1500 */
[----:B0-----:R-:W-:-:S02]  /*21aa0*/  @!P0 IMAD.MOV.U32 R6, RZ, RZ, R136 ;  /* 0x000000ffff068224 */ /* 0x001fc400078e0088 */
[----:B------:R-:W-:Y:S01]  /*21ab0*/  @!P0 IMAD.MOV.U32 R7, RZ, RZ, R137 ;  /* 0x000000ffff078224 */ /* 0x000fe200078e0089 */
[----:B------:R-:W2:Y:S04]  /*21ac0*/  LDL R136, [R1+0x568] ;  /* 0x0005680001887983 */ /* 0x000ea80000100800 */
[----:B------:R-:W2:Y:S04]  /*21ad0*/  LDL R137, [R1+0x564] ;  /* 0x0005640001897983 */ /* 0x000ea80000100800 */
[----:B------:R4:W2:Y:S01]  /*21ae0*/  @!P0 LDG.E.U16 R201, desc[UR6][R6.64] ;  /* 0x0000000606c98981 */ /* 0x0008a2000c1e1500 */
[----:B------:R-:W-:Y:S01]  /*21af0*/  PRMT R200, RZ, 0x7610, R200 ;  /* 0x00007610ffc87816 */ /* 0x000fe200000000c8 */
[----:B----4-:R-:W-:-:S02]  /*21b00*/  @!P0 IMAD.MOV.U32 R7, RZ, RZ, R25 ;  /* 0x000000ffff078224 */ /* 0x010fc400078e0019 */
        /* <DEDUP_REMOVED lines=13> */
[----:B------:R-:W2:Y:S01]  /*21be0*/  LDL R138, [R1+0x550] ;  /* 0x00055000018a7983 */ /* 0x000ea20000100800 */
[----:B------:R-:W-:-:S03]  /*21bf0*/  @!P0 IMAD.MOV.U32 R7, RZ, RZ, R139 ;  /* 0x000000ffff078224 */ /* 0x000fc600078e008b */
[----:B------:R-:W2:Y:S04]  /*21c00*/  LDL R139, [R1+0x54c] ;  /* 0x00054c00018b7983 */ /* 0x000ea80000100800 */
[----:B------:R0:W2:Y:S02]  /*21c10*/  @!P0 LDG.E.U16 R198, desc[UR6][R6.64] ;  /* 0x0000000606c68981 */ /* 0x0000a4000c1e1500 */
[----:B0-----:R-:W-:Y:S02]  /*21c20*/  @!P0 IMAD.MOV.U32 R6, RZ, RZ, R136 ;  /* 0x000000ffff068224 */ /* 0x001fe400078e0088 */
[----:B------:R-:W2:Y:S01]  /*21c30*/  LDL R136, [R1+0x548] ;  /* 0x0005480001887983 */ /* 0x000ea20000100800 */
[----:B------:R-:W-:-:S03]  /*21c40*/  @!P0 IMAD.MOV.U32 R7, RZ, RZ, R137 ;  /* 0x000000ffff078224 */ /* 0x000fc600078e0089 */
[----:B------:R-:W2:Y:S04]  /*21c50*/  LDL R137, [R1+0x544] ;  /* 0x0005440001897983 */ /* 0x000ea80000100800 */
        /* <DEDUP_REMOVED lines=154> */
[----:B------:R-:W-:Y:S01]  /*22600*/  @!P0 IMAD.MOV.U32 R7, RZ, RZ, R134 ;  /* 0x000000ffff078224 */ /* 0x000fe200078e0086 */
[----:B------:R-:W-:Y:S01]  /*22610*/  PRMT R170, RZ, 0x7610, R170 ;  /* 0x00007610ffaa7816 */ /* 0x000fe200000000aa */
[----:B------:R-:W2:Y:S04]  /*22620*/  LDL R134, [R1+0x3a0] ;  /* 0x0003a00001867983 */ /* 0x000ea80000100800 */
[----:B------:R0:W2:Y:S01]  /*22630*/  @!P0 LDG.E.U16 R171, desc[UR6][R6.64] ;  /* 0x0000000606ab8981 */ /* 0x0000a2000c1e1500 */
[----:B------:R-:W-:-:S03]  /*22640*/  PRMT R169, RZ, 0x7610, R169 ;  /* 0x00007610ffa97816 */ /* 0x000fc600000000a9 */
[----:B------:R-:W2:Y:S04]  /*22650*/  LDL.LU R143, [R1+0x360] ;  /* 0x00036000018f7983 */ /* 0x000ea80000300800 */
[----:B------:R-:W2:Y:S01]  /*22660*/  LDL.LU R145, [R1+0x324] ;  /* 0x0003240001917983 */ /* 0x000ea20000300800 */
[----:B0-----:R-:W-:-:S03]  /*22670*/  @!P0 IMAD.MOV.U32 R6, RZ, RZ, R138 ;  /* 0x000000ffff068224 */ /* 0x001fc600078e008a */
[----:B------:R-:W2:Y:S01]  /*22680*/  LDL R138, [R1+0x41c] ;  /* 0x00041c00018a7983 */ /* 0x000ea20000100800 */
[----:B------:R-:W-:-:S03]  /*22690*/  @!P0 IMAD.MOV.U32 R7, RZ, RZ, R139 ;  /* 0x000000ffff078224 */ /* 0x000fc600078e008b */
[----:B------:R-:W2:Y:S04]  /*226a0*/  LDL R139, [R1+0x364] ;  /* 0x00036400018b7983 */ /* 0x000ea80000100800 */
[----:B------:R0:W2:Y:S02]  /*226b0*/  @!P0 LDG.E.U16 R170, desc[UR6][R6.64] ;  /* 0x0000000606aa8981 */ /* 0x0000a4000c1e1500 */
[----:B0-----:R-:W-:Y:S01]  /*226c0*/  @!P0 IMAD.MOV.U32 R6, RZ, RZ, R136 ;  /* 0x000000ffff068224 */ /* 0x001fe200078e0088 */
[----:B------:R-:W-:Y:S01]  /*226d0*/  PRMT R168, RZ, 0x7610, R168 ;  /* 0x00007610ffa87816 */ /* 0x000fe200000000a8 */
[----:B------:R-:W2:Y:S01]  /*226e0*/  LDL R136, [R1+0x3e0] ;  /* 0x0003e00001887983 */ /* 0x000ea20000100800 */
[----:B------:R-:W-:-:S03]  /*226f0*/  @!P0 IMAD.MOV.U32 R7, RZ, RZ, R137 ;  /* 0x000000ffff078224 */ /* 0x000fc600078e0089 */
[----:B------:R-:W2:Y:S04]  /*22700*/  LDL R137, [R1+0x3dc] ;  /* 0x0003dc0001897983 */ /* 0x000ea80000100800 */
[----:B------:R4:W2:Y:S02]  /*22710*/  @!P0 LDG.E.U16 R169, desc[UR6][R6.64] ;  /* 0x0000000606a98981 */ /* 0x0008a4000c1e1500 */
        /* <DEDUP_REMOVED lines=15> */
[----:B0-----:R-:W-:Y:S02]  /*22810*/  @!P0 IMAD.MOV.U32 R7, RZ, RZ, R143 ;  /* 0x000000ffff078224 */ /* 0x001fe400078e008f */
[----:B------:R-:W-:-:S05]  /*22820*/  @!P0 IMAD.MOV.U32 R6, RZ, RZ, R139 ;  /* 0x000000ffff068224 */ /* 0x000fca00078e008b */
[----:B------:R0:W2:Y:S01]  /*22830*/  @!P0 LDG.E.U16 R166, desc[UR6][R6.64] ;  /* 0x0000000606a68981 */ /* 0x0000a2000c1e1500 */
[----:B------:R-:W-:Y:S01]  /*22840*/  PRMT R164, RZ, 0x7610, R164 ;  /* 0x00007610ffa47816 */ /* 0x000fe200000000a4 */
[----:B0-----:R-:W-:Y:S01]  /*22850*/  @!P0 IMAD.MOV.U32 R6, RZ, RZ, R145 ;  /* 0x000000ffff068224 */ /* 0x001fe200078e0091 */
[----:B------:R-:W-:Y:S01]  /*22860*/  PRMT R163, RZ, 0x7610, R163 ;  /* 0x00007610ffa37816 */ /* 0x000fe200000000a3 */
[----:B----4-:R-:W-:Y:S02]  /*22870*/  @!P0 IMAD.MOV.U32 R7, RZ, RZ, R25 ;  /* 0x000000ffff078224 */ /* 0x010fe400078e0019 */
[----:B------:R-:W4:Y:S04]  /*22880*/  LDL.LU R25, [R1+0x31c] ;  /* 0x00031c0001197983 */ /* 0x000f280000300800 */
[----:B------:R3:W4:Y:S04]  /*22890*/  @!P0 LDG.E.U16 R165, desc[UR6][R6.64] ;  /* 0x0000000606a58981 */ /* 0x000728000c1e1500 */
[----:B------:R-:W4:Y:S04]  /*228a0*/  LDL R150, [R1+0x444] ;  /* 0x0004440001967983 */ /* 0x000f280000100800 */
[----:B------:R-:W4:Y:S01]  /*228b0*/  LDL R139, [R1+0x448] ;  /* 0x00044800018b7983 */ /* 0x000f220000100800 */
[----:B---3--:R-:W-:-:S02]  /*228c0*/  @!P0 IMAD.MOV.U32 R6, RZ, RZ, R24 ;  /* 0x000000ffff068224 */ /* 0x008fc400078e0018 */
[----:B------:R-:W-:Y:S01]  /*228d0*/  @!P0 IMAD.MOV.U32 R7, RZ, RZ, R138 ;  /* 0x000000ffff078224 */ /* 0x000fe200078e008a */
        /* <DEDUP_REMOVED lines=9> */
[----:B--2---:R-:W-:-:S03]  /*22970*/  @!P0 IMAD.MOV.U32 R6, RZ, RZ, R132 ;  /* 0x000000ffff068224 */ /* 0x004fc600078e0084 */
[----:B------:R-:W2:Y:S01]  /*22980*/  LDL R132, [R1+0x418] ;  /* 0x0004180001847983 */ /* 0x000ea20000100800 */
[----:B------:R-:W-:-:S03]  /*22990*/  @!P0 IMAD.MOV.U32 R7, RZ, RZ, R134 ;  /* 0x000000ffff078224 */ /* 0x000fc600078e0086 */
[----:B------:R-:W2:Y:S04]  /*229a0*/  LDL R134, [R1+0x3d8] ;  /* 0x0003d80001867983 */ /* 0x000ea80000100800 */
[----:B------:R0:W2:Y:S01]  /*229b0*/  @!P0 LDG.E.U16 R162, desc[UR6][R6.64] ;  /* 0x0000000606a28981 */ /* 0x0000a2000c1e1500 */
[----:B------:R-:W-:-:S03]  /*229c0*/  PRMT R160, RZ, 0x7610, R160 ;  /* 0x00007610ffa07816 */ /* 0x000fc600000000a0 */
[----:B------:R-:W2:Y:S01]  /*229d0*/  LDL.LU R142, [R1+0x390] ;  /* 0x00039000018e7983 */ /* 0x000ea20000300800 */
[----:B0-----:R-:W-:Y:S02]  /*229e0*/  @!P0 IMAD.MOV.U32 R6, RZ, RZ, R140 ;  /* 0x000000ffff068224 */ /* 0x001fe400078e008c */
[----:B------:R-:W-:-:S05]  /*229f0*/  @!P0 IMAD.MOV.U32 R7, RZ, RZ, R147 ;  /* 0x000000ffff078224 */ /* 0x000fca00078e0093 */
[----:B------:R4:W2:Y:S01]  /*22a00*/  @!P0 LDG.E.U16 R161, desc[UR6][R6.64] ;  /* 0x0000000606a18981 */ /* 0x0008a2000c1e1500 */
[----:B------:R-:W-:Y:S01]  /*22a10*/  PRMT R159, RZ, 0x7610, R159 ;  /* 0x00007610ff9f7816 */ /* 0x000fe2000000009f */
[----:B----4-:R-:W-:Y:S02]  /*22a20*/  @!P0 IMAD.MOV.U32 R6, RZ, RZ, R25 ;  /* 0x000000ffff068224 */ /* 0x010fe400078e0019 */
[----:B---3--:R-:W-:Y:S02]  /*22a30*/  @!P0 IMAD.MOV.U32 R7, RZ, RZ, R24 ;  /* 0x000000ffff078224 */ /* 0x008fe400078e0018 */
[----:B------:R-:W3:Y:S04]  /*22a40*/  LDL.LU R24, [R1+0x394] ;  /* 0x0003940001187983 */ /* 0x000ee80000300800 */
[----:B------:R0:W4:Y:S04]  /*22a50*/  @!P0 LDG.E.U16 R160, desc[UR6][R6.64] ;  /* 0x0000000606a08981 */ /* 0x000128000c1e1500 */
[----:B------:R-:W4:Y:S04]  /*22a60*/  LDL.LU R138, [R1+0x354] ;  /* 0x00035400018a7983 */ /* 0x000f280000300800 */
[----:B------:R-:W4:Y:S01]  /*22a70*/  LDL.LU R149, [R1+0x350] ;  /* 0x0003500001957983 */ /* 0x000f220000300800 */
[----:B0-----:R-:W-:-:S02]  /*22a80*/  @!P0 IMAD.MOV.U32 R6, RZ, RZ, R139 ;  /* 0x000000ffff068224 */ /* 0x001fc400078e008b */
[----:B------:R-:W-:Y:S01]  /*22a90*/  @!P0 IMAD.MOV.U32 R7, RZ, RZ, R150 ;  /* 0x000000ffff078224 */ /* 0x000fe200078e0096 */
[----:B------:R-:W-:Y:S01]  /*22aa0*/  PRMT R158, RZ, 0x7610, R158 ;  /* 0x00007610ff9e7816 */ /* 0x000fe2000000009e */
[----:B------:R-:W4:Y:S04]  /*22ab0*/  LDL R139, [R1+0x3cc] ;  /* 0x0003cc00018b7983 */ /* 0x000f280000100800 */
[----:B------:R2:W4:Y:S02]  /*22ac0*/  @!P0 LDG.E.U16 R159, desc[UR6][R6.64] ;  /* 0x00000006069f8981 */ /* 0x000524000c1e1500 */
[----:B--2---:R-:W-:Y:S02]  /*22ad0*/  @!P0 IMAD.MOV.U32 R6, RZ, RZ, R132 ;  /* 0x000000ffff068224 */ /* 0x004fe400078e0084 */
[----:B------:R-:W2:Y:S01]  /*22ae0*/  LDL R132, [R1+0x314] ;  /* 0x0003140001847983 */ /* 0x000ea20000100800 */
[----:B------:R-:W-:Y:S01]  /*22af0*/  @!P0 IMAD.MOV.U32 R7, RZ, RZ, R137 ;  /* 0x000000ffff078224 */ /* 0x000fe200078e0089 */
[----:B------:R-:W-:-:S02]  /*22b00*/  PRMT R157, RZ, 0x7610, R157 ;  /* 0x00007610ff9d7816 */ /* 0x000fc4000000009d */
[----:B------:R-:W-:Y:S01]  /*22b10*/  PRMT R156, RZ, 0x7610, R156 ;  /* 0x00007610ff9c7816 */ /* 0x000fe2000000009c */
        /* <DEDUP_REMOVED lines=11> */
[----:B---3--:R-:W-:-:S05]  /*22bd0*/  @!P0 IMAD.MOV.U32 R6, RZ, RZ, R24 ;  /* 0x000000ffff068224 */ /* 0x008fca00078e0018 */
[----:B------:R4:W3:Y:S02]  /*22be0*/  @!P0 LDG.E.U16 R156, desc[UR6][R6.64] ;  /* 0x00000006069c8981 */ /* 0x0008e4000c1e1500 */
[----:B----4-:R-:W-:Y:S02]  /*22bf0*/  @!P0 IMAD.MOV.U32 R6, RZ, RZ, R138 ;  /* 0x000000ffff068224 */ /* 0x010fe400078e008a */
[----:B------:R-:W-:-:S05]  /*22c00*/  @!P0 IMAD.MOV.U32 R7, RZ, RZ, R149 ;  /* 0x000000ffff078224 */ /* 0x000fca00078e0095 */
[----:B------:R0:W4:Y:S02]  /*22c10*/  @!P0 LDG.E.U16 R155, desc[UR6][R6.64] ;  /* 0x00000006069b8981 */ /* 0x000124000c1e1500 */
[----:B0-----:R-:W-:Y:S02]  /*22c20*/  @!P0 IMAD.MOV.U32 R7, RZ, RZ, R2 ;  /* 0x000000ffff078224 */ /* 0x001fe400078e0002 */
[----:B--2---:R-:W-:Y:S02]  /*22c30*/  @!P0 IMAD.MOV.U32 R6, RZ, RZ, R132 ;  /* 0x000000ffff068224 */ /* 0x004fe400078e0084 */
[----:B------:R-:W2:Y:S04]  /*22c40*/  LDL R132, [R1+0x30c] ;  /* 0x00030c0001847983 */ /* 0x000ea80000100800 */
[----:B------:R0:W-:Y:S04]  /*22c50*/  STL [R1+0xf5c], R2 ;  /* 0x000f5c0201007387 */ /* 0x0001e80000100800 */
[----:B------:R1:W4:Y:S04]  /*22c60*/  @!P0 LDG.E.U16 R154, desc[UR6][R6.64] ;  /* 0x00000006069a8981 */ /* 0x000328000c1e1500 */
[----:B0-----:R-:W3:Y:S04]  /*22c70*/  LDL.LU R2, [R1+0x348] ;  /* 0x0003480001027983 */ /* 0x001ee80000300800 */
[----:B------:R-:W1:Y:S04]  /*22c80*/  LDL R6, [R1+0x40c] ;  /* 0x00040c0001067983 */ /* 0x000e680000100800 */
[----:B------:R-:W1:Y:S01]  /*22c90*/  LDL R7, [R1+0x410] ;  /* 0x0004100001077983 */ /* 0x000e620000100800 */
[----:B------:R-:W-:-:S02]  /*22ca0*/  PRMT R153, RZ, 0x7610, R153 ;  /* 0x00007610ff997816 */ /* 0x000fc40000000099 */
[----:B------:R-:W-:Y:S02]  /*22cb0*/  PRMT R152, RZ, 0x7610, R152 ;  /* 0x00007610ff987816 */ /* 0x000fe40000000098 */
[----:B------:R-:W-:Y:S02]  /*22cc0*/  PRMT R23, RZ, 0x7610, R23 ;  /* 0x00007610ff177816 */ /* 0x000fe40000000017 */
[----:B------:R-:W-:Y:S02]  /*22cd0*/  PRMT R22, RZ, 0x7610, R22 ;  /* 0x00007610ff167816 */ /* 0x000fe40000000016 */
[----:B------:R-:W-:Y:S02]  /*22ce0*/  PRMT R21, RZ, 0x7610, R21 ;  /* 0x00007610ff157816 */ /* 0x000fe40000000015 */
[----:B-1----:R-:W-:-:S04]  /*22cf0*/  @!P0 LOP3.LUT R7, R7, R6, RZ, 0x3c, !PT ;  /* 0x0000000607078212 */ /* 0x002fc800078e3cff */
[----:B------:R-:W-:-:S04]  /*22d00*/  @!P0 LOP3.LUT R6, R7, R6, RZ, 0x3c, !PT ;  /* 0x0000000607068212 */ /* 0x000fc800078e3cff */
[----:B------:R-:W-:-:S05]  /*22d10*/  @!P0 LOP3.LUT R7, R7, R6, RZ, 0x3c, !PT ;  /* 0x0000000607078212 */ /* 0x000fca00078e3cff */
[----:B------:R0:W4:Y:S02]  /*22d20*/  @!P0 LDG.E.U16 R153, desc[UR6][R6.64] ;  /* 0x0000000606998981 */ /* 0x000124000c1e1500 */
[----:B0-----:R-:W-:Y:S02]  /*22d30*/  @!P0 IMAD.MOV.U32 R6, RZ, RZ, R137 ;  /* 0x000000ffff068224 */ /* 0x001fe400078e0089 */
[----:B------:R-:W-:Y:S01]  /*22d40*/  @!P0 IMAD.MOV.U32 R7, RZ, RZ, R139 ;  /* 0x000000ffff078224 */ /* 0x000fe200078e008b */
[----:B------:R-:W4:Y:S04]  /*22d50*/  LDL R137, [R1+0x384] ;  /* 0x0003840001897983 */ /* 0x000f280000100800 */
[----:B------:R0:W4:Y:S02]  /*22d60*/  @!P0 LDG.E.U16 R152, desc[UR6][R6.64] ;  /* 0x0000000606988981 */ /* 0x000124000c1e1500 */
[----:B0-----:R-:W-:-:S02]  /*22d70*/  @!P0 IMAD.MOV.U32 R6, RZ, RZ, R134 ;  /* 0x000000ffff068224 */ /* 0x001fc400078e0086 */
[----:B------:R-:W-:Y:S01]  /*22d80*/  @!P0 IMAD.MOV.U32 R7, RZ, RZ, R150 ;  /* 0x000000ffff078224 */ /* 0x000fe200078e0096 */
[----:B------:R-:W4:Y:S04]  /*22d90*/  LDL.LU R134, [R1+0x344] ;  /* 0x0003440001867983 */ /* 0x000f280000300800 */
[----:B------:R0:W4:Y:S04]  /*22da0*/  @!P0 LDG.E.U16 R23, desc[UR6][R6.64] ;  /* 0x0000000606178981 */ /* 0x000128000c1e1500 */
[----:B------:R-:W4:Y:S01]  /*22db0*/  LDL.LU R139, [R1+0x380] ;  /* 0x00038000018b7983 */ /* 0x000f220000300800 */
[----:B0-----:R-:W-:-:S02]  /*22dc0*/  @!P0 IMAD.MOV.U32 R6, RZ, RZ, R136 ;  /* 0x000000ffff068224 */ /* 0x001fc400078e0088 */
[----:B---3--:R-:W-:-:S05]  /*22dd0*/  @!P0 IMAD.MOV.U32 R7, RZ, RZ, R2 ;  /* 0x000000ffff078224 */ /* 0x008fca00078e0002 */
[----:B------:R2:W3:Y:S02]  /*22de0*/  @!P0 LDG.E.U16 R22, desc[UR6][R6.64] ;  /* 0x0000000606168981 */ /* 0x0004e4000c1e1500 */
[----:B--2---:R-:W-:Y:S02]  /*22df0*/  @!P0 IMAD.MOV.U32 R6, RZ, RZ, R132 ;  /* 0x000000ffff068224 */ /* 0x004fe400078e0084 */
[----:B------:R-:W-:Y:S01]  /*22e00*/  @!P0 IMAD.MOV.U32 R7, RZ, RZ, R3 ;  /* 0x000000ffff078224 */ /* 0x000fe200078e0003 */
[----:B------:R-:W2:Y:S04]  /*22e10*/  LDL R132, [R1+0x304] ;  /* 0x0003040001847983 */ /* 0x000ea80000100800 */
[----:B------:R0:W-:Y:S04]  /*22e20*/  STL [R1+0xf60], R3 ;  /* 0x000f600301007387 */ /* 0x0001e80000100800 */
[----:B------:R1:W3:Y:S04]  /*22e30*/  @!P0 LDG.E.U16 R21, desc[UR6][R6.64] ;  /* 0x0000000606158981 */ /* 0x0002e8000c1e1500 */
[----:B0-----:R-:W2:Y:S04]  /*22e40*/  LDL.LU R3, [R1+0x340] ;  /* 0x0003400001037983 */ /* 0x001ea80000300800 */
[----:B------:R-:W1:Y:S04]  /*22e50*/  LDL R6, [R1+0x404] ;  /* 0x0004040001067983 */ /* 0x000e680000100800 */
[----:B------:R-:W1:Y:S01]  /*22e60*/  LDL R7, [R1+0x408] ;  /* 0x0004080001077983 */ /* 0x000e620000100800 */
[----:B------:R-:W-:-:S02]  /*22e70*/  PRMT R20, RZ, 0x7610, R20 ;  /* 0x00007610ff147816 */ /* 0x000fc40000000014 */
[----:B-1----:R-:W-:-:S04]  /*22e80*/  @!P0 LOP3.LUT R7, R7, R6, RZ, 0x3c, !PT ;  /* 0x0000000607078212 */ /* 0x002fc800078e3cff */
[----:B------:R-:W-:-:S04]  /*22e90*/  @!P0 LOP3.LUT R6, R7, R6, RZ, 0x3c, !PT ;  /* 0x0000000607068212 */ /* 0x000fc800078e3cff */
[----:B------:R-:W-:-:S05]  /*22ea0*/  @!P0 LOP3.LUT R7, R7, R6, RZ, 0x3c, !PT ;  /* 0x0000000607078212 */ /* 0x000fca00078e3cff */
[----:B------:R0:W3:Y:S04]  /*22eb0*/  @!P0 LDG.E.U16 R20, desc[UR6][R6.64] ;  /* 0x0000000606148981 */ /* 0x0000e8000c1e1500 */
[----:B------:R-:W0:Y:S04]  /*22ec0*/  LDL R6, [R1+0x3c4] ;  /* 0x0003c40001067983 */ /* 0x000e280000100800 */
[----:B------:R-:W0:Y:S01]  /*22ed0*/  LDL R7, [R1+0x3c8] ;  /* 0x0003c80001077983 */ /* 0x000e220000100800 */
[----:B------:R-:W-:Y:S02]  /*22ee0*/  PRMT R19, RZ, 0x7610, R19 ;  /* 0x00007610ff137816 */ /* 0x000fe40000000013 */
[----:B------:R-:W-:-:S02]  /*22ef0*/  PRMT R18, RZ, 0x7610, R18 ;  /* 0x00007610ff127816 */ /* 0x000fc40000000012 */
[----:B------:R-:W-:Y:S02]  /*22f00*/  PRMT R17, RZ, 0x7610, R17 ;  /* 0x00007610ff117816 */ /* 0x000fe40000000011 */
[----:B------:R-:W-:Y:S02]  /*22f10*/  PRMT R14, RZ, 0x7610, R14 ;  /* 0x00007610ff0e7816 */ /* 0x000fe4000000000e */
[----:B0-----:R-:W-:-:S04]  /*22f20*/  @!P0 LOP3.LUT R7, R7, R6, RZ, 0x3c, !PT ;  /* 0x0000000607078212 */ /* 0x001fc800078e3cff */
[----:B------:R-:W-:-:S04]  /*22f30*/  @!P0 LOP3.LUT R6, R7, R6, RZ, 0x3c, !PT ;  /* 0x0000000607068212 */ /* 0x000fc800078e3cff */
[----:B------:R-:W-:-:S05]  /*22f40*/  @!P0 LOP3.LUT R7, R7, R6, RZ, 0x3c, !PT ;  /* 0x0000000607078212 */ /* 0x000fca00078e3cff */
[----:B------:R4:W3:Y:S02]  /*22f50*/  @!P0 LDG.E.U16 R19, desc[UR6][R6.64] ;  /* 0x0000000606138981 */ /* 0x0008e4000c1e1500 */
[----:B----4-:R-:W-:Y:S02]  /*22f60*/  @!P0 IMAD.MOV.U32 R6, RZ, RZ, R137 ;  /* 0x000000ffff068224 */ /* 0x010fe400078e0089 */
[----:B------:R-:W-:Y:S01]  /*22f70*/  @!P0 IMAD.MOV.U32 R7, RZ, RZ, R139 ;  /* 0x000000ffff078224 */ /* 0x000fe200078e008b */
[----:B------:R-:W4:Y:S04]  /*22f80*/  LDL.LU R137, [R1+0x378] ;  /* 0x0003780001897983 */ /* 0x000f280000300800 */
[----:B------:R0:W3:Y:S02]  /*22f90*/  @!P0 LDG.E.U16 R18, desc[UR6][R6.64] ;  /* 0x0000000606128981 */ /* 0x0000e4000c1e1500 */
[----:B0-----:R-:W-:-:S02]  /*22fa0*/  @!P0 IMAD.MOV.U32 R6, RZ, RZ, R134 ;  /* 0x000000ffff068224 */ /* 0x001fc400078e0086 */
[----:B--2---:R-:W-:Y:S01]  /*22fb0*/  @!P0 IMAD.MOV.U32 R7, RZ, RZ, R3 ;  /* 0x000000ffff078224 */ /* 0x004fe200078e0003 */
[----:B------:R0:W-:Y:S04]  /*22fc0*/  STL [R1+0xfd0], R3 ;  /* 0x000fd00301007387 */ /* 0x0001e80000100800 */
[----:B------:R1:W2:Y:S04]  /*22fd0*/  @!P0 LDG.E.U16 R17, desc[UR6][R6.64] ;  /* 0x0000000606118981 */ /* 0x0002a8000c1e1500 */
[----:B0-----:R-:W4:Y:S01]  /*22fe0*/  LDL.LU R3, [R1+0x37c] ;  /* 0x00037c0001037983 */ /* 0x001f220000300800 */
[----:B-1----:R-:W-:-:S02]  /*22ff0*/  @!P0 IMAD.MOV.U32 R6, RZ, RZ, R132 ;  /* 0x000000ffff068224 */ /* 0x002fc400078e0084 */
[----:B------:R-:W-:Y:S01]  /*23000*/  @!P0 IMAD.MOV.U32 R7, RZ, RZ, R4 ;  /* 0x000000ffff078224 */ /* 0x000fe200078e0004 */
[----:B------:R-:W3:Y:S04]  /*23010*/  LDL.LU R132, [R1+0x33c] ;  /* 0x00033c0001847983 */ /* 0x000ee80000300800 */
[----:B------:R0:W-:Y:S04]  /*23020*/  STL [R1+0xf64], R4 ;  /* 0x000f640401007387 */ /* 0x0001e80000100800 */
[----:B------:R1:W2:Y:S04]  /*23030*/  @!P0 LDG.E.U16 R14, desc[UR6][R6.64] ;  /* 0x00000006060e8981 */ /* 0x0002a8000c1e1500 */
[----:B0-----:R-:W2:Y:S04]  /*23040*/  LDL.LU R4, [R1+0x2fc] ;  /* 0x0002fc0001047983 */ /* 0x001ea80000300800 */
[----:B------:R-:W1:Y:S04]  /*23050*/  LDL R6, [R1+0x43c] ;  /* 0x00043c0001067983 */ /* 0x000e680000100800 */
[----:B------:R-:W1:Y:S01]  /*23060*/  LDL R7, [R1+0x440] ;  /* 0x0004400001077983 */ /* 0x000e620000100800 */
[----:B------:R-:W-:-:S02]  /*23070*/  PRMT R13, RZ, 0x7610, R13 ;  /* 0x00007610ff0d7816 */ /* 0x000fc4000000000d */
[----:B-1----:R-:W-:-:S04]  /*23080*/  @!P0 LOP3.LUT R7, R7, R6, RZ, 0x3c, !PT ;  /* 0x0000000607078212 */ /* 0x002fc800078e3cff */
[----:B------:R-:W-:-:S04]  /*23090*/  @!P0 LOP3.LUT R6, R7, R6, RZ, 0x3c, !PT ;  /* 0x0000000607068212 */ /* 0x000fc800078e3cff */
[----:B------:R-:W-:-:S05]  /*230a0*/  @!P0 LOP3.LUT R7, R7, R6, RZ, 0x3c, !PT ;  /* 0x0000000607078212 */ /* 0x000fca00078e3cff */
[----:B------:R0:W2:Y:S04]  /*230b0*/  @!P0 LDG.E.U16 R13, desc[UR6][R6.64] ;  /* 0x00000006060d8981 */ /* 0x0000a8000c1e1500 */
[----:B------:R-:W0:Y:S04]  /*230c0*/  LDL R6, [R1+0x3fc] ;  /* 0x0003fc0001067983 */ /* 0x000e280000100800 */
[----:B------:R-:W0:Y:S01]  /*230d0*/  LDL R7, [R1+0x400] ;  /* 0x0004000001077983 */ /* 0x000e220000100800 */
[----:B------:R-:W-:Y:S02]  /*230e0*/  PRMT R12, RZ, 0x7610, R12 ;  /* 0x00007610ff0c7816 */ /* 0x000fe4000000000c */
[----:B0-----:R-:W-:-:S04]  /*230f0*/  @!P0 LOP3.LUT R7, R7, R6, RZ, 0x3c, !PT ;  /* 0x0000000607078212 */ /* 0x001fc800078e3cff */
[----:B------:R-:W-:-:S04]  /*23100*/  @!P0 LOP3.LUT R6, R7, R6, RZ, 0x3c, !PT ;  /* 0x0000000607068212 */ /* 0x000fc800078e3cff */
[----:B------:R-:W-:-:S05]  /*23110*/  @!P0 LOP3.LUT R7, R7, R6, RZ, 0x3c, !PT ;  /* 0x0000000607078212 */ /* 0x000fca00078e3cff */
[----:B------:R0:W2:Y:S04]  /*23120*/  @!P0 LDG.E.U16 R12, desc[UR6][R6.64] ;  /* 0x00000006060c8981 */ /* 0x0000a8000c1e1500 */
[----:B------:R-:W0:Y:S04]  /*23130*/  LDL R6, [R1+0x3b8] ;  /* 0x0003b80001067983 */ /* 0x000e280000100800 */
[----:B------:R-:W0:Y:S01]  /*23140*/  LDL R7, [R1+0x3c0] ;  /* 0x0003c00001077983 */ /* 0x000e220000100800 */
[----:B------:R-:W-:Y:S02]  /*23150*/  PRMT R11, RZ, 0x7610, R11 ;  /* 0x00007610ff0b7816 */ /* 0x000fe4000000000b */
[----:B------:R-:W-:Y:S01]  /*23160*/  PRMT R10, RZ, 0x7610, R10 ;  /* 0x00007610ff0a7816 */ /* 0x000fe2000000000a */
[----:B----4-:R1:W-:Y:S01]  /*23170*/  STL [R1+0xfd4], R3 ;  /* 0x000fd40301007387 */ /* 0x0103e20000100800 */
[----:B0-----:R-:W-:-:S04]  /*23180*/  @!P0 LOP3.LUT R7, R7, R6, RZ, 0x3c, !PT ;  /* 0x0000000607078212 */ /* 0x001fc800078e3cff */
[----:B------:R-:W-:-:S04]  /*23190*/  @!P0 LOP3.LUT R6, R7, R6, RZ, 0x3c, !PT ;  /* 0x0000000607068212 */ /* 0x000fc800078e3cff */
[----:B------:R-:W-:-:S05]  /*231a0*/  @!P0 LOP3.LUT R7, R7, R6, RZ, 0x3c, !PT ;  /* 0x0000000607078212 */ /* 0x000fca00078e3cff */
[----:B------:R0:W4:Y:S02]  /*231b0*/  @!P0 LDG.E.U16 R11, desc[UR6][R6.64] ;  /* 0x00000006060b8981 */ /* 0x000124000c1e1500 */
[----:B0-----:R-:W-:Y:S02]  /*231c0*/  @!P0 IMAD.MOV.U32 R6, RZ, RZ, R3 ;  /* 0x000000ffff068224 */ /* 0x001fe400078e0003 */
[----:B------:R-:W-:Y:S02]  /*231d0*/  @!P0 IMAD.MOV.U32 R7, RZ, RZ, R137 ;  /* 0x000000ffff078224 */ /* 0x000fe400078e0089 */
[----:B-1----:R-:W-:Y:S02]  /*231e0*/  IMAD.MOV.U32 R3, RZ, RZ, R24 ;  /* 0x000000ffff037224 */ /* 0x002fe400078e0018 */
[----:B------:R-:W2:Y:S04]  /*231f0*/  LDL.LU R24, [R1+0x1260] ;  /* 0x0012600001187983 */ /* 0x000ea80000300800 */
[----:B------:R0:W4:Y:S04]  /*23200*/  @!P0 LDG.E.U16 R10, desc[UR6][R6.64] ;  /* 0x00000006060a8981 */ /* 0x000128000c1e1500 */
[----:B------:R-:W4:Y:S04]  /*23210*/  LDL R7, [R1+0x338] ;  /* 0x0003380001077983 */ /* 0x000f280000100800 */
[----:B------:R1:W-:Y:S02]  /*23220*/  STL.64 [R1+0x1230], R150 ;  /* 0x0012309601007387 */ /* 0x0003e40000100a00 */
[----:B-1----:R-:W-:-:S02]  /*23230*/  IMAD.MOV.U32 R151, RZ, RZ, R25 ;  /* 0x000000ffff977224 */ /* 0x002fc400078e0019 */
[----:B------:R-:W2:Y:S04]  /*23240*/  LDL.LU R25, [R1+0x125c] ;  /* 0x00125c0001197983 */ /* 0x000ea80000300800 */
[----:B------:R-:W4:Y:S04]  /*23250*/  LDL.LU R150, [R1+0x200] ;  /* 0x0002000001967983 */ /* 0x000f280000300800 */
[----:B------:R1:W-:Y:S04]  /*23260*/  STL.64 [R1+0x1228], R148 ;  /* 0x0012289401007387 */ /* 0x0003e80000100a00 */
[----:B-1----:R-:W4:Y:S04]  /*23270*/  LDL.LU R148, [R1+0x224] ;  /* 0x0002240001947983 */ /* 0x002f280000300800 */
[----:B------:R-:W4:Y:S04]  /*23280*/  LDL.LU R149, [R1+0x210] ;  /* 0x0002100001957983 */ /* 0x000f280000300800 */
[----:B------:R1:W-:Y:S04]  /*23290*/  STL.64 [R1+0x1220], R146 ;  /* 0x0012209201007387 */ /* 0x0003e80000100a00 */
[----:B-1----:R-:W4:Y:S04]  /*232a0*/  LDL.LU R146, [R1+0x24c] ;  /* 0x00024c0001927983 */ /* 0x002f280000300800 */
[----:B------:R-:W4:Y:S04]  /*232b0*/  LDL.LU R147, [R1+0x238] ;  /* 0x0002380001937983 */ /* 0x000f280000300800 */
[----:B------:R1:W-:Y:S04]  /*232c0*/  STL.64 [R1+0x1218], R144 ;  /* 0x0012189001007387 */ /* 0x0003e80000100a00 */
[----:B-1----:R-:W4:Y:S04]  /*232d0*/  LDL R144, [R1+0x2f8] ;  /* 0x0002f80001907983 */ /* 0x002f280000100800 */
[----:B------:R-:W4:Y:S04]  /*232e0*/  LDL.LU R145, [R1+0x264] ;  /* 0x0002640001917983 */ /* 0x000f280000300800 */
[----:B------:R-:W-:Y:S04]  /*232f0*/  STL.64 [R1+0x1210], R142 ;  /* 0x0012108e01007387 */ /* 0x000fe80000100a00 */
[----:B------:R-:W-:Y:S04]  /*23300*/  STL.64 [R1+0x1208], R140 ;  /* 0x0012088c01007387 */ /* 0x000fe80000100a00 */
[----:B------:R-:W-:Y:S04]  /*23310*/  STL.64 [R1+0x1200], R138 ;  /* 0x0012008a01007387 */ /* 0x000fe80000100a00 */
[----:B------:R1:W-:Y:S04]  /*23320*/  STL.64 [R1+0x11f8], R136 ;  /* 0x0011f88801007387 */ /* 0x0003e80000100a00 */
[----:B------:R-:W-:Y:S04]  /*23330*/  STL.64 [R1+0x11f0], R134 ;  /* 0x0011f08601007387 */ /* 0x000fe80000100a00 */
[----:B---3--:R-:W-:Y:S04]  /*23340*/  STL.64 [R1+0x11e8], R132 ;  /* 0x0011e88401007387 */ /* 0x008fe80000100a00 */
[----:B------:R-:W-:Y:S04]  /*23350*/  STL.64 [R1+0x11e0], R130 ;  /* 0x0011e08201007387 */ /* 0x000fe80000100a00 */
[----:B------:R-:W-:Y:S04]  /*23360*/  STL.64 [R1+0x11d8], R128 ;  /* 0x0011d88001007387 */ /* 0x000fe80000100a00 */
[----:B------:R-:W-:Y:S04]  /*23370*/  STL.64 [R1+0x11d0], R126 ;  /* 0x0011d07e01007387 */ /* 0x000fe80000100a00 */
[----:B------:R-:W-:Y:S04]  /*23380*/  STL.64 [R1+0x11c8], R124 ;  /* 0x0011c87c01007387 */ /* 0x000fe80000100a00 */
[----:B------:R-:W-:Y:S04]  /*23390*/  STL.64 [R1+0x11c0], R122 ;  /* 0x0011c07a01007387 */ /* 0x000fe80000100a00 */
[----:B------:R-:W-:Y:S04]  /*233a0*/  STL.64 [R1+0x11b8], R120 ;  /* 0x0011b87801007387 */ /* 0x000fe80000100a00 */
[----:B------:R-:W-:Y:S04]  /*233b0*/  STL.64 [R1+0x11b0], R118 ;  /* 0x0011b07601007387 */ /* 0x000fe80000100a00 */
[----:B------:R-:W-:Y:S04]  /*233c0*/  STL.64 [R1+0x11a8], R116 ;  /* 0x0011a87401007387 */ /* 0x000fe80000100a00 */
[----:B------:R-:W-:Y:S01]  /*233d0*/  STL.64 [R1+0x11a0], R114 ;  /* 0x0011a07201007387 */ /* 0x000fe20000100a00 */
[----:B-1----:R-:W1:Y:S03]  /*233e0*/  S2R R136, SR_TID.X ;  /* 0x0000000000887919 */ /* 0x002e660000002100 */
        /* <DEDUP_REMOVED lines=28> */
[----:B-1----:R-:W-:-:S03]  /*235b0*/  IMAD.SHL.U32 R138, R136, 0x2, RZ ;  /* 0x00000002888a7824 */ /* 0x002fc600078e00ff */
[----:B------:R-:W-:Y:S04]  /*235c0*/  STL.64 [R1+0x10b8], R56 ;  /* 0x0010b83801007387 */ /* 0x000fe80000100a00 */
[----:B------:R-:W-:Y:S04]  /*235d0*/  STL.64 [R1+0x10b0], R54 ;  /* 0x0010b03601007387 */ /* 0x000fe80000100a00 */
[----:B------:R-:W-:Y:S04]  /*235e0*/  STL.64 [R1+0x10a8], R52 ;  /* 0x0010a83401007387 */ /* 0x000fe80000100a00 */
[----:B------:R-:W-:Y:S04]  /*235f0*/  STL.64 [R1+0x10a0], R50 ;  /* 0x0010a03201007387 */ /* 0x000fe80000100a00 */
[----:B------:R-:W-:Y:S01]  /*23600*/  STL.64 [R1+0x1098], R48 ;  /* 0x0010983001007387 */ /* 0x000fe20000100a00 */
[----:B------:R-:W-:-:S03]  /*23610*/  LOP3.LUT R137, R136, 0x40, RZ, 0xc0, !PT ;  /* 0x0000004088897812 */ /* 0x000fc600078ec0ff */
[----:B------:R-:W-:Y:S01]  /*23620*/  STL.64 [R1+0x1090], R46 ;  /* 0x0010902e01007387 */ /* 0x000fe20000100a00 */
[----:B------:R-:W-:-:S03]  /*23630*/  LOP3.LUT R138, R138, 0x7e, RZ, 0xc0, !PT ;  /* 0x0000007e8a8a7812 */ /* 0x000fc600078ec0ff */
[----:B------:R-:W-:Y:S04]  /*23640*/  STL.64 [R1+0x1088], R44 ;  /* 0x0010882c01007387 */ /* 0x000fe80000100a00 */
[----:B------:R-:W-:Y:S04]  /*23650*/  STL.64 [R1+0x1080], R42 ;  /* 0x0010802a01007387 */ /* 0x000fe80000100a00 */
[----:B------:R-:W-:Y:S04]  /*23660*/  STL.64 [R1+0x1078], R40 ;  /* 0x0010782801007387 */ /* 0x000fe80000100a00 */
[----:B------:R-:W-:Y:S01]  /*23670*/  STL.64 [R1+0x1070], R38 ;  /* 0x0010702601007387 */ /* 0x000fe20000100a00 */
[----:B------:R-:W-:-:S03]  /*23680*/  IMAD R138, R137, 0x200, R138 ;  /* 0x00000200898a7824 */ /* 0x000fc600078e028a */
[----:B------:R-:W-:Y:S04]  /*23690*/  STL.64 [R1+0x1068], R36 ;  /* 0x0010682401007387 */ /* 0x000fe80000100a00 */
[----:B------:R-:W-:Y:S01]  /*236a0*/  STL.64 [R1+0x1060], R34 ;  /* 0x0010602201007387 */ /* 0x000fe20000100a00 */
[----:B------:R-:W-:-:S03]  /*236b0*/  PRMT R9, RZ, 0x7610, R9 ;  /* 0x00007610ff097816 */ /* 0x000fc60000000009 */
[----:B------:R-:W-:Y:S01]  /*236c0*/  STL.64 [R1+0x1058], R32 ;  /* 0x0010582001007387 */ /* 0x000fe20000100a00 */
[----:B0-----:R-:W-:-:S03]  /*236d0*/  @!P0 IMAD.MOV.U32 R6, RZ, RZ, R132 ;  /* 0x000000ffff068224 */ /* 0x001fc600078e0084 */
[----:B------:R-:W-:Y:S04]  /*236e0*/  STL.64 [R1+0x1050], R30 ;  /* 0x0010501e01007387 */ /* 0x000fe80000100a00 */
[----:B------:R-:W-:Y:S01]  /*236f0*/  STL.64 [R1+0x1048], R28 ;  /* 0x0010481c01007387 */ /* 0x000fe20000100a00 */
[----:B------:R-:W-:-:S03]  /*23700*/  LOP3.LUT R138, R138, 0x20, RZ, 0x3c, !PT ;  /* 0x000000208a8a7812 */ /* 0x000fc600078e3cff */
[----:B------:R-:W-:Y:S04]  /*23710*/  STL.64 [R1+0x1040], R26 ;  /* 0x0010401a01007387 */ /* 0x000fe80000100a00 */
[----:B--2---:R-:W-:Y:S04]  /*23720*/  STL.64 [R1+0x1038], R24 ;  /* 0x0010381801007387 */ /* 0x004fe80000100a00 */
[----:B------:R-:W-:Y:S04]  /*23730*/  STL [R1+0xf68], R4 ;  /* 0x000f680401007387 */ /* 0x000fe80000100800 */
[----:B------:R-:W2:Y:S04]  /*23740*/  LDL.LU R139, [R1+0x2f0] ;  /* 0x0002f000018b7983 */ /* 0x000ea80000300800 */
[----:B------:R-:W3:Y:S04]  /*23750*/  LDL.LU R140, [R1+0x2dc] ;  /* 0x0002dc00018c7983 */ /* 0x000ee80000300800 */
[----:B------:R-:W3:Y:S04]  /*23760*/  LDL.LU R141, [R1+0x2c8] ;  /* 0x0002c800018d7983 */ /* 0x000ee80000300800 */
[----:B----4-:R0:W4:Y:S04]  /*23770*/  @!P0 LDG.E.U16 R9, desc[UR6][R6.64] ;  /* 0x0000000606098981 */ /* 0x010128000c1e1500 */
[----:B------:R-:W4:Y:S04]  /*23780*/  LDL.LU R142, [R1+0x2b4] ;  /* 0x0002b400018e7983 */ /* 0x000f280000300800 */
[----:B------:R-:W4:Y:S01]  /*23790*/  LDL.LU R143, [R1+0x2a0] ;  /* 0x0002a000018f7983 */ /* 0x000f220000300800 */
[----:B0-----:R-:W-:-:S03]  /*237a0*/  @!P0 IMAD.MOV.U32 R7, RZ, RZ, R144 ;  /* 0x000000ffff078224 */ /* 0x001fc600078e0090 */
[----:B------:R-:W4:Y:S04]  /*237b0*/  LDL.LU R144, [R1+0x28c] ;  /* 0x00028c0001907983 */ /* 0x000f280000300800 */
[----:B------:R0:W-:Y:S04]  /*237c0*/  STS.U16 [R138+UR4+0x1d00], R145 ;  /* 0x001d00918a007988 */ /* 0x0001e80008000404 */
[----:B------:R1:W-:Y:S04]  /*237d0*/  STS.U16 [R138+UR4+0x2100], R146 ;  /* 0x002100928a007988 */ /* 0x0003e80008000404 */
[----:B------:R1:W-:Y:S04]  /*237e0*/  STS.U16 [R138+UR4+0x2500], R147 ;  /* 0x002500938a007988 */ /* 0x0003e80008000404 */
[----:B0-----:R-:W4:Y:S04]  /*237f0*/  LDL.LU R145, [R1+0x278] ;  /* 0x0002780001917983 */ /* 0x001f280000300800 */
[----:B-1----:R-:W4:Y:S04]  /*23800*/  LDL.LU R146, [R1+0x260] ;  /* 0x0002600001927983 */ /* 0x002f280000300800 */
[----:B------:R0:W-:Y:S04]  /*23810*/  STS.U16 [R138+UR4+0x2900], R148 ;  /* 0x002900948a007988 */ /* 0x0001e80008000404 */
[----:B------:R-:W4:Y:S04]  /*23820*/  LDL.LU R147, [R1+0x248] ;  /* 0x0002480001937983 */ /* 0x000f280000300800 */
[----:B------:R1:W-:Y:S04]  /*23830*/  STS.U16 [R138+UR4+0x2d00], R149 ;  /* 0x002d00958a007988 */ /* 0x0003e80008000404 */
[----:B0-----:R-:W4:Y:S04]  /*23840*/  LDL.LU R148, [R1+0x234] ;  /* 0x0002340001947983 */ /* 0x001f280000300800 */
[----:B------:R0:W-:Y:S04]  /*23850*/  STS.U16 [R138+UR4+0x3100], R150 ;  /* 0x003100968a007988 */ /* 0x0001e80008000404 */
[----:B-1----:R-:W4:Y:S04]  /*23860*/  LDL.LU R149, [R1+0x220] ;  /* 0x0002200001957983 */ /* 0x002f280000300800 */
[----:B0-----:R-:W4:Y:S01]  /*23870*/  LDL.LU R150, [R1+0x20c] ;  /* 0x00020c0001967983 */ /* 0x001f220000300800 */
[----:B------:R-:W-:-:S03]  /*23880*/  IMAD.SHL.U32 R136, R136, 0x2, RZ ;  /* 0x0000000288887824 */ /* 0x000fc600078e00ff */
[----:B------:R-:W-:Y:S04]  /*23890*/  STS.U16 [R138+UR4+0x3500], R251 ;  /* 0x003500fb8a007988 */ /* 0x000fe80008000404 */
[----:B------:R-:W-:Y:S01]  /*238a0*/  STS.U16 [R138+UR4+0x3900], R245 ;  /* 0x003900f58a007988 */ /* 0x000fe20008000404 */
[----:B------:R-:W-:-:S03]  /*238b0*/  LOP3.LUT R136, R136, 0x7e, RZ, 0xc0, !PT ;  /* 0x0000007e88887812 */ /* 0x000fc600078ec0ff */
        /* <DEDUP_REMOVED lines=19> */
[----:B--2---:R-:W-:Y:S04]  /*239f0*/  STS.U16 [R136+UR4+0x180], R139 ;  /* 0x0001808b88007988 */ /* 0x004fe80008000404 */
[----:B---3--:R-:W-:Y:S04]  /*23a00*/  STS.U16 [R136+UR4+0x580], R140 ;  /* 0x0005808c88007988 */ /* 0x008fe80008000404 */
[----:B------:R-:W-:Y:S04]  /*23a10*/  STS.U16 [R136+UR4+0x980], R141 ;  /* 0x0009808d88007988 */ /* 0x000fe80008000404 */
[----:B----4-:R-:W-:Y:S04]  /*23a20*/  STS.U16 [R136+UR4+0xd80], R142 ;  /* 0x000d808e88007988 */ /* 0x010fe80008000404 */
        /* <DEDUP_REMOVED lines=9> */
[----:B0-----:R-:W2:Y:S04]  /*23ac0*/  LDL.LU R8, [R1+0x1258] ;  /* 0x0012580001087983 */ /* 0x001ea80000300800 */
[----:B------:R-:W3:Y:S04]  /*23ad0*/  LDL.LU R139, [R1+0x2ec] ;  /* 0x0002ec00018b7983 */ /* 0x000ee80000300800 */
[----:B------:R-:W4:Y:S04]  /*23ae0*/  LDL.LU R140, [R1+0x2d8] ;  /* 0x0002d800018c7983 */ /* 0x000f280000300800 */
[----:B------:R-:W2:Y:S04]  /*23af0*/  LDL.LU R141, [R1+0x2c4] ;  /* 0x0002c400018d7983 */ /* 0x000ea80000300800 */
        /* <DEDUP_REMOVED lines=8> */
[----:B------:R-:W2:Y:S01]  /*23b80*/  LDL.LU R150, [R1+0x208] ;  /* 0x0002080001967983 */ /* 0x000ea20000300800 */
[----:B------:R-:W0:Y:S01]  /*23b90*/  S2R R137, SR_TID.X ;  /* 0x0000000000897919 */ /* 0x000e220000002100 */
[----:B------:R-:W-:-:S02]  /*23ba0*/  @!P0 IMAD.MOV.U32 R6, RZ, RZ, R4 ;  /* 0x000000ffff068224 */ /* 0x000fc400078e0004 */
[----:B------:R-:W-:Y:S04]  /*23bb0*/  STS.U16 [R136+UR4+0x3580], R250 ;  /* 0x003580fa88007988 */ /* 0x000fe80008000404 */
[----:B------:R-:W-:Y:S04]  /*23bc0*/  STS.U16 [R136+UR4+0x3980], R244 ;  /* 0x003980f488007988 */ /* 0x000fe80008000404 */
[----:B------:R-:W-:Y:S04]  /*23bd0*/  STS.U16 [R136+UR4+0x3d80], R238 ;  /* 0x003d80ee88007988 */ /* 0x000fe80008000404 */
[----:B------:R-:W-:Y:S04]  /*23be0*/  STS.U16 [R136+UR4+0x4180], R232 ;  /* 0x004180e888007988 */ /* 0x000fe80008000404 */
[----:B------:R-:W-:Y:S04]  /*23bf0*/  STS.U16 [R136+UR4+0x4580], R226 ;  /* 0x004580e288007988 */ /* 0x000fe80008000404 */
[----:B------:R-:W-:Y:S01]  /*23c00*/  STS.U16 [R136+UR4+0x4980], R220 ;  /* 0x004980dc88007988 */ /* 0x000fe20008000404 */
[C---:B0-----:R-:W-:Y:S01]  /*23c10*/  IMAD.SHL.U32 R4, R137.reuse, 0x2, RZ ;  /* 0x0000000289047824 */ /* 0x041fe200078e00ff */
[----:B------:R-:W-:-:S02]  /*23c20*/  LOP3.LUT R138, R137, 0x40, RZ, 0xc0, !PT ;  /* 0x00000040898a7812 */ /* 0x000fc400078ec0ff */
[----:B------:R-:W-:Y:S02]  /*23c30*/  STS.U16 [R136+UR4+0x4d80], R214 ;  /* 0x004d80d688007988 */ /* 0x000fe40008000404 */
[----:B------:R-:W-:Y:S02]  /*23c40*/  LOP3.LUT R4, R4, 0x7e, RZ, 0xc0, !PT ;  /* 0x0000007e04047812 */ /* 0x000fe400078ec0ff */
[----:B------:R-:W-:Y:S04]  /*23c50*/  STS.U16 [R136+UR4+0x5180], R208 ;  /* 0x005180d088007988 */ /* 0x000fe80008000404 */
[----:B------:R-:W-:Y:S01]  /*23c60*/  STS.U16 [R136+UR4+0x5580], R202 ;  /* 0x005580ca88007988 */ /* 0x000fe20008000404 */
[----:B------:R-:W-:-:S03]  /*23c70*/  IMAD R4, R138, 0x200, R4 ;  /* 0x000002008a047824 */ /* 0x000fc600078e0204 */
        /* <DEDUP_REMOVED lines=11> */
[----:B---3--:R-:W-:Y:S04]  /*23d30*/  STS.U16 [R4+UR4+0x200], R139 ;  /* 0x0002008b04007988 */ /* 0x008fe80008000404 */
[----:B----4-:R-:W-:Y:S04]  /*23d40*/  STS.U16 [R4+UR4+0x600], R140 ;  /* 0x0006008c04007988 */ /* 0x010fe80008000404 */
[----:B--2---:R-:W-:Y:S04]  /*23d50*/  STS.U16 [R4+UR4+0xa00], R141 ;  /* 0x000a008d04007988 */ /* 0x004fe80008000404 */
        /* <DEDUP_REMOVED lines=23> */
[----:B------:R-:W-:-:S03]  /*23ed0*/  PRMT R5, RZ, 0x7610, R5 ;  /* 0x00007610ff057816 */ /* 0x000fc60000000005 */
[----:B------:R-:W-:Y:S04]  /*23ee0*/  STS.U16 [R4+UR4+0x3600], R249 ;  /* 0x003600f904007988 */ /* 0x000fe80008000404 */
[----:B------:R0:W2:Y:S04]  /*23ef0*/  @!P0 LDG.E.U16 R5, desc[UR6][R6.64] ;  /* 0x0000000606058981 */ /* 0x0000a8000c1e1500 */
[----:B------:R-:W-:Y:S01]  /*23f00*/  STS.U16 [R4+UR4+0x3a00], R243 ;  /* 0x003a00f304007988 */ /* 0x000fe20008000404 */
[----:B0-----:R-:W-:-:S03]  /*23f10*/  IMAD.SHL.U32 R6, R137, 0x2, RZ ;  /* 0x0000000289067824 */ /* 0x001fc600078e00ff */
[----:B------:R-:W-:Y:S04]  /*23f20*/  STS.U16 [R4+UR4+0x3e00], R237 ;  /* 0x003e00ed04007988 */ /* 0x000fe80008000404 */
[----:B------:R-:W-:Y:S01]  /*23f30*/  STS.U16 [R4+UR4+0x4200], R231 ;  /* 0x004200e704007988 */ /* 0x000fe20008000404 */
[----:B------:R-:W-:-:S03]  /*23f40*/  LOP3.LUT R6, R6, 0x7e, RZ, 0xc0, !PT ;  /* 0x0000007e06067812 */ /* 0x000fc600078ec0ff */
        /* <DEDUP_REMOVED lines=42> */
[----:B------:R-:W0:Y:S03]  /*241f0*/  S2R R141, SR_TID.X ;  /* 0x00000000008d7919 */ /* 0x000e260000002100 */
        /* <DEDUP_REMOVED lines=36> */
[----:B------:R1:W-:Y:S04]  /*24440*/  STS.U16 [R4+UR4+0x3300], R0 ;  /* 0x0033000004007988 */ /* 0x0003e80008000404 */
[----:B0-----:R-:W2:Y:S04]  /*24450*/  LDL.LU R15, [R1+0x124c] ;  /* 0x00124c00010f7983 */ /* 0x001ea80000300800 */
[----:B-1----:R-:W3:Y:S04]  /*24460*/  LDL.LU R0, [R1+0x1248] ;  /* 0x0012480001007983 */ /* 0x002ee80000300800 */
[----:B------:R-:W4:Y:S04]  /*24470*/  LDL.LU R143, [R1+0x2e0] ;  /* 0x0002e000018f7983 */ /* 0x000f280000300800 */
[----:B------:R-:W2:Y:S04]  /*24480*/  LDL.LU R144, [R1+0x2cc] ;  /* 0x0002cc0001907983 */ /* 0x000ea80000300800 */
[----:B------:R-:W3:Y:S04]  /*24490*/  LDL.LU R145, [R1+0x2b8] ;  /* 0x0002b80001917983 */ /* 0x000ee80000300800 */
[----:B------:R-:W3:Y:S04]  /*244a0*/  LDL.LU R146, [R1+0x2a4] ;  /* 0x0002a40001927983 */ /* 0x000ee80000300800 */
[----:B------:R-:W3:Y:S04]  /*244b0*/  LDL.LU R147, [R1+0x290] ;  /* 0x0002900001937983 */ /* 0x000ee80000300800 */
[----:B------:R-:W3:Y:S04]  /*244c0*/  LDL.LU R148, [R1+0x27c] ;  /* 0x00027c0001947983 */ /* 0x000ee80000300800 */
[----:B------:R-:W3:Y:S04]  /*244d0*/  LDL.LU R149, [R1+0x268] ;  /* 0x0002680001957983 */ /* 0x000ee80000300800 */
[----:B------:R-:W3:Y:S04]  /*244e0*/  LDL.LU R150, [R1+0x250] ;  /* 0x0002500001967983 */ /* 0x000ee80000300800 */
[----:B------:R-:W3:Y:S04]  /*244f0*/  LDL.LU.64 R24, [R1] ;  /* 0x0000000001187983 */ /* 0x000ee80000300a00 */
[----:B------:R-:W3:Y:S04]  /*24500*/  LDL.LU.64 R26, [R1+0x8] ;  /* 0x00000800011a7983 */ /* 0x000ee80000300a00 */
        /* <DEDUP_REMOVED lines=29> */
[----:B------:R-:W3:Y:S01]  /*246e0*/  LDL.LU.64 R86, [R1+0xf8] ;  /* 0x0000f80001567983 */ /* 0x000ee20000300a00 */
[----:B------:R-:W-:-:S03]  /*246f0*/  IMAD.SHL.U32 R6, R141, 0x2, RZ ;  /* 0x000000028d067824 */ /* 0x000fc600078e00ff */
[----:B------:R-:W3:Y:S04]  /*24700*/  LDL.LU.64 R88, [R1+0x100] ;  /* 0x0001000001587983 */ /* 0x000ee80000300a00 */
[----:B------:R-:W3:Y:S04]  /*24710*/  LDL.LU.64 R90, [R1+0x108] ;  /* 0x00010800015a7983 */ /* 0x000ee80000300a00 */
[----:B------:R-:W3:Y:S04]  /*24720*/  LDL.LU.64 R92, [R1+0x110] ;  /* 0x00011000015c7983 */ /* 0x000ee80000300a00 */
[----:B------:R-:W3:Y:S04]  /*24730*/  LDL.LU.64 R94, [R1+0x118] ;  /* 0x00011800015e7983 */ /* 0x000ee80000300a00 */
[----:B------:R-:W-:Y:S04]  /*24740*/  STS.U16 [R4+UR4+0x3700], R247 ;  /* 0x003700f704007988 */ /* 0x000fe80008000404 */
[----:B------:R-:W3:Y:S01]  /*24750*/  LDL.LU.64 R96, [R1+0x120] ;  /* 0x0001200001607983 */ /* 0x000ee20000300a00 */
[----:B------:R-:W-:-:S03]  /*24760*/  LOP3.LUT R6, R6, 0x7e, RZ, 0xc0, !PT ;  /* 0x0000007e06067812 */ /* 0x000fc600078ec0ff */
[----:B------:R-:W-:Y:S04]  /*24770*/  STS.U16 [R4+UR4+0x3b00], R241 ;  /* 0x003b00f104007988 */ /* 0x000fe80008000404 */
[----:B------:R-:W3:Y:S04]  /*24780*/  LDL.LU.64 R98, [R1+0x128] ;  /* 0x0001280001627983 */ /* 0x000ee80000300a00 */
[----:B------:R-:W-:Y:S04]  /*24790*/  STS.U16 [R4+UR4+0x3f00], R235 ;  /* 0x003f00eb04007988 */ /* 0x000fe80008000404 */
[----:B------:R-:W3:Y:S04]  /*247a0*/  LDL.LU.64 R100, [R1+0x130] ;  /* 0x0001300001647983 */ /* 0x000ee80000300a00 */
[----:B------:R-:W-:Y:S04]  /*247b0*/  STS.U16 [R4+UR4+0x4300], R229 ;  /* 0x004300e504007988 */ /* 0x000fe80008000404 */
[----:B------:R-:W3:Y:S04]  /*247c0*/  LDL.LU.64 R102, [R1+0x138] ;  /* 0x0001380001667983 */ /* 0x000ee80000300a00 */
[----:B------:R-:W-:Y:S04]  /*247d0*/  STS.U16 [R4+UR4+0x4700], R223 ;  /* 0x004700df04007988 */ /* 0x000fe80008000404 */
[----:B------:R-:W3:Y:S04]  /*247e0*/  LDL.LU.64 R104, [R1+0x140] ;  /* 0x0001400001687983 */ /* 0x000ee80000300a00 */
[----:B------:R-:W-:Y:S04]  /*247f0*/  STS.U16 [R4+UR4+0x4b00], R217 ;  /* 0x004b00d904007988 */ /* 0x000fe80008000404 */
[----:B------:R-:W3:Y:S01]  /*24800*/  LDL.LU.64 R106, [R1+0x148] ;  /* 0x00014800016a7983 */ /* 0x000ee20000300a00 */
[----:B------:R-:W-:-:S03]  /*24810*/  IMAD R6, R142, 0x200, R6 ;  /* 0x000002008e067824 */ /* 0x000fc600078e0206 */
        /* <DEDUP_REMOVED lines=25> */
[----:B------:R0:W-:Y:S04]  /*249b0*/  STS.U16 [R4+UR4+0x7f00], R14 ;  /* 0x007f000e04007988 */ /* 0x0001e80008000404 */
[----:B------:R-:W3:Y:S04]  /*249c0*/  LDL.LU.64 R132, [R1+0x1b0] ;  /* 0x0001b00001847983 */ /* 0x000ee80000300a00 */
[----:B----4-:R1:W-:Y:S04]  /*249d0*/  STS.U16 [R6+UR4+0x380], R143 ;  /* 0x0003808f06007988 */ /* 0x0103e80008000404 */
[----:B------:R-:W4:Y:S04]  /*249e0*/  LDL.LU.64 R134, [R1+0x1b8] ;  /* 0x0001b80001867983 */ /* 0x000f280000300a00 */
[----:B--2---:R-:W-:Y:S04]  /*249f0*/  STS.U16 [R6+UR4+0x780], R144 ;  /* 0x0007809006007988 */ /* 0x004fe80008000404 */
[----:B------:R-:W4:Y:S04]  /*24a00*/  LDL.LU.64 R136, [R1+0x1c0] ;  /* 0x0001c00001887983 */ /* 0x000f280000300a00 */
[----:B---3--:R2:W-:Y:S04]  /*24a10*/  STS.U16 [R6+UR4+0xb80], R145 ;  /* 0x000b809106007988 */ /* 0x0085e80008000404 */
[----:B------:R-:W4:Y:S04]  /*24a20*/  LDL.LU.64 R138, [R1+0x1c8] ;  /* 0x0001c800018a7983 */ /* 0x000f280000300a00 */
[----:B------:R-:W-:Y:S04]  /*24a30*/  STS.U16 [R6+UR4+0xf80], R146 ;  /* 0x000f809206007988 */ /* 0x000fe80008000404 */
[----:B------:R-:W4:Y:S01]  /*24a40*/  LDL.LU.64 R140, [R1+0x1d0] ;  /* 0x0001d000018c7983 */ /* 0x000f220000300a00 */
[----:B0-----:R-:W-:-:S03]  /*24a50*/  IMAD.MOV.U32 R4, RZ, RZ, R151 ;  /* 0x000000ffff047224 */ /* 0x001fc600078e0097 */
[----:B------:R0:W-:Y:S04]  /*24a60*/  STS.U16 [R6+UR4+0x1380], R147 ;  /* 0x0013809306007988 */ /* 0x0001e80008000404 */
[----:B-1----:R-:W4:Y:S04]  /*24a70*/  LDL.LU.64 R142, [R1+0x1d8] ;  /* 0x0001d800018e7983 */ /* 0x002f280000300a00 */
[----:B------:R-:W-:Y:S04]  /*24a80*/  STS.U16 [R6+UR4+0x1780], R148 ;  /* 0x0017809406007988 */ /* 0x000fe80008000404 */
[----:B--2---:R-:W4:Y:S04]  /*24a90*/  LDL.LU.64 R144, [R1+0x1e0] ;  /* 0x0001e00001907983 */ /* 0x004f280000300a00 */
[----:B------:R1:W-:Y:S04]  /*24aa0*/  STS.U16 [R6+UR4+0x1b80], R149 ;  /* 0x001b809506007988 */ /* 0x0003e80008000404 */
[----:B0-----:R-:W4:Y:S04]  /*24ab0*/  LDL.LU.64 R146, [R1+0x1e8] ;  /* 0x0001e80001927983 */ /* 0x001f280000300a00 */
[----:B------:R0:W-:Y:S04]  /*24ac0*/  STS.U16 [R6+UR4+0x1f80], R150 ;  /* 0x001f809606007988 */ /* 0x0001e80008000404 */
[----:B-1----:R-:W4:Y:S04]  /*24ad0*/  LDL.LU.64 R148, [R1+0x1f0] ;  /* 0x0001f00001947983 */ /* 0x002f280000300a00 */
[----:B0-----:R-:W4:Y:S04]  /*24ae0*/  LDL.LU.64 R150, [R1+0x1f8] ;  /* 0x0001f80001967983 */ /* 0x001f280000300a00 */
        /* <DEDUP_REMOVED lines=24> */
[----:B------:R0:W-:Y:S06]  /*24c70*/  MEMBAR.ALL.CTA ;  /* 0x0000000000007992 */ /* 0x0001ec0000008000 */
[----:B0-----:R-:W0:Y:S01]  /*24c80*/  FENCE.VIEW.ASYNC.S ;  /* 0x00000000000073c6 */ /* 0x001e220000000000 */
[----:B------:R-:W-:-:S03]  /*24c90*/  UMOV UR37, 0x40000040 ;  /* 0x4000004000257882 */ /* 0x000fc60000000000 */
[----:B------:R-:W4:Y:S04]  /*24ca0*/  LDL.LU R0, [R1+0x1244] ;  /* 0x0012440001007983 */ /* 0x000f280000300800 */
[----:B-1----:R-:W4:Y:S04]  /*24cb0*/  LDL.LU R15, [R1+0x1240] ;  /* 0x00124000010f7983 */ /* 0x002f280000300800 */
[----:B--2---:R-:W2:Y:S04]  /*24cc0*/  LDL.LU R16, [R1+0x123c] ;  /* 0x00123c0001107983 */ /* 0x004ea80000300800 */
[----:B---3--:R-:W3:Y:S01]  /*24cd0*/  LDL.LU R8, [R1+0x1238] ;  /* 0x0012380001087983 */ /* 0x008ee20000300800 */
[----:B0-----:R-:W-:Y:S06]  /*24ce0*/  BAR.SYNC.DEFER_BLOCKING 0x0 ;  /* 0x0000000000007b1d */ /* 0x001fec0000010000 */
[----:B----4-:R-:W-:-:S06]  /*24cf0*/  WARPGROUP.ARRIVE ;  /* 0x00000000000079c5 */ /* 0x010fcc0000000000 */
[----:B------:R-:W-:Y:S03]  /*24d00*/  HGMMA.64x256x16.F32 R24, gdesc[UR36].tnspA, R24, gsb0 ;  /* 0x23e00000241879f0 */ /* 0x000fe60008000818 */
[----:B------:R-:W-:Y:S02]  /*24d10*/  WARPGROUP.DEPBAR.LE gsb0, 0x0 ;  /* 0x00008000000079c5 */ /* 0x000fe40000010000 */
[----:B------:R-:W-:-:S15]  /*24d20*/  WARPGROUP.ARRIVE ;  /* 0x00000000000079c5 */ /* 0x000fde0000000000 */
[----:B------:R-:W-:-:S08]  /*24d30*/  NOP ;  /* 0x0000000000007918 */ /* 0x000fd00000000000 */
        /* <DEDUP_REMOVED lines=26> */
[----:B------:R-:W-:Y:S04]  /*24ee0*/  STL.64 [R1], R24 ;  /* 0x0000001801007387 */ /* 0x000fe80000100a00 */
        /* <DEDUP_REMOVED lines=62> */
[----:B------:R0:W-:Y:S01]  /*252d0*/  STL.64 [R1+0x1f8], R150 ;  /* 0x0001f89601007387 */ /* 0x0001e20000100a00 */
[----:B------:R-:W-:-:S02]  /*252e0*/  IMAD.MOV.U32 R252, RZ, RZ, R140 ;  /* 0x000000fffffc7224 */ /* 0x000fc400078e008c */
[----:B------:R-:W-:Y:S02]  /*252f0*/  IMAD.MOV.U32 R251, RZ, RZ, R139 ;  /* 0x000000fffffb7224 */ /* 0x000fe400078e008b */
[----:B------:R-:W-:Y:S01]  /*25300*/  IMAD.MOV.U32 R250, RZ, RZ, R138 ;  /* 0x000000fffffa7224 */ /* 0x000fe200078e008a */
[----:B0-----:R-:W4:Y:S04]  /*25310*/  LDL.LU.64 R150, [R1+0x1230] ;  /* 0x0012300001967983 */ /* 0x001f280000300a00 */
[----:B------:R-:W2:Y:S04]  /*25320*/  LDL.LU.64 R148, [R1+0x1228] ;  /* 0x0012280001947983 */ /* 0x000ea80000300a00 */
[----:B------:R-:W3:Y:S01]  /*25330*/  LDL.LU.64 R146, [R1+0x1220] ;  /* 0x0012200001927983 */ /* 0x000ee20000300a00 */
[----:B------:R-:W-:-:S03]  /*25340*/  IMAD.MOV.U32 R249, RZ, RZ, R137 ;  /* 0x000000fffff97224 */ /* 0x000fc600078e0089 */
[----:B------:R-:W4:Y:S01]  /*25350*/  LDL.LU.64 R144, [R1+0x1218] ;  /* 0x0012180001907983 */ /* 0x000f220000300a00 */
[----:B------:R-:W-:-:S03]  /*25360*/  IMAD.MOV.U32 R248, RZ, RZ, R136 ;  /* 0x000000fffff87224 */ /* 0x000fc600078e0088 */
[----:B------:R-:W2:Y:S01]  /*25370*/  LDL.LU.64 R142, [R1+0x1210] ;  /* 0x00121000018e7983 */ /* 0x000ea20000300a00 */
[----:B------:R-:W-:-:S03]  /*25380*/  IMAD.MOV.U32 R247, RZ, RZ, R135 ;  /* 0x000000fffff77224 */ /* 0x000fc600078e0087 */
[----:B------:R-:W2:Y:S01]  /*25390*/  LDL.LU.64 R140, [R1+0x1208] ;  /* 0x00120800018c7983 */ /* 0x000ea20000300a00 */
[----:B------:R-:W-:-:S03]  /*253a0*/  IMAD.MOV.U32 R246, RZ, RZ, R134 ;  /* 0x000000fffff67224 */ /* 0x000fc600078e0086 */
[----:B------:R-:W2:Y:S01]  /*253b0*/  LDL.LU.64 R138, [R1+0x1200] ;  /* 0x00120000018a7983 */ /* 0x000ea20000300a00 */
[----:B------:R-:W-:Y:S02]  /*253c0*/  IMAD.MOV.U32 R245, RZ, RZ, R133 ;  /* 0x000000fffff57224 */ /* 0x000fe400078e0085 */
[----:B------:R-:W-:Y:S01]  /*253d0*/  IMAD.MOV.U32 R244, RZ, RZ, R132 ;  /* 0x000000fffff47224 */ /* 0x000fe200078e0084 */
[----:B------:R-:W2:Y:S04]  /*253e0*/  LDL.LU.64 R136, [R1+0x11f8] ;  /* 0x0011f80001887983 */ /* 0x000ea80000300a00 */
[----:B------:R-:W2:Y:S04]  /*253f0*/  LDL.LU.64 R134, [R1+0x11f0] ;  /* 0x0011f00001867983 */ /* 0x000ea80000300a00 */
[----:B------:R-:W2:Y:S01]  /*25400*/  LDL.LU.64 R132, [R1+0x11e8] ;  /* 0x0011e80001847983 */ /* 0x000ea20000300a00 */
[----:B------:R-:W-:-:S02]  /*25410*/  IMAD.MOV.U32 R243, RZ, RZ, R131 ;  /* 0x000000fffff37224 */ /* 0x000fc400078e0083 */
[----:B------:R-:W-:Y:S02]  /*25420*/  IMAD.MOV.U32 R242, RZ, RZ, R130 ;  /* 0x000000fffff27224 */ /* 0x000fe400078e0082 */
[----:B------:R-:W-:Y:S01]  /*25430*/  IMAD.MOV.U32 R241, RZ, RZ, R129 ;  /* 0x000000fffff17224 */ /* 0x000fe200078e0081 */
[----:B------:R-:W2:Y:S01]  /*25440*/  LDL.LU.64 R130, [R1+0x11e0] ;  /* 0x0011e00001827983 */ /* 0x000ea20000300a00 */
[----:B------:R-:W-:Y:S02]  /*25450*/  IMAD.MOV.U32 R240, RZ, RZ, R128 ;  /* 0x000000fffff07224 */ /* 0x000fe400078e0080 */
[----:B------:R-:W-:Y:S01]  /*25460*/  IMAD.MOV.U32 R239, RZ, RZ, R127 ;  /* 0x000000ffffef7224 */ /* 0x000fe200078e007f */
[----:B------:R-:W2:Y:S01]  /*25470*/  LDL.LU.64 R128, [R1+0x11d8] ;  /* 0x0011d80001807983 */ /* 0x000ea20000300a00 */
[----:B------:R-:W-:Y:S02]  /*25480*/  IMAD.MOV.U32 R238, RZ, RZ, R126 ;  /* 0x000000ffffee7224 */ /* 0x000fe400078e007e */
[----:B------:R-:W-:Y:S01]  /*25490*/  IMAD.MOV.U32 R237, RZ, RZ, R125 ;  /* 0x000000ffffed7224 */ /* 0x000fe200078e007d */
[----:B------:R-:W2:Y:S01]  /*254a0*/  LDL.LU.64 R126, [R1+0x11d0] ;  /* 0x0011d000017e7983 */ /* 0x000ea20000300a00 */
[----:B------:R-:W-:-:S02]  /*254b0*/  IMAD.MOV.U32 R236, RZ, RZ, R124 ;  /* 0x000000ffffec7224 */ /* 0x000fc400078e007c */
        /* <DEDUP_REMOVED lines=149> */
[----:B------:R-:W-:-:S03]  /*25e10*/  IMAD.MOV.U32 R5, RZ, RZ, R24 ;  /* 0x000000ffff057224 */ /* 0x000fc600078e0018 */
[----:B------:R-:W2:Y:S04]  /*25e20*/  LDL.LU.64 R24, [R1+0x1038] ;  /* 0x0010380001187983 */ /* 0x000ea80000300a00 */
[----:B------:R-:W-:Y:S04]  /*25e30*/  STL [R1+0xfdc], R226 ;  /* 0x000fdce201007387 */ /* 0x000fe80000100800 */
[----:B------:R0:W-:Y:S04]  /*25e40*/  STL [R1+0xfd8], R227 ;  /* 0x000fd8e301007387 */ /* 0x0001e80000100800 */
[----:B------:R-:W-:Y:S04]  /*25e50*/  STL [R1+0xfcc], R228 ;  /* 0x000fcce401007387 */ /* 0x000fe80000100800 */
[----:B------:R-:W-:Y:S04]  /*25e60*/  STL [R1+0xfc8], R229 ;  /* 0x000fc8e501007387 */ /* 0x000fe80000100800 */
[----:B------:R2:W-:Y:S04]  /*25e70*/  STL [R1+0xfc4], R230 ;  /* 0x000fc4e601007387 */ /* 0x0005e80000100800 */
[----:B------:R-:W-:Y:S04]  /*25e80*/  STL [R1+0xfc0], R231 ;  /* 0x000fc0e701007387 */ /* 0x000fe80000100800 */
[----:B------:R1:W-:Y:S04]  /*25e90*/  STL [R1+0xfbc], R232 ;  /* 0x000fbce801007387 */ /* 0x0003e80000100800 */
[----:B------:R-:W-:Y:S04]  /*25ea0*/  STL [R1+0xfb8], R233 ;  /* 0x000fb8e901007387 */ /* 0x000fe80000100800 */
[----:B------:R1:W-:Y:S04]  /*25eb0*/  STL [R1+0xfb4], R234 ;  /* 0x000fb4ea01007387 */ /* 0x0003e80000100800 */
[----:B------:R-:W-:Y:S04]  /*25ec0*/  STL [R1+0xfb0], R235 ;  /* 0x000fb0eb01007387 */ /* 0x000fe80000100800 */
[----:B------:R1:W-:Y:S04]  /*25ed0*/  STL [R1+0xfac], R236 ;  /* 0x000facec01007387 */ /* 0x0003e80000100800 */
[----:B------:R-:W-:Y:S04]  /*25ee0*/  STL [R1+0xfa8], R237 ;  /* 0x000fa8ed01007387 */ /* 0x000fe80000100800 */
[----:B------:R1:W-:Y:S01]  /*25ef0*/  STL [R1+0xfa4], R238 ;  /* 0x000fa4ee01007387 */ /* 0x0003e20000100800 */
[----:B0-----:R-:W-:-:S02]  /*25f00*/  IMAD.MOV.U32 R227, RZ, RZ, R2 ;  /* 0x000000ffffe37224 */ /* 0x001fc400078e0002 */
[----:B---3--:R-:W-:Y:S02]  /*25f10*/  IMAD.MOV.U32 R2, RZ, RZ, R146 ;  /* 0x000000ffff027224 */ /* 0x008fe400078e0092 */
[----:B----4-:R-:W-:Y:S02]  /*25f20*/  IMAD.MOV.U32 R226, RZ, RZ, R144 ;  /* 0x000000ffffe27224 */ /* 0x010fe400078e0090 */
[----:B--2---:R-:W-:Y:S02]  /*25f30*/  IMAD.MOV.U32 R230, RZ, RZ, R140 ;  /* 0x000000ffffe67224 */ /* 0x004fe400078e008c */
[----:B-1----:R-:W-:Y:S02]  /*25f40*/  IMAD.MOV.U32 R232, RZ, RZ, R138 ;  /* 0x000000ffffe87224 */ /* 0x002fe400078e008a */
[----:B------:R-:W-:Y:S02]  /*25f50*/  IMAD.MOV.U32 R234, RZ, RZ, R136 ;  /* 0x000000ffffea7224 */ /* 0x000fe400078e0088 */
[----:B------:R-:W-:-:S02]  /*25f60*/  IMAD.MOV.U32 R236, RZ, RZ, R134 ;  /* 0x000000ffffec7224 */ /* 0x000fc400078e0086 */
[----:B------:R-:W-:Y:S02]  /*25f70*/  IMAD.MOV.U32 R238, RZ, RZ, R132 ;  /* 0x000000ffffee7224 */ /* 0x000fe400078e0084 */
[----:B------:R-:W2:Y:S01]  /*25f80*/  LDL.LU R132, [R1+0x1034] ;  /* 0x0010340001847983 */ /* 0x000ea20000300800 */
[----:B------:R-:W-:Y:S02]  /*25f90*/  IMAD.MOV.U32 R237, RZ, RZ, R133 ;  /* 0x000000ffffed7224 */ /* 0x000fe400078e0085 */
[----:B------:R-:W-:Y:S01]  /*25fa0*/  IMAD.MOV.U32 R235, RZ, RZ, R135 ;  /* 0x000000ffffeb7224 */ /* 0x000fe200078e0087 */
[----:B------:R-:W2:Y:S01]  /*25fb0*/  LDL.LU R133, [R1+0x1030] ;  /* 0x0010300001857983 */ /* 0x000ea20000300800 */
[----:B------:R-:W-:-:S03]  /*25fc0*/  IMAD.MOV.U32 R233, RZ, RZ, R137 ;  /* 0x000000ffffe97224 */ /* 0x000fc600078e0089 */
[----:B------:R-:W2:Y:S01]  /*25fd0*/  LDL.LU R134, [R1+0x102c] ;  /* 0x00102c0001867983 */ /* 0x000ea20000300800 */
[----:B------:R-:W-:-:S03]  /*25fe0*/  IMAD.MOV.U32 R231, RZ, RZ, R139 ;  /* 0x000000ffffe77224 */ /* 0x000fc600078e008b */
[----:B------:R-:W2:Y:S04]  /*25ff0*/  LDL.LU R135, [R1+0x1028] ;  /* 0x0010280001877983 */ /* 0x000ea80000300800 */
[----:B------:R-:W2:Y:S04]  /*26000*/  LDL.LU R136, [R1+0x1024] ;  /* 0x0010240001887983 */ /* 0x000ea80000300800 */
[----:B------:R-:W2:Y:S04]  /*26010*/  LDL.LU R137, [R1+0x1020] ;  /* 0x0010200001897983 */ /* 0x000ea80000300800 */
[----:B------:R-:W2:Y:S04]  /*26020*/  LDL.LU R138, [R1+0x101c] ;  /* 0x00101c00018a7983 */ /* 0x000ea80000300800 */
[----:B------:R-:W2:Y:S04]  /*26030*/  LDL.LU R139, [R1+0x1018] ;  /* 0x00101800018b7983 */ /* 0x000ea80000300800 */
[----:B------:R-:W2:Y:S01]  /*26040*/  LDL.LU R140, [R1+0x1014] ;  /* 0x00101400018c7983 */ /* 0x000ea20000300800 */
[----:B------:R-:W-:-:S03]  /*26050*/  IMAD.MOV.U32 R228, RZ, RZ, R142 ;  /* 0x000000ffffe47224 */ /* 0x000fc600078e008e */
[----:B------:R0:W-:Y:S04]  /*26060*/  STL [R1+0xfa0], R239 ;  /* 0x000fa0ef01007387 */ /* 0x0001e80000100800 */
[----:B------:R1:W-:Y:S01]  /*26070*/  STL [R1+0xf9c], R240 ;  /* 0x000f9cf001007387 */ /* 0x0003e20000100800 */
[----:B------:R-:W-:Y:S02]  /*26080*/  IMAD.MOV.U32 R229, RZ, RZ, R145 ;  /* 0x000000ffffe57224 */ /* 0x000fe400078e0091 */
[----:B0-----:R-:W-:Y:S02]  /*26090*/  IMAD.MOV.U32 R239, RZ, RZ, R143 ;  /* 0x000000ffffef7224 */ /* 0x001fe400078e008f */
[----:B-1----:R-:W-:Y:S02]  /*260a0*/  IMAD.MOV.U32 R240, RZ, RZ, R141 ;  /* 0x000000fffff07224 */ /* 0x002fe400078e008d */
[----:B------:R-:W2:Y:S04]  /*260b0*/  LDL.LU R141, [R1+0x1010] ;  /* 0x00101000018d7983 */ /* 0x000ea80000300800 */
[----:B------:R-:W2:Y:S04]  /*260c0*/  LDL.LU R142, [R1+0x100c] ;  /* 0x00100c00018e7983 */ /* 0x000ea80000300800 */
[----:B------:R-:W2:Y:S04]  /*260d0*/  LDL.LU R143, [R1+0x1008] ;  /* 0x00100800018f7983 */ /* 0x000ea80000300800 */
[----:B------:R-:W2:Y:S04]  /*260e0*/  LDL.LU R144, [R1+0x1004] ;  /* 0x0010040001907983 */ /* 0x000ea80000300800 */
[----:B------:R-:W2:Y:S04]  /*260f0*/  LDL.LU R145, [R1+0x1000] ;  /* 0x0010000001917983 */ /* 0x000ea80000300800 */
[----:B------:R-:W2:Y:S04]  /*26100*/  LDL.LU R146, [R1+0xffc] ;  /* 0x000ffc0001927983 */ /* 0x000ea80000300800 */
[----:B------:R0:W-:Y:S02]  /*26110*/  STL [R1+0xf98], R241 ;  /* 0x000f98f101007387 */ /* 0x0001e40000100800 */
[----:B0-----:R-:W-:-:S02]  /*26120*/  IMAD.MOV.U32 R241, RZ, RZ, R147 ;  /* 0x000000fffff17224 */ /* 0x001fc400078e0093 */
[----:B------:R-:W2:Y:S04]  /*26130*/  LDL.LU R147, [R1+0xff8] ;  /* 0x000ff80001937983 */ /* 0x000ea80000300800 */
[----:B------:R0:W-:Y:S02]  /*26140*/  STL [R1+0xf94], R242 ;  /* 0x000f94f201007387 */ /* 0x0001e40000100800 */
[----:B0-----:R-:W-:Y:S02]  /*26150*/  IMAD.MOV.U32 R242, RZ, RZ, R148 ;  /* 0x000000fffff27224 */ /* 0x001fe400078e0094 */
[----:B------:R-:W2:Y:S04]  /*26160*/  LDL.LU R148, [R1+0xff4] ;  /* 0x000ff40001947983 */ /* 0x000ea80000300800 */
[----:B------:R0:W-:Y:S02]  /*26170*/  STL [R1+0xf90], R243 ;  /* 0x000f90f301007387 */ /* 0x0001e40000100800 */
[----:B0-----:R-:W-:-:S02]  /*26180*/  IMAD.MOV.U32 R243, RZ, RZ, R149 ;  /* 0x000000fffff37224 */ /* 0x001fc400078e0095 */
[----:B------:R-:W2:Y:S04]  /*26190*/  LDL.LU R149, [R1+0xff0] ;  /* 0x000ff00001957983 */ /* 0x000ea80000300800 */
[----:B------:R0:W-:Y:S02]  /*261a0*/  STL [R1+0xf8c], R244 ;  /* 0x000f8cf401007387 */ /* 0x0001e40000100800 */
[----:B0-----:R-:W-:Y:S02]  /*261b0*/  IMAD.MOV.U32 R244, RZ, RZ, R150 ;  /* 0x000000fffff47224 */ /* 0x001fe400078e0096 */
[----:B------:R-:W2:Y:S04]  /*261c0*/  LDL.LU R150, [R1+0xfec] ;  /* 0x000fec0001967983 */ /* 0x000ea80000300800 */
[----:B------:R0:W-:Y:S04]  /*261d0*/  STL [R1+0xf88], R245 ;  /* 0x000f88f501007387 */ /* 0x0001e80000100800 */
[----:B0-----:R-:W3:Y:S04]  /*261e0*/  LDL.LU R245, [R1+0xf08] ;  /* 0x000f080001f57983 */ /* 0x001ee80000300800 */
[----:B------:R0:W-:Y:S02]  /*261f0*/  STL [R1+0xf84], R246 ;  /* 0x000f84f601007387 */ /* 0x0001e40000100800 */
[----:B0-----:R-:W-:-:S02]  /*26200*/  IMAD.MOV.U32 R246, RZ, RZ, R151 ;  /* 0x000000fffff67224 */ /* 0x001fc400078e0097 */
[----:B------:R-:W2:Y:S01]  /*26210*/  LDL.LU R151, [R1+0xfe8] ;  /* 0x000fe80001977983 */ /* 0x000ea20000300800 */
[----:B------:R-:W-:Y:S01]  /*26220*/  UIADD3.64 UR48, UR8, 0x380, URZ ;  /* 0x0000038008307897 */ /* 0x000fe2000fffe03f */
[----:B------:R-:W-:Y:S01]  /*26230*/  UMOV UR50, UR38 ;  /* 0x0000002600327c82 */ /* 0x000fe20008000000 */
[----:B------:R-:W-:Y:S01]  /*26240*/  UMOV UR51, UR39 ;  /* 0x0000002700337c82 */ /* 0x000fe20008000000 */
[----:B------:R0:W-:Y:S04]  /*26250*/  STL [R1+0xf80], R247 ;  /* 0x000f80f701007387 */ /* 0x0001e80000100800 */
[----:B0-----:R-:W4:Y:S04]  /*26260*/  LDL.LU R247, [R1+0xefc] ;  /* 0x000efc0001f77983 */ /* 0x001f280000300800 */
[----:B------:R0:W-:Y:S04]  /*26270*/  STL [R1+0xf7c], R248 ;  /* 0x000f7cf801007387 */ /* 0x0001e80000100800 */
[----:B0-----:R-:W4:Y:S04]  /*26280*/  LDL.LU R248, [R1+0xf00] ;  /* 0x000f000001f87983 */ /* 0x001f280000300800 */
[----:B------:R0:W-:Y:S04]  /*26290*/  STL [R1+0xf78], R249 ;  /* 0x000f78f901007387 */ /* 0x0001e80000100800 */
[----:B------:R-:W-:Y:S04]  /*262a0*/  STL [R1+0xf74], R250 ;  /* 0x000f74fa01007387 */ /* 0x000fe80000100800 */
[----:B------:R-:W-:Y:S01]  /*262b0*/  STL [R1+0xf70], R251 ;  /* 0x000f70fb01007387 */ /* 0x000fe20000100800 */
[----:B0-----:R-:W-:-:S03]  /*262c0*/  IMAD.MOV.U32 R249, RZ, RZ, R246 ;  /* 0x000000fffff97224 */ /* 0x001fc600078e00f6 */
[----:B------:R-:W-:Y:S04]  /*262d0*/  STL [R1+0xf6c], R252 ;  /* 0x000f6cfc01007387 */ /* 0x000fe80000100800 */
[----:B------:R-:W4:Y:S01]  /*262e0*/  LDL.LU R246, [R1+0xef8] ;  /* 0x000ef80001f67983 */ /* 0x000f220000300800 */
[----:B------:R-:W-:Y:S01]  /*262f0*/  UIADD3.64 UR52, UR8, 0x400, URZ ;  /* 0x0000040008347897 */ /* 0x000fe2000fffe03f */
[----:B------:R-:W-:Y:S01]  /*26300*/  UMOV UR54, UR10 ;  /* 0x0000000a00367c82 */ /* 0x000fe20008000000 */
[----:B------:R-:W-:Y:S01]  /*26310*/  UMOV UR55, UR11 ;  /* 0x0000000b00377c82 */ /* 0x000fe20008000000 */
[----:B--2---:R-:W-:-:S06]  /*26320*/  WARPGROUP.ARRIVE ;  /* 0x00000000000079c5 */ /* 0x004fcc0000000000 */
[----:B------:R-:W-:Y:S01]  /*26330*/  HGMMA.64x256x16.F32 R24, gdesc[UR48].tnspA, R24, gsb0 ;  /* 0x23e00000301879f0 */ /* 0x000fe20008000818 */
[----:B---3--:R-:W-:Y:S02]  /*26340*/  R2UR UR49, R245 ;  /* 0x00000000f53172ca */ /* 0x008fe400000e0000 */
[----:B------:R-:W2:Y:S01]  /*26350*/  LDL.LU R245, [R1+0xef4] ;  /* 0x000ef40001f57983 */ /* 0x000ea20000300800 */
[----:B------:R-:W-:Y:S01]  /*26360*/  UIADD3.64 UR56, UR8, 0x480, URZ ;  /* 0x0000048008387897 */ /* 0x000fe2000fffe03f */
[----:B------:R-:W-:Y:S01]  /*26370*/  UMOV UR58, UR14 ;  /* 0x0000000e003a7c82 */ /* 0x000fe20008000000 */
[----:B------:R-:W-:Y:S01]  /*26380*/  UMOV UR59, UR15 ;  /* 0x0000000f003b7c82 */ /* 0x000fe20008000000 */
[----:B------:R-:W-:Y:S02]  /*26390*/  WARPGROUP.DEPBAR.LE gsb0, 0x0 ;  /* 0x00008000000079c5 */ /* 0x000fe40000010000 */
[----:B------:R-:W-:-:S15]  /*263a0*/  WARPGROUP.ARRIVE ;  /* 0x00000000000079c5 */ /* 0x000fde0000000000 */
[----:B------:R-:W-:-:S04]  /*263b0*/  NOP ;  /* 0x0000000000007918 */ /* 0x000fc80000000000 */
[----:B------:R-:W-:Y:S01]  /*263c0*/  HGMMA.64x256x16.F32 R24, gdesc[UR52].tnspA, R24, gsb0 ;  /* 0x23e00000341879f0 */ /* 0x000fe20008000818 */
[----:B----4-:R-:W-:Y:S02]  /*263d0*/  R2UR UR53, R248 ;  /* 0x00000000f83572ca */ /* 0x010fe400000e0000 */
[----:B------:R-:W-:Y:S02]  /*263e0*/  R2UR UR48, R249 ;  /* 0x00000000f93072ca */ /* 0x000fe400000e0000 */
[----:B------:R-:W0:Y:S01]  /*263f0*/  LDC R249, c[0x0][0x230] ;  /* 0x00008c00fff97b82 */ /* 0x000e220000000800 */
[----:B------:R-:W-:Y:S02]  /*26400*/  WARPGROUP.DEPBAR.LE gsb0, 0x0 ;  /* 0x00008000000079c5 */ /* 0x000fe40000010000 */
[----:B------:R-:W-:-:S15]  /*26410*/  WARPGROUP.ARRIVE ;  /* 0x00000000000079c5 */ /* 0x000fde0000000000 */
[----:B------:R-:W-:-:S05]  /*26420*/  NOP ;  /* 0x0000000000007918 */ /* 0x000fca0000000000 */
[----:B------:R-:W-:Y:S01]  /*26430*/  HGMMA.64x256x16.F32 R24, gdesc[UR56].tnspA, R24, gsb0 ;  /* 0x23e00000381879f0 */ /* 0x000fe20008000818 */
[----:B------:R-:W-:Y:S02]  /*26440*/  R2UR UR57, R246 ;  /* 0x00000000f63972ca */ /* 0x000fe400000e0000 */
[----:B------:R-:W3:Y:S04]  /*26450*/  LDL.LU R246, [R1+0xad0] ;  /* 0x000ad00001f67983 */ /* 0x000ee80000300800 */
[----:B------:R-:W4:Y:S01]  /*26460*/  LDL.LU R248, [R1+0xac8] ;  /* 0x000ac80001f87983 */ /* 0x000f220000300800 */
[----:B0-----:R-:W-:Y:S01]  /*26470*/  VIADD R249, R249, 0x7f ;  /* 0x0000007ff9f97836 */ /* 0x001fe20000000000 */
[----:B--2---:R-:W-:-:S04]  /*26480*/  R2UR UR56, R245 ;  /* 0x00000000f53872ca */ /* 0x004fc800000e0000 */
[----:B------:R-:W-:Y:S01]  /*26490*/  SHF.R.S32.HI R245, RZ, 0x1f, R249 ;  /* 0x0000001ffff57819 */ /* 0x000fe200000114f9 */
[----:B------:R-:W-:-:S03]  /*264a0*/  VIADD R8, R8, 0x1 ;  /* 0x0000000108087836 */ /* 0x000fc60000000000 */
[----:B------:R-:W-:Y:S02]  /*264b0*/  LEA.HI R245, R245, R249, RZ, 0x7 ;  /* 0x000000f9f5f57211 */ /* 0x000fe400078f38ff */
[----:B------:R-:W-:Y:S02]  /*264c0*/  R2UR UR52, R247 ;  /* 0x00000000f73472ca */ /* 0x000fe400000e0000 */
[----:B------:R-:W-:Y:S01]  /*264d0*/  SHF.R.S32.HI R245, RZ, 0x7, R245 ;  /* 0x00000007fff57819 */ /* 0x000fe200000114f5 */
[----:B------:R-:W2:Y:S03]  /*264e0*/  LDL.LU R247, [R1+0xab0] ;  /* 0x000ab00001f77983 */ /* 0x000ea60000300800 */
[----:B------:R-:W-:Y:S01]  /*264f0*/  ISETP.NE.U32.AND P0, PT, R8, R245, PT ;  /* 0x000000f50800720c */ /* 0x000fe20003f05070 */
[----:B------:R0:W-:Y:S04]  /*26500*/  STL [R1+0x2f4], R8 ;  /* 0x0002f40801007387 */ /* 0x0001e80000100800 */
[----:B------:R-:W2:Y:S01]  /*26510*/  LDL.LU R245, [R1+0xaa8] ;  /* 0x000aa80001f57983 */ /* 0x000ea20000300800 */
[----:B0-----:R-:W0:Y:S02]  /*26520*/  LDC R8, c[0x0][0x238] ;  /* 0x00008e00ff087b82 */ /* 0x001e240000000800 */
[----:B0-----:R-:W-:-:S04]  /*26530*/  IMAD.SHL.U32 R8, R8, 0x80, RZ ;  /* 0x0000008008087824 */ /* 0x001fc800078e00ff */
[----:B------:R-:W-:-:S05]  /*26540*/  IMAD.SHL.U32 R8, R8, 0x2, RZ ;  /* 0x0000000208087824 */ /* 0x000fca00078e00ff */
[-C--:B------:R-:W-:Y:S02]  /*26550*/  IADD3 R15, P1, R15, R8.reuse, RZ ;  /* 0x000000080f0f7210 */ /* 0x080fe40007f3e0ff */
[-C--:B------:R-:W-:Y:S02]  /*26560*/  IADD3 R0, P2, R0, R8.reuse, RZ ;  /* 0x0000000800007210 */ /* 0x080fe40007f5e0ff */
[-C--:B---3--:R-:W-:Y:S02]  /*26570*/  IADD3 R246, P5, R246, R8.reuse, RZ ;  /* 0x00000008f6f67210 */ /* 0x088fe40007fbe0ff */
[----:B----4-:R-:W-:-:S03]  /*26580*/  IADD3 R248, P6, R248, R8, RZ ;  /* 0x00000008f8f87210 */ /* 0x010fc60007fde0ff */
[----:B------:R0:W-:Y:S04]  /*26590*/  STL [R1+0xad0], R246 ;  /* 0x000ad0f601007387 */ /* 0x0001e80000100800 */
[----:B0-----:R-:W3:Y:S04]  /*265a0*/  LDL.LU R246, [R1+0xacc] ;  /* 0x000acc0001f67983 */ /* 0x001ee80000300800 */
[----:B------:R0:W-:Y:S04]  /*265b0*/  STL [R1+0xac0], R15 ;  /* 0x000ac00f01007387 */ /* 0x0001e80000100800 */
[----:B0-----:R-:W4:Y:S04]  /*265c0*/  LDL.LU R15, [R1+0xfe4] ;  /* 0x000fe400010f7983 */ /* 0x001f280000300800 */
[----:B------:R-:W-:Y:S04]  /*265d0*/  STL [R1+0xac8], R248 ;  /* 0x000ac8f801007387 */ /* 0x000fe80000100800 */
[----:B------:R0:W-:Y:S04]  /*265e0*/  STL [R1+0xab8], R0 ;  /* 0x000ab80001007387 */ /* 0x0001e80000100800 */
[----:B0-----:R-:W4:Y:S01]  /*265f0*/  LDL.LU R0, [R1+0xfe0] ;  /* 0x000fe00001007983 */ /* 0x001f220000300800 */
[----:B------:R-:W-:-:S02]  /*26600*/  IADD3 R16, P4, R16, R8, RZ ;  /* 0x0000000810107210 */ /* 0x000fc40007f9e0ff */
[----:B--2---:R-:W-:-:S05]  /*26610*/  IADD3 R247, P3, R247, R8, RZ ;  /* 0x00000008f7f77210 */ /* 0x004fca0007f7e0ff */
[----:B------:R-:W-:Y:S04]  /*26620*/  STL [R1+0xab0], R247 ;  /* 0x000ab0f701007387 */ /* 0x000fe80000100800 */
[----:B------:R-:W2:Y:S01]  /*26630*/  LDL.LU R252, [R1+0xaa0] ;  /* 0x000aa00001fc7983 */ /* 0x000ea20000300800 */
[--C-:B----4-:R-:W-:Y:S01]  /*26640*/  IMAD.X R15, R15, 0x1, R0.reuse, P4 ;  /* 0x000000010f0f7824 */ /* 0x110fe200020e0600 */
[----:B------:R-:W-:Y:S01]  /*26650*/  IADD3 R245, P4, R245, R8, RZ ;  /* 0x00000008f5f57210 */ /* 0x000fe20007f9e0ff */
[----:B---3--:R-:W-:-:S04]  /*26660*/  IMAD.X R246, R246, 0x1, R0, P5 ;  /* 0x00000001f6f67824 */ /* 0x008fc800028e0600 */
[----:B------:R0:W-:Y:S04]  /*26670*/  STL [R1+0xaa8], R245 ;  /* 0x000aa8f501007387 */ /* 0x0001e80000100800 */
[----:B0-----:R-:W3:Y:S04]  /*26680*/  LDL.LU R245, [R1+0xac4] ;  /* 0x000ac40001f57983 */ /* 0x001ee80000300800 */
[----:B------:R-:W4:Y:S04]  /*26690*/  LDL.LU R251, [R1+0xa98] ;  /* 0x000a980001fb7983 */ /* 0x000f280000300800 */
[----:B------:R-:W4:Y:S04]  /*266a0*/  LDL.LU R250, [R1+0xabc] ;  /* 0x000abc0001fa7983 */ /* 0x000f280000300800 */
[----:B------:R0:W-:Y:S04]  /*266b0*/  STL [R1+0xacc], R246 ;  /* 0x000accf601007387 */ /* 0x0001e80000100800 */
[----:B------:R-:W4:Y:S04]  /*266c0*/  LDL.LU R249, [R1+0xa90] ;  /* 0x000a900001f97983 */ /* 0x000f280000300800 */
[----:B------:R-:W4:Y:S04]  /*266d0*/  LDL.LU R248, [R1+0xab4] ;  /* 0x000ab40001f87983 */ /* 0x000f280000300800 */
[----:B------:R-:W4:Y:S04]  /*266e0*/  LDL.LU R247, [R1+0xa88] ;  /* 0x000a880001f77983 */ /* 0x000f280000300800 */
[----:B0-----:R-:W4:Y:S01]  /*266f0*/  LDL.LU R246, [R1+0xaac] ;  /* 0x000aac0001f67983 */ /* 0x001f220000300800 */
[-C--:B--2---:R-:W-:Y:S01]  /*26700*/  IADD3 R252, P5, R252, R8.reuse, RZ ;  /* 0x00000008fcfc7210 */ /* 0x084fe20007fbe0ff */
[----:B---3--:R-:W-:Y:S01]  /*26710*/  IMAD.X R245, R245, 0x1, R0, P6 ;  /* 0x00000001f5f57824 */ /* 0x008fe200030e0600 */
[----:B----4-:R-:W-:-:S04]  /*26720*/  IADD3 R251, P6, R251, R8, RZ ;  /* 0x00000008fbfb7210 */ /* 0x010fc80007fde0ff */
[----:B------:R0:W-:Y:S01]  /*26730*/  STL [R1+0xac4], R245 ;  /* 0x000ac4f501007387 */ /* 0x0001e20000100800 */
[----:B------:R-:W-:-:S03]  /*26740*/  IMAD.X R250, R250, 0x1, R0, P1 ;  /* 0x00000001fafa7824 */ /* 0x000fc600008e0600 */
[----:B0-----:R-:W2:Y:S01]  /*26750*/  LDL.LU R245, [R1+0xa80] ;  /* 0x000a800001f57983 */ /* 0x001ea20000300800 */
[----:B------:R-:W-:-:S03]  /*26760*/  IADD3 R249, P1, R249, R8, RZ ;  /* 0x00000008f9f97210 */ /* 0x000fc60007f3e0ff */
[----:B------:R0:W-:Y:S01]  /*26770*/  STL [R1+0xaa0], R252 ;  /* 0x000aa0fc01007387 */ /* 0x0001e20000100800 */
[----:B------:R-:W-:-:S03]  /*26780*/  IMAD.X R248, R248, 0x1, R0, P2 ;  /* 0x00000001f8f87824 */ /* 0x000fc600010e0600 */
[----:B------:R-:W-:Y:S01]  /*26790*/  STL [R1+0xa98], R251 ;  /* 0x000a98fb01007387 */ /* 0x000fe20000100800 */
[----:B------:R-:W-:-:S03]  /*267a0*/  IADD3 R247, P2, R247, R8, RZ ;  /* 0x00000008f7f77210 */ /* 0x000fc60007f5e0ff */
[----:B------:R-:W-:Y:S01]  /*267b0*/  STL [R1+0xabc], R250 ;  /* 0x000abcfa01007387 */ /* 0x000fe20000100800 */
[----:B------:R-:W-:-:S03]  /*267c0*/  IMAD.X R246, R246, 0x1, R0, P3 ;  /* 0x00000001f6f67824 */ /* 0x000fc600018e0600 */
[----:B------:R-:W-:Y:S04]  /*267d0*/  STL [R1+0xa90], R249 ;  /* 0x000a90f901007387 */ /* 0x000fe80000100800 */
[----:B------:R-:W-:Y:S04]  /*267e0*/  STL [R1+0xab4], R248 ;  /* 0x000ab4f801007387 */ /* 0x000fe80000100800 */
[----:B0-----:R-:W3:Y:S04]  /*267f0*/  LDL.LU R252, [R1+0xaa4] ;  /* 0x000aa40001fc7983 */ /* 0x001ee80000300800 */
[----:B------:R0:W-:Y:S04]  /*26800*/  STL [R1+0xaac], R246 ;  /* 0x000aacf601007387 */ /* 0x0001e80000100800 */
[----:B------:R1:W-:Y:S04]  /*26810*/  STL [R1+0xa88], R247 ;  /* 0x000a88f701007387 */ /* 0x0003e80000100800 */
[----:B0-----:R-:W4:Y:S04]  /*26820*/  LDL.LU R246, [R1+0xa78] ;  /* 0x000a780001f67983 */ /* 0x001f280000300800 */
[----:B------:R-:W4:Y:S04]  /*26830*/  LDL.LU R251, [R1+0xa9c] ;  /* 0x000a9c0001fb7983 */ /* 0x000f280000300800 */
[----:B------:R-:W4:Y:S01]  /*26840*/  LDL.LU R250, [R1+0xa70] ;  /* 0x000a700001fa7983 */ /* 0x000f220000300800 */
[----:B--2---:R-:W-:-:S05]  /*26850*/  IADD3 R245, P3, R245, R8, RZ ;  /* 0x00000008f5f57210 */ /* 0x004fca0007f7e0ff */
[----:B------:R0:W-:Y:S04]  /*26860*/  STL [R1+0xa80], R245 ;  /* 0x000a80f501007387 */ /* 0x0001e80000100800 */
[----:B------:R-:W2:Y:S04]  /*26870*/  LDL.LU R249, [R1+0xa94] ;  /* 0x000a940001f97983 */ /* 0x000ea80000300800 */
[----:B------:R-:W2:Y:S04]  /*26880*/  LDL.LU R248, [R1+0xa68] ;  /* 0x000a680001f87983 */ /* 0x000ea80000300800 */
[----:B-1----:R-:W2:Y:S04]  /*26890*/  LDL.LU R247, [R1+0xa8c] ;  /* 0x000a8c0001f77983 */ /* 0x002ea80000300800 */
[----:B0-----:R-:W2:Y:S01]  /*268a0*/  LDL.LU R245, [R1+0xa60] ;  /* 0x000a600001f57983 */ /* 0x001ea20000300800 */
[----:B---3--:R-:W-:Y:S01]  /*268b0*/  IMAD.X R252, R252, 0x1, R0, P4 ;  /* 0x00000001fcfc7824 */ /* 0x008fe200020e0600 */
[----:B----4-:R-:W-:-:S05]  /*268c0*/  IADD3 R246, P4, R246, R8, RZ ;  /* 0x00000008f6f67210 */ /* 0x010fca0007f9e0ff */
[----:B------:R0:W-:Y:S04]  /*268d0*/  STL [R1+0xa78], R246 ;  /* 0x000a78f601007387 */ /* 0x0001e80000100800 */
[----:B0-----:R-:W3:Y:S01]  /*268e0*/  LDL.LU R246, [R1+0xa84] ;  /* 0x000a840001f67983 */ /* 0x001ee20000300800 */
[--C-:B------:R-:W-:Y:S01]  /*268f0*/  IMAD.X R251, R251, 0x1, R0.reuse, P5 ;  /* 0x00000001fbfb7824 */ /* 0x100fe200028e0600 */
[-C--:B------:R-:W-:Y:S02]  /*26900*/  IADD3 R250, P5, R250, R8.reuse, RZ ;  /* 0x00000008fafa7210 */ /* 0x080fe40007fbe0ff */
[----:B------:R0:W-:Y:S04]  /*26910*/  STL [R1+0xaa4], R252 ;  /* 0x000aa4fc01007387 */ /* 0x0001e80000100800 */
[----:B------:R-:W-:Y:S04]  /*26920*/  STL [R1+0xa9c], R251 ;  /* 0x000a9cfb01007387 */ /* 0x000fe80000100800 */
[----:B------:R-:W-:Y:S01]  /*26930*/  STL [R1+0xa70], R250 ;  /* 0x000a70fa01007387 */ /* 0x000fe20000100800 */
[----:B--2---:R-:W-:Y:S01]  /*26940*/  IMAD.X R249, R249, 0x1, R0, P6 ;  /* 0x00000001f9f97824 */ /* 0x004fe200030e0600 */
[----:B------:R-:W-:-:S04]  /*26950*/  IADD3 R248, P6, R248, R8, RZ ;  /* 0x00000008f8f87210 */ /* 0x000fc80007fde0ff */
[----:B------:R-:W-:Y:S01]  /*26960*/  STL [R1+0xa94], R249 ;  /* 0x000a94f901007387 */ /* 0x000fe20000100800 */
[----:B------:R-:W-:-:S03]  /*26970*/  IMAD.X R247, R247, 0x1, R0, P1 ;  /* 0x00000001f7f77824 */ /* 0x000fc600008e0600 */
[----:B------:R-:W-:Y:S01]  /*26980*/  STL [R1+0xa68], R248 ;  /* 0x000a68f801007387 */ /* 0x000fe20000100800 */
[----:B------:R-:W-:-:S03]  /*26990*/  IADD3 R245, P1, R245, R8, RZ ;  /* 0x00000008f5f57210 */ /* 0x000fc60007f3e0ff */
[----:B0-----:R-:W2:Y:S04]  /*269a0*/  LDL.LU R252, [R1+0xa58] ;  /* 0x000a580001fc7983 */ /* 0x001ea80000300800 */
[----:B------:R0:W-:Y:S04]  /*269b0*/  STL [R1+0xa60], R245 ;  /* 0x000a60f501007387 */ /* 0x0001e80000100800 */
[----:B------:R1:W-:Y:S04]  /*269c0*/  STL [R1+0xa8c], R247 ;  /* 0x000a8cf701007387 */ /* 0x0003e80000100800 */
[----:B0-----:R-:W4:Y:S04]  /*269d0*/  LDL.LU R245, [R1+0xa7c] ;  /* 0x000a7c0001f57983 */ /* 0x001f280000300800 */
[----:B------:R-:W4:Y:S04]  /*269e0*/  LDL.LU R251, [R1+0xa50] ;  /* 0x000a500001fb7983 */ /* 0x000f280000300800 */
[----:B------:R-:W4:Y:S01]  /*269f0*/  LDL.LU R250, [R1+0xa74] ;  /* 0x000a740001fa7983 */ /* 0x000f220000300800 */
[----:B---3--:R-:W-:-:S05]  /*26a00*/  IMAD.X R246, R246, 0x1, R0, P2 ;  /* 0x00000001f6f67824 */ /* 0x008fca00010e0600 */
[----:B------:R0:W-:Y:S04]  /*26a10*/  STL [R1+0xa84], R246 ;  /* 0x000a84f601007387 */ /* 0x0001e80000100800 */
[----:B------:R-:W3:Y:S04]  /*26a20*/  LDL.LU R249, [R1+0xa48] ;  /* 0x000a480001f97983 */ /* 0x000ee80000300800 */
[----:B------:R-:W3:Y:S04]  /*26a30*/  LDL.LU R248, [R1+0xa6c] ;  /* 0x000a6c0001f87983 */ /* 0x000ee80000300800 */
[----:B-1----:R-:W3:Y:S04]  /*26a40*/  LDL.LU R247, [R1+0xa40] ;  /* 0x000a400001f77983 */ /* 0x002ee80000300800 */
[----:B0-----:R-:W3:Y:S01]  /*26a50*/  LDL.LU R246, [R1+0xa64] ;  /* 0x000a640001f67983 */ /* 0x001ee20000300800 */
[-C--:B--2---:R-:W-:Y:S01]  /*26a60*/  IADD3 R252, P2, R252, R8.reuse, RZ ;  /* 0x00000008fcfc7210 */ /* 0x084fe20007f5e0ff */
[----:B----4-:R-:W-:Y:S01]  /*26a70*/  IMAD.X R245, R245, 0x1, R0, P3 ;  /* 0x00000001f5f57824 */ /* 0x010fe200018e0600 */
[----:B------:R-:W-:-:S04]  /*26a80*/  IADD3 R251, P3, R251, R8, RZ ;  /* 0x00000008fbfb7210 */ /* 0x000fc80007f7e0ff */
[----:B------:R0:W-:Y:S01]  /*26a90*/  STL [R1+0xa7c], R245 ;  /* 0x000a7cf501007387 */ /* 0x0001e20000100800 */
[----:B------:R-:W-:-:S03]  /*26aa0*/  IMAD.X R250, R250, 0x1, R0, P4 ;  /* 0x00000001fafa7824 */ /* 0x000fc600020e0600 */
[----:B0-----:R-:W2:Y:S04]  /*26ab0*/  LDL.LU R245, [R1+0xa38] ;  /* 0x000a380001f57983 */ /* 0x001ea80000300800 */
[----:B------:R0:W-:Y:S04]  /*26ac0*/  STL [R1+0xa58], R252 ;  /* 0x000a58fc01007387 */ /* 0x0001e80000100800 */
[----:B------:R-:W-:Y:S01]  /*26ad0*/  STL [R1+0xa50], R251 ;  /* 0x000a50fb01007387 */ /* 0x000fe20000100800 */
[----:B---3--:R-:W-:-:S03]  /*26ae0*/  IADD3 R249, P4, R249, R8, RZ ;  /* 0x00000008f9f97210 */ /* 0x008fc60007f9e0ff */
[----:B------:R-:W-:Y:S01]  /*26af0*/  STL [R1+0xa74], R250 ;  /* 0x000a74fa01007387 */ /* 0x000fe20000100800 */
[----:B------:R-:W-:-:S03]  /*26b00*/  IMAD.X R248, R248, 0x1, R0, P5 ;  /* 0x00000001f8f87824 */ /* 0x000fc600028e0600 */
[----:B------:R-:W-:Y:S01]  /*26b10*/  STL [R1+0xa48], R249 ;  /* 0x000a48f901007387 */ /* 0x000fe20000100800 */
[----:B------:R-:W-:-:S03]  /*26b20*/  IADD3 R247, P5, R247, R8, RZ ;  /* 0x00000008f7f77210 */ /* 0x000fc60007fbe0ff */
[----:B------:R-:W-:Y:S01]  /*26b30*/  STL [R1+0xa6c], R248 ;  /* 0x000a6cf801007387 */ /* 0x000fe20000100800 */
[----:B------:R-:W-:-:S03]  /*26b40*/  IMAD.X R246, R246, 0x1, R0, P6 ;  /* 0x00000001f6f67824 */ /* 0x000fc600030e0600 */
        /* <DEDUP_REMOVED lines=478> */
[----:B------:R-:W-:Y:S04]  /*28930*/  STL [R1+0x7c8], R251 ;  /* 0x0007c8fb01007387 */ /* 0x000fe80000100800 */
[----:B------:R-:W-:Y:S01]  /*28940*/  STL [R1+0x7ec], R250 ;  /* 0x0007ecfa01007387 */ /* 0x000fe20000100800 */
[----:B---3--:R-:W-:Y:S01]  /*28950*/  IADD3 R249, P1, R249, R8, RZ ;  /* 0x00000008f9f97210 */ /* 0x008fe20007f3e0ff */
[----:B------:R-:W-:-:S04]  /*28960*/  IMAD.X R248, R248, 0x1, R0, P2 ;  /* 0x00000001f8f87824 */ /* 0x000fc800010e0600 */
[----:B------:R-:W-:Y:S01]  /*28970*/  STL [R1+0x7c0], R249 ;  /* 0x0007c0f901007387 */ /* 0x000fe20000100800 */
[----:B------:R-:W-:-:S03]  /*28980*/  IADD3 R247, P2, R247, R8, RZ ;  /* 0x00000008f7f77210 */ /* 0x000fc60007f5e0ff */
[----:B------:R-:W-:Y:S04]  /*28990*/  STL [R1+0x7e4], R248 ;  /* 0x0007e4f801007387 */ /* 0x000fe80000100800 */
[----:B0-----:R-:W3:Y:S01]  /*289a0*/  LDL.LU R252, [R1+0x7d4] ;  /* 0x0007d40001fc7983 */ /* 0x001ee20000300800 */
[----:B------:R-:W-:-:S05]  /*289b0*/  IMAD.X R246, R246, 0x1, R0, P3 ;  /* 0x00000001f6f67824 */ /* 0x000fca00018e0600 */
        /* <DEDUP_REMOVED lines=20> */
[--C-:B--2---:R-:W-:Y:S01]  /*28b00*/  IMAD.X R249, R249, 0x1, R0.reuse, P6 ;  /* 0x00000001f9f97824 */ /* 0x104fe200030e0600 */
[----:B------:R-:W-:Y:S01]  /*28b10*/  IADD3 R248, P6, R248, R8, RZ ;  /* 0x00000008f8f87210 */ /* 0x000fe20007fde0ff */
[----:B------:R-:W-:-:S03]  /*28b20*/  IMAD.X R247, R247, 0x1, R0, P1 ;  /* 0x00000001f7f77824 */ /* 0x000fc600008e0600 */
[----:B------:R-:W-:Y:S04]  /*28b30*/  STL [R1+0x7c4], R249 ;  /* 0x0007c4f901007387 */ /* 0x000fe80000100800 */
[----:B------:R-:W-:Y:S04]  /*28b40*/  STL [R1+0x798], R248 ;  /* 0x000798f801007387 */ /* 0x000fe80000100800 */
[----:B0-----:R-:W2:Y:S01]  /*28b50*/  LDL.LU R252, [R1+0x788] ;  /* 0x0007880001fc7983 */ /* 0x001ea20000300800 */
[----:B------:R-:W-:-:S05]  /*28b60*/  IADD3 R245, P1, R245, R8, RZ ;  /* 0x00000008f5f57210 */ /* 0x000fca0007f3e0ff */
        /* <DEDUP_REMOVED lines=12> */
[--C-:B----4-:R-:W-:Y:S01]  /*28c30*/  IMAD.X R245, R245, 0x1, R0.reuse, P3 ;  /* 0x00000001f5f57824 */ /* 0x110fe200018e0600 */
[----:B------:R-:W-:Y:S01]  /*28c40*/  IADD3 R251, P3, R251, R8, RZ ;  /* 0x00000008fbfb7210 */ /* 0x000fe20007f7e0ff */
[----:B------:R-:W-:-:S03]  /*28c50*/  IMAD.X R250, R250, 0x1, R0, P4 ;  /* 0x00000001fafa7824 */ /* 0x000fc600020e0600 */
[----:B------:R0:W-:Y:S04]  /*28c60*/  STL [R1+0x7ac], R245 ;  /* 0x0007acf501007387 */ /* 0x0001e80000100800 */
[----:B0-----:R-:W2:Y:S04]  /*28c70*/  LDL.LU R245, [R1+0x768] ;  /* 0x0007680001f57983 */ /* 0x001ea80000300800 */
[----:B------:R0:W-:Y:S04]  /*28c80*/  STL [R1+0x788], R252 ;  /* 0x000788fc01007387 */ /* 0x0001e80000100800 */
[----:B------:R-:W-:Y:S04]  /*28c90*/  STL [R1+0x780], R251 ;  /* 0x000780fb01007387 */ /* 0x000fe80000100800 */
[----:B------:R-:W-:Y:S01]  /*28ca0*/  STL [R1+0x7a4], R250 ;  /* 0x0007a4fa01007387 */ /* 0x000fe20000100800 */
[-C--:B---3--:R-:W-:Y:S01]  /*28cb0*/  IADD3 R249, P4, R249, R8.reuse, RZ ;  /* 0x00000008f9f97210 */ /* 0x088fe20007f9e0ff */
[----:B------:R-:W-:Y:S01]  /*28cc0*/  IMAD.X R248, R248, 0x1, R0, P5 ;  /* 0x00000001f8f87824 */ /* 0x000fe200028e0600 */
[----:B------:R-:W-:-:S03]  /*28cd0*/  IADD3 R247, P5, R247, R8, RZ ;  /* 0x00000008f7f77210 */ /* 0x000fc60007fbe0ff */
[----:B------:R-:W-:Y:S04]  /*28ce0*/  STL [R1+0x778], R249 ;  /* 0x000778f901007387 */ /* 0x000fe80000100800 */
        /* <DEDUP_REMOVED lines=66> */
[----:B-1----:R-:W2:Y:S01]  /*29110*/  LDL.LU R247, [R1+0x72c] ;  /* 0x00072c0001f77983 */ /* 0x002ea20000300800 */
[----:B0-----:R-:W-:-:S03]  /*29120*/  IMAD.MOV.U32 R245, RZ, RZ, R226 ;  /* 0x000000fffff57224 */ /* 0x001fc600078e00e2 */
[----:B------:R-:W2:Y:S01]  /*29130*/  LDL.LU R226, [R1+0x700] ;  /* 0x0007000001e27983 */ /* 0x000ea20000300800 */
[----:B---3--:R-:W-:Y:S01]  /*29140*/  IMAD.X R252, R252, 0x1, R0, P4 ;  /* 0x00000001fcfc7824 */ /* 0x008fe200020e0600 */
[----:B----4-:R-:W-:-:S05]  /*29150*/  IADD3 R246, P4, R246, R8, RZ ;  /* 0x00000008f6f67210 */ /* 0x010fca0007f9e0ff */
[----:B------:R0:W-:Y:S04]  /*29160*/  STL [R1+0x718], R246 ;  /* 0x000718f601007387 */ /* 0x0001e80000100800 */
[----:B0-----:R-:W3:Y:S01]  /*29170*/  LDL.LU R246, [R1+0x724] ;  /* 0x0007240001f67983 */ /* 0x001ee20000300800 */
[--C-:B------:R-:W-:Y:S01]  /*29180*/  IMAD.X R251, R251, 0x1, R0.reuse, P5 ;  /* 0x00000001fbfb7824 */ /* 0x100fe200028e0600 */
[-C--:B------:R-:W-:Y:S02]  /*29190*/  IADD3 R250, P5, R250, R8.reuse, RZ ;  /* 0x00000008fafa7210 */ /* 0x080fe40007fbe0ff */
[----:B------:R-:W-:Y:S04]  /*291a0*/  STL [R1+0x744], R252 ;  /* 0x000744fc01007387 */ /* 0x000fe80000100800 */
[----:B------:R-:W-:Y:S04]  /*291b0*/  STL [R1+0x73c], R251 ;  /* 0x00073cfb01007387 */ /* 0x000fe80000100800 */
[----:B------:R-:W-:Y:S01]  /*291c0*/  STL [R1+0x710], R250 ;  /* 0x000710fa01007387 */ /* 0x000fe20000100800 */
[--C-:B--2---:R-:W-:Y:S01]  /*291d0*/  IMAD.X R249, R249, 0x1, R0.reuse, P6 ;  /* 0x00000001f9f97824 */ /* 0x104fe200030e0600 */
[----:B------:R-:W-:Y:S01]  /*291e0*/  IADD3 R248, P6, R248, R8, RZ ;  /* 0x00000008f8f87210 */ /* 0x000fe20007fde0ff */
[----:B------:R-:W-:-:S03]  /*291f0*/  IMAD.X R247, R247, 0x1, R0, P1 ;  /* 0x00000001f7f77824 */ /* 0x000fc600008e0600 */
[----:B------:R-:W-:Y:S04]  /*29200*/  STL [R1+0x734], R249 ;  /* 0x000734f901007387 */ /* 0x000fe80000100800 */
[----:B------:R-:W-:Y:S01]  /*29210*/  STL [R1+0x708], R248 ;  /* 0x000708f801007387 */ /* 0x000fe20000100800 */
[----:B------:R-:W-:-:S05]  /*29220*/  IADD3 R226, P1, R226, R8, RZ ;  /* 0x00000008e2e27210 */ /* 0x000fca0007f3e0ff */
[----:B------:R0:W-:Y:S04]  /*29230*/  STL [R1+0x700], R226 ;  /* 0x000700e201007387 */ /* 0x0001e80000100800 */
[----:B0-----:R-:W2:Y:S04]  /*29240*/  LDL.LU R226, [R1+0x6f8] ;  /* 0x0006f80001e27983 */ /* 0x001ea80000300800 */
        /* <DEDUP_REMOVED lines=8> */
[----:B------:R-:W3:Y:S04]  /*292d0*/  LDL.LU R248, [R1+0x6e0] ;  /* 0x0006e00001f87983 */ /* 0x000ee80000300800 */
[----:B0-----:R-:W3:Y:S01]  /*292e0*/  LDL.LU R246, [R1+0x704] ;  /* 0x0007040001f67983 */ /* 0x001ee20000300800 */
[----:B--2---:R-:W-:-:S05]  /*292f0*/  IADD3 R226, P2, R226, R8, RZ ;  /* 0x00000008e2e27210 */ /* 0x004fca0007f5e0ff */
[----:B------:R0:W-:Y:S01]  /*29300*/  STL [R1+0x6f8], R226 ;  /* 0x0006f8e201007387 */ /* 0x0001e20000100800 */
[--C-:B----4-:R-:W-:Y:S01]  /*29310*/  IMAD.X R247, R247, 0x1, R0.reuse, P3 ;  /* 0x00000001f7f77824 */ /* 0x110fe200018e0600 */
[-C--:B------:R-:W-:Y:S01]  /*29320*/  IADD3 R252, P3, R252, R8.reuse, RZ ;  /* 0x00000008fcfc7210 */ /* 0x080fe20007f7e0ff */
[--C-:B------:R-:W-:Y:S01]  /*29330*/  IMAD.X R251, R251, 0x1, R0.reuse, P4 ;  /* 0x00000001fbfb7824 */ /* 0x100fe200020e0600 */
[----:B0-----:R0:W5:Y:S04]  /*29340*/  LDL.LU R226, [R1+0xfdc] ;  /* 0x000fdc0001e27983 */ /* 0x0011680000300800 */
[----:B------:R1:W-:Y:S01]  /*29350*/  STL [R1+0x71c], R247 ;  /* 0x00071cf701007387 */ /* 0x0003e20000100800 */
[-C--:B---3--:R-:W-:Y:S01]  /*29360*/  IADD3 R250, P4, R250, R8.reuse, RZ ;  /* 0x00000008fafa7210 */ /* 0x088fe20007f9e0ff */
[--C-:B------:R-:W-:Y:S01]  /*29370*/  IMAD.X R249, R249, 0x1, R0.reuse, P5 ;  /* 0x00000001f9f97824 */ /* 0x100fe200028e0600 */
[----:B------:R-:W-:Y:S01]  /*29380*/  IADD3 R248, P5, R248, R8, RZ ;  /* 0x00000008f8f87210 */ /* 0x000fe20007fbe0ff */
[----:B-1----:R-:W2:Y:S04]  /*29390*/  LDL.LU R247, [R1+0xef0] ;  /* 0x000ef00001f77983 */ /* 0x002ea80000300800 */
[----:B------:R-:W-:Y:S01]  /*293a0*/  STL [R1+0x6f0], R252 ;  /* 0x0006f0fc01007387 */ /* 0x000fe20000100800 */
[----:B------:R-:W-:-:S03]  /*293b0*/  IMAD.X R246, R246, 0x1, R0, P6 ;  /* 0x00000001f6f67824 */ /* 0x000fc600030e0600 */
[----:B------:R-:W-:Y:S04]  /*293c0*/  STL [R1+0x714], R251 ;  /* 0x000714fb01007387 */ /* 0x000fe80000100800 */
[----:B------:R-:W-:Y:S04]  /*293d0*/  STL [R1+0x6e8], R250 ;  /* 0x0006e8fa01007387 */ /* 0x000fe80000100800 */
[----:B------:R-:W-:Y:S04]  /*293e0*/  STL [R1+0x70c], R249 ;  /* 0x00070cf901007387 */ /* 0x000fe80000100800 */
[----:B------:R-:W3:Y:S04]  /*293f0*/  LDL.LU R8, [R1+0x6fc] ;  /* 0x0006fc0001087983 */ /* 0x000ee80000300800 */
[----:B------:R1:W-:Y:S04]  /*29400*/  STL [R1+0x704], R246 ;  /* 0x000704f601007387 */ /* 0x0003e80000100800 */
[----:B------:R4:W-:Y:S04]  /*29410*/  STL [R1+0x6e0], R248 ;  /* 0x0006e0f801007387 */ /* 0x0009e80000100800 */
[----:B-1----:R-:W3:Y:S04]  /*29420*/  LDL.LU R246, [R1+0xae8] ;  /* 0x000ae80001f67983 */ /* 0x002ee80000300800 */
[----:B------:R-:W3:Y:S04]  /*29430*/  LDL.LU R252, [R1+0x6f4] ;  /* 0x0006f40001fc7983 */ /* 0x000ee80000300800 */
[----:B------:R-:W3:Y:S01]  /*29440*/  LDL.LU R251, [R1+0xeec] ;  /* 0x000eec0001fb7983 */ /* 0x000ee20000300800 */
[----:B--2---:R-:W-:-:S05]  /*29450*/  IADD3 R247, P6, R247, UR5, RZ ;  /* 0x00000005f7f77c10 */ /* 0x004fca000ffde0ff */
[----:B------:R1:W-:Y:S04]  /*29460*/  STL [R1+0xef0], R247 ;  /* 0x000ef0f701007387 */ /* 0x0003e80000100800 */
[----:B------:R-:W2:Y:S04]  /*29470*/  LDL.LU R250, [R1+0x6ec] ;  /* 0x0006ec0001fa7983 */ /* 0x000ea80000300800 */
[----:B------:R-:W2:Y:S04]  /*29480*/  LDL.LU R249, [R1+0xee8] ;  /* 0x000ee80001f97983 */ /* 0x000ea80000300800 */
[----:B----4-:R-:W4:Y:S01]  /*29490*/  LDL.LU R248, [R1+0x6e4] ;  /* 0x0006e40001f87983 */ /* 0x010f220000300800 */
[----:B---3--:R-:W-:-:S03]  /*294a0*/  IMAD.X R8, R8, 0x1, R0, P1 ;  /* 0x0000000108087824 */ /* 0x008fc600008e0600 */
[----:B-1----:R-:W3:Y:S01]  /*294b0*/  LDL.LU R247, [R1+0xee4] ;  /* 0x000ee40001f77983 */ /* 0x002ee20000300800 */
[----:B------:R-:W-:-:S05]  /*294c0*/  IADD3 R246, P1, R246, UR5, RZ ;  /* 0x00000005f6f67c10 */ /* 0x000fca000ff3e0ff */
[----:B------:R1:W-:Y:S04]  /*294d0*/  STL [R1+0xae8], R246 ;  /* 0x000ae8f601007387 */ /* 0x0003e80000100800 */
[----:B-1----:R-:W3:Y:S01]  /*294e0*/  LDL.LU R246, [R1+0x6dc] ;  /* 0x0006dc0001f67983 */ /* 0x002ee20000300800 */
[--C-:B------:R-:W-:Y:S01]  /*294f0*/  IMAD.X R252, R252, 0x1, R0.reuse, P2 ;  /* 0x00000001fcfc7824 */ /* 0x100fe200010e0600 */
[----:B------:R-:W-:Y:S02]  /*29500*/  IADD3 R251, P2, R251, UR5, RZ ;  /* 0x00000005fbfb7c10 */ /* 0x000fe4000ff5e0ff */
[----:B------:R-:W-:Y:S04]  /*29510*/  STL [R1+0x6fc], R8 ;  /* 0x0006fc0801007387 */ /* 0x000fe80000100800 */
[----:B------:R1:W-:Y:S04]  /*29520*/  STL [R1+0x6f4], R252 ;  /* 0x0006f4fc01007387 */ /* 0x0003e80000100800 */
[----:B------:R-:W-:Y:S01]  /*29530*/  STL [R1+0xeec], R251 ;  /* 0x000eecfb01007387 */ /* 0x000fe20000100800 */
[--C-:B--2---:R-:W-:Y:S01]  /*29540*/  IMAD.X R250, R250, 0x1, R0.reuse, P3 ;  /* 0x00000001fafa7824 */ /* 0x104fe200018e0600 */
[----:B------:R-:W-:Y:S01]  /*29550*/  IADD3 R249, P3, R249, UR5, RZ ;  /* 0x00000005f9f97c10 */ /* 0x000fe2000ff7e0ff */
[----:B----4-:R-:W-:-:S03]  /*29560*/  IMAD.X R248, R248, 0x1, R0, P4 ;  /* 0x00000001f8f87824 */ /* 0x010fc600020e0600 */
[----:B------:R-:W-:Y:S04]  /*29570*/  STL [R1+0x6ec], R250 ;  /* 0x0006ecfa01007387 */ /* 0x000fe80000100800 */
[----:B------:R-:W-:Y:S04]  /*29580*/  STL [R1+0xee8], R249 ;  /* 0x000ee8f901007387 */ /* 0x000fe80000100800 */
[----:B-1----:R-:W2:Y:S01]  /*29590*/  LDL.LU R252, [R1+0xee0] ;  /* 0x000ee00001fc7983 */ /* 0x002ea20000300800 */
[----:B---3--:R-:W-:-:S05]  /*295a0*/  IADD3 R247, P4, R247, UR5, RZ ;  /* 0x00000005f7f77c10 */ /* 0x008fca000ff9e0ff */
[----:B------:R1:W-:Y:S04]  /*295b0*/  STL [R1+0xee4], R247 ;  /* 0x000ee4f701007387 */ /* 0x0003e80000100800 */
[----:B------:R3:W-:Y:S04]  /*295c0*/  STL [R1+0x6e4], R248 ;  /* 0x0006e4f801007387 */ /* 0x0007e80000100800 */
[----:B-1----:R-:W4:Y:S04]  /*295d0*/  LDL.LU R247, [R1+0xaec] ;  /* 0x000aec0001f77983 */ /* 0x002f280000300800 */
[----:B------:R-:W4:Y:S01]  /*295e0*/  LDL.LU R251, [R1+0xedc] ;  /* 0x000edc0001fb7983 */ /* 0x000f220000300800 */
[----:B------:R-:W-:-:S03]  /*295f0*/  IMAD.X R246, R246, 0x1, R0, P5 ;  /* 0x00000001f6f67824 */ /* 0x000fc600028e0600 */
[----:B------:R-:W4:Y:S04]  /*29600*/  LDL.LU R250, [R1+0x6d8] ;  /* 0x0006d80001fa7983 */ /* 0x000f280000300800 */
[----:B------:R1:W-:Y:S04]  /*29610*/  STL [R1+0x6dc], R246 ;  /* 0x0006dcf601007387 */ /* 0x0003e80000100800 */
[----:B------:R-:W4:Y:S04]  /*29620*/  LDL.LU R249, [R1+0xed8] ;  /* 0x000ed80001f97983 */ /* 0x000f280000300800 */
[----:B---3--:R-:W3:Y:S04]  /*29630*/  LDL.LU R248, [R1+0xae4] ;  /* 0x000ae40001f87983 */ /* 0x008ee80000300800 */
[----:B-1----:R-:W3:Y:S01]  /*29640*/  LDL.LU R246, [R1+0xed0] ;  /* 0x000ed00001f67983 */ /* 0x002ee20000300800 */
[----:B--2---:R-:W-:-:S02]  /*29650*/  IADD3 R252, P5, R252, UR5, RZ ;  /* 0x00000005fcfc7c10 */ /* 0x004fc4000ffbe0ff */
[----:B----4-:R-:W-:Y:S02]  /*29660*/  IADD3.X R247, R247, UR60, RZ, P6, !PT ;  /* 0x0000003cf7f77c10 */ /* 0x010fe4000b7fe4ff */
[----:B------:R-:W-:Y:S02]  /*29670*/  IADD3 R251, P6, R251, UR5, RZ ;  /* 0x00000005fbfb7c10 */ /* 0x000fe4000ffde0ff */
[----:B------:R-:W-:Y:S01]  /*29680*/  IADD3.X R250, R250, UR60, RZ, P1, !PT ;  /* 0x0000003cfafa7c10 */ /* 0x000fe20008ffe4ff */
[----:B------:R1:W-:Y:S01]  /*29690*/  STL [R1+0xaec], R247 ;  /* 0x000aecf701007387 */ /* 0x0003e20000100800 */
[----:B------:R-:W-:Y:S02]  /*296a0*/  IADD3 R249, P1, R249, UR5, RZ ;  /* 0x00000005f9f97c10 */ /* 0x000fe4000ff3e0ff */
[----:B---3--:R-:W-:Y:S01]  /*296b0*/  IADD3.X R248, R248, UR60, RZ, P2, !PT ;  /* 0x0000003cf8f87c10 */ /* 0x008fe200097fe4ff */
[----:B-1----:R-:W2:Y:S04]  /*296c0*/  LDL.LU R247, [R1+0xae0] ;  /* 0x000ae00001f77983 */ /* 0x002ea80000300800 */
[----:B------:R-:W-:Y:S04]  /*296d0*/  STL [R1+0xee0], R252 ;  /* 0x000ee0fc01007387 */ /* 0x000fe80000100800 */
[----:B------:R-:W-:Y:S04]  /*296e0*/  STL [R1+0xedc], R251 ;  /* 0x000edcfb01007387 */ /* 0x000fe80000100800 */
[----:B------:R-:W-:Y:S04]  /*296f0*/  STL [R1+0x6d8], R250 ;  /* 0x0006d8fa01007387 */ /* 0x000fe80000100800 */
[----:B------:R-:W-:Y:S04]  /*29700*/  STL [R1+0xed8], R249 ;  /* 0x000ed8f901007387 */ /* 0x000fe80000100800 */
[----:B------:R1:W-:Y:S01]  /*29710*/  STL [R1+0xae4], R248 ;  /* 0x000ae4f801007387 */ /* 0x0003e20000100800 */
[----:B------:R-:W-:-:S03]  /*29720*/  IADD3 R246, P2, R246, UR5, RZ ;  /* 0x00000005f6f67c10 */ /* 0x000fc6000ff5e0ff */
[----:B-1----:R-:W3:Y:S04]  /*29730*/  LDL.LU R248, [R1+0xec8] ;  /* 0x000ec80001f87983 */ /* 0x002ee80000300800 */
[----:B------:R-:W4:Y:S04]  /*29740*/  LDL.LU R252, [R1+0xadc] ;  /* 0x000adc0001fc7983 */ /* 0x000f280000300800 */
[----:B------:R1:W-:Y:S04]  /*29750*/  STL [R1+0xed0], R246 ;  /* 0x000ed0f601007387 */ /* 0x0003e80000100800 */
[----:B-1----:R-:W4:Y:S04]  /*29760*/  LDL.LU R246, [R1+0xec0] ;  /* 0x000ec00001f67983 */ /* 0x002f280000300800 */
[----:B------:R-:W4:Y:S04]  /*29770*/  LDL.LU R251, [R1+0xad8] ;  /* 0x000ad80001fb7983 */ /* 0x000f280000300800 */
[----:B------:R-:W4:Y:S01]  /*29780*/  LDL.LU R250, [R1+0xeb8] ;  /* 0x000eb80001fa7983 */ /* 0x000f220000300800 */
[----:B--2---:R-:W-:-:S05]  /*29790*/  IADD3.X R247, R247, UR60, RZ, P3, !PT ;  /* 0x0000003cf7f77c10 */ /* 0x004fca0009ffe4ff */
[----:B------:R1:W-:Y:S04]  /*297a0*/  STL [R1+0xae0], R247 ;  /* 0x000ae0f701007387 */ /* 0x0003e80000100800 */
[----:B------:R-:W2:Y:S01]  /*297b0*/  LDL.LU R249, [R1+0xad4] ;  /* 0x000ad40001f97983 */ /* 0x000ea20000300800 */
[----:B---3--:R-:W-:-:S03]  /*297c0*/  IADD3 R248, P3, R248, UR5, RZ ;  /* 0x00000005f8f87c10 */ /* 0x008fc6000ff7e0ff */
[----:B-1----:R-:W3:Y:S01]  /*297d0*/  LDL.LU R247, [R1+0xeb0] ;  /* 0x000eb00001f77983 */ /* 0x002ee20000300800 */
[----:B----4-:R-:W-:-:S03]  /*297e0*/  IADD3.X R252, R252, UR60, RZ, P4, !PT ;  /* 0x0000003cfcfc7c10 */ /* 0x010fc6000a7fe4ff */
[----:B------:R1:W-:Y:S01]  /*297f0*/  STL [R1+0xec8], R248 ;  /* 0x000ec8f801007387 */ /* 0x0003e20000100800 */
[----:B------:R-:W-:-:S03]  /*29800*/  IADD3 R246, P4, R246, UR5, RZ ;  /* 0x00000005f6f67c10 */ /* 0x000fc6000ff9e0ff */
[----:B-1----:R-:W4:Y:S04]  /*29810*/  LDL.LU R248, [R1+0xed4] ;  /* 0x000ed40001f87983 */ /* 0x002f280000300800 */
[----:B------:R1:W-:Y:S04]  /*29820*/  STL [R1+0xec0], R246 ;  /* 0x000ec0f601007387 */ /* 0x0003e80000100800 */
[----:B-1----:R-:W4:Y:S01]  /*29830*/  LDL.LU R246, [R1+0xea8] ;  /* 0x000ea80001f67983 */ /* 0x002f220000300800 */
[----:B------:R-:W-:Y:S02]  /*29840*/  IADD3.X R251, R251, UR60, RZ, P5, !PT ;  /* 0x0000003cfbfb7c10 */ /* 0x000fe4000affe4ff */
[----:B------:R-:W-:Y:S01]  /*29850*/  IADD3 R250, P5, R250, UR5, RZ ;  /* 0x00000005fafa7c10 */ /* 0x000fe2000ffbe0ff */
[----:B------:R-:W-:Y:S04]  /*29860*/  STL [R1+0xadc], R252 ;  /* 0x000adcfc01007387 */ /* 0x000fe80000100800 */
[----:B------:R-:W-:Y:S04]  /*29870*/  STL [R1+0xad8], R251 ;  /* 0x000ad8fb01007387 */ /* 0x000fe80000100800 */
[----:B------:R-:W-:Y:S01]  /*29880*/  STL [R1+0xeb8], R250 ;  /* 0x000eb8fa01007387 */ /* 0x000fe20000100800 */
[----:B--2---:R-:W-:-:S05]  /*29890*/  IADD3.X R249, R249, UR60, RZ, P6, !PT ;  /* 0x0000003cf9f97c10 */ /* 0x004fca000b7fe4ff */
[----:B------:R-:W-:Y:S01]  /*298a0*/  STL [R1+0xad4], R249 ;  /* 0x000ad4f901007387 */ /* 0x000fe20000100800 */
[----:B---3--:R-:W-:-:S05]  /*298b0*/  IADD3 R247, P6, R247, UR5, RZ ;  /* 0x00000005f7f77c10 */ /* 0x008fca000ffde0ff */
[----:B------:R1:W-:Y:S01]  /*298c0*/  STL [R1+0xeb0], R247 ;  /* 0x000eb0f701007387 */ /* 0x0003e20000100800 */
[----:B----4-:R-:W-:-:S03]  /*298d0*/  IADD3.X R248, R248, UR60, RZ, P1, !PT ;  /* 0x0000003cf8f87c10 */ /* 0x010fc60008ffe4ff */
[----:B-1----:R-:W2:Y:S04]  /*298e0*/  LDL.LU R247, [R1+0xecc] ;  /* 0x000ecc0001f77983 */ /* 0x002ea80000300800 */
[----:B------:R-:W3:Y:S04]  /*298f0*/  LDL.LU R252, [R1+0xea0] ;  /* 0x000ea00001fc7983 */ /* 0x000ee80000300800 */
[----:B------:R1:W-:Y:S01]  /*29900*/  STL [R1+0xed4], R248 ;  /* 0x000ed4f801007387 */ /* 0x0003e20000100800 */
[----:B------:R-:W-:-:S03]  /*29910*/  IADD3 R246, P1, R246, UR5, RZ ;  /* 0x00000005f6f67c10 */ /* 0x000fc6000ff3e0ff */
[----:B-1----:R-:W4:Y:S04]  /*29920*/  LDL.LU R248, [R1+0xec4] ;  /* 0x000ec40001f87983 */ /* 0x002f280000300800 */
[----:B------:R-:W4:Y:S04]  /*29930*/  LDL.LU R251, [R1+0xe98] ;  /* 0x000e980001fb7983 */ /* 0x000f280000300800 */
[----:B------:R-:W4:Y:S04]  /*29940*/  LDL.LU R250, [R1+0xebc] ;  /* 0x000ebc0001fa7983 */ /* 0x000f280000300800 */
[----:B------:R1:W-:Y:S04]  /*29950*/  STL [R1+0xea8], R246 ;  /* 0x000ea8f601007387 */ /* 0x0003e80000100800 */
[----:B------:R-:W4:Y:S04]  /*29960*/  LDL.LU R249, [R1+0xe90] ;  /* 0x000e900001f97983 */ /* 0x000f280000300800 */
[----:B-1----:R-:W4:Y:S01]  /*29970*/  LDL.LU R246, [R1+0xeb4] ;  /* 0x000eb40001f67983 */ /* 0x002f220000300800 */
[----:B--2---:R-:W-:-:S02]  /*29980*/  IADD3.X R247, R247, UR60, RZ, P2, !PT ;  /* 0x0000003cf7f77c10 */ /* 0x004fc400097fe4ff */
[----:B---3--:R-:W-:-:S03]  /*29990*/  IADD3 R252, P2, R252, UR5, RZ ;  /* 0x00000005fcfc7c10 */ /* 0x008fc6000ff5e0ff */
[----:B------:R1:W-:Y:S01]  /*299a0*/  STL [R1+0xecc], R247 ;  /* 0x000eccf701007387 */ /* 0x0003e20000100800 */
[----:B----4-:R-:W-:-:S03]  /*299b0*/  IADD3.X R248, R248, UR60, RZ, P3, !PT ;  /* 0x0000003cf8f87c10 */ /* 0x010fc60009ffe4ff */
[----:B-1----:R-:W2:Y:S01]  /*299c0*/  LDL.LU R247, [R1+0xe88] ;  /* 0x000e880001f77983 */ /* 0x002ea20000300800 */
[----:B------:R-:W-:Y:S02]  /*299d0*/  IADD3 R251, P3, R251, UR5, RZ ;  /* 0x00000005fbfb7c10 */ /* 0x000fe4000ff7e0ff */
[----:B------:R-:W-:Y:S02]  /*299e0*/  IADD3.X R250, R250, UR60, RZ, P4, !PT ;  /* 0x0000003cfafa7c10 */ /* 0x000fe4000a7fe4ff */
[----:B------:R-:W-:Y:S01]  /*299f0*/  IADD3 R249, P4, R249, UR5, RZ ;  /* 0x00000005f9f97c10 */ /* 0x000fe2000ff9e0ff */
[----:B------:R1:W-:Y:S01]  /*29a00*/  STL [R1+0xec4], R248 ;  /* 0x000ec4f801007387 */ /* 0x0003e20000100800 */
[----:B------:R-:W-:-:S03]  /*29a10*/  IADD3.X R246, R246, UR60, RZ, P5, !PT ;  /* 0x0000003cf6f67c10 */ /* 0x000fc6000affe4ff */
[----:B-1----:R-:W3:Y:S04]  /*29a20*/  LDL.LU R248, [R1+0xeac] ;  /* 0x000eac0001f87983 */ /* 0x002ee80000300800 */
[----:B------:R-:W-:Y:S04]  /*29a30*/  STL [R1+0xea0], R252 ;  /* 0x000ea0fc01007387 */ /* 0x000fe80000100800 */
[----:B------:R-:W-:Y:S04]  /*29a40*/  STL [R1+0xe98], R251 ;  /* 0x000e98fb01007387 */ /* 0x000fe80000100800 */
[----:B------:R-:W-:Y:S04]  /*29a50*/  STL [R1+0xebc], R250 ;  /* 0x000ebcfa01007387 */ /* 0x000fe80000100800 */
[----:B------:R-:W-:Y:S04]  /*29a60*/  STL [R1+0xe90], R249 ;  /* 0x000e90f901007387 */ /* 0x000fe80000100800 */
[----:B------:R1:W-:Y:S04]  /*29a70*/  STL [R1+0xeb4], R246 ;  /* 0x000eb4f601007387 */ /* 0x0003e80000100800 */
[----:B-1----:R-:W4:Y:S04]  /*29a80*/  LDL.LU R246, [R1+0xe80] ;  /* 0x000e800001f67983 */ /* 0x002f280000300800 */
[----:B------:R-:W4:Y:S01]  /*29a90*/  LDL.LU R252, [R1+0xea4] ;  /* 0x000ea40001fc7983 */ /* 0x000f220000300800 */
[----:B--2---:R-:W-:-:S05]  /*29aa0*/  IADD3 R247, P5, R247, UR5, RZ ;  /* 0x00000005f7f77c10 */ /* 0x004fca000ffbe0ff */
[----:B------:R1:W-:Y:S01]  /*29ab0*/  STL [R1+0xe88], R247 ;  /* 0x000e88f701007387 */ /* 0x0003e20000100800 */
[----:B---3--:R-:W-:-:S03]  /*29ac0*/  IADD3.X R248, R248, UR60, RZ, P6, !PT ;  /* 0x0000003cf8f87c10 */ /* 0x008fc6000b7fe4ff */
[----:B-1----:R-:W2:Y:S04]  /*29ad0*/  LDL.LU R247, [R1+0xe78] ;  /* 0x000e780001f77983 */ /* 0x002ea80000300800 */
[----:B------:R-:W3:Y:S04]  /*29ae0*/  LDL.LU R251, [R1+0xe9c] ;  /* 0x000e9c0001fb7983 */ /* 0x000ee80000300800 */
[----:B------:R-:W3:Y:S04]  /*29af0*/  LDL.LU R250, [R1+0xe70] ;  /* 0x000e700001fa7983 */ /* 0x000ee80000300800 */
[----:B------:R1:W-:Y:S04]  /*29b00*/  STL [R1+0xeac], R248 ;  /* 0x000eacf801007387 */ /* 0x0003e80000100800 */
[----:B------:R-:W3:Y:S01]  /*29b10*/  LDL.LU R249, [R1+0xe94] ;  /* 0x000e940001f97983 */ /* 0x000ee20000300800 */
[----:B----4-:R-:W-:-:S03]  /*29b20*/  IADD3 R246, P6, R246, UR5, RZ ;  /* 0x00000005f6f67c10 */ /* 0x010fc6000ffde0ff */
[----:B-1----:R-:W4:Y:S04]  /*29b30*/  LDL.LU R248, [R1+0xe68] ;  /* 0x000e680001f87983 */ /* 0x002f280000300800 */
[----:B------:R1:W-:Y:S04]  /*29b40*/  STL [R1+0xe80], R246 ;  /* 0x000e80f601007387 */ /* 0x0003e80000100800 */
[----:B-1----:R-:W4:Y:S01]  /*29b50*/  LDL.LU R246, [R1+0xe8c] ;  /* 0x000e8c0001f67983 */ /* 0x002f220000300800 */
[----:B------:R-:W-:Y:S02]  /*29b60*/  IADD3.X R252, R252, UR60, RZ, P1, !PT ;  /* 0x0000003cfcfc7c10 */ /* 0x000fe40008ffe4ff */
[----:B--2---:R-:W-:-:S02]  /*29b70*/  IADD3 R247, P1, R247, UR5, RZ ;  /* 0x00000005f7f77c10 */ /* 0x004fc4000ff3e0ff */
[----:B---3--:R-:W-:Y:S02]  /*29b80*/  IADD3.X R251, R251, UR60, RZ, P2, !PT ;  /* 0x0000003cfbfb7c10 */ /* 0x008fe400097fe4ff */
[----:B------:R-:W-:Y:S01]  /*29b90*/  IADD3 R250, P2, R250, UR5, RZ ;  /* 0x00000005fafa7c10 */ /* 0x000fe2000ff5e0ff */
[----:B------:R1:W-:Y:S01]  /*29ba0*/  STL [R1+0xe78], R247 ;  /* 0x000e78f701007387 */ /* 0x0003e20000100800 */
[----:B------:R-:W-:-:S03]  /*29bb0*/  IADD3.X R249, R249, UR60, RZ, P3, !PT ;  /* 0x0000003cf9f97c10 */ /* 0x000fc60009ffe4ff */
[----:B-1----:R-:W2:Y:S01]  /*29bc0*/  LDL.LU R247, [R1+0xe60] ;  /* 0x000e600001f77983 */ /* 0x002ea20000300800 */
[----:B----4-:R-:W-:-:S03]  /*29bd0*/  IADD3 R248, P3, R248, UR5, RZ ;  /* 0x00000005f8f87c10 */ /* 0x010fc6000ff7e0ff */
[----:B------:R-:W-:Y:S04]  /*29be0*/  STL [R1+0xea4], R252 ;  /* 0x000ea4fc01007387 */ /* 0x000fe80000100800 */
[----:B------:R-:W-:Y:S04]  /*29bf0*/  STL [R1+0xe9c], R251 ;  /* 0x000e9cfb01007387 */ /* 0x000fe80000100800 */
[----:B------:R-:W-:Y:S04]  /*29c00*/  STL [R1+0xe70], R250 ;  /* 0x000e70fa01007387 */ /* 0x000fe80000100800 */
[----:B------:R-:W-:Y:S04]  /*29c10*/  STL [R1+0xe94], R249 ;  /* 0x000e94f901007387 */ /* 0x000fe80000100800 */
[----:B------:R1:W-:Y:S01]  /*29c20*/  STL [R1+0xe68], R248 ;  /* 0x000e68f801007387 */ /* 0x0003e20000100800 */
[----:B------:R-:W-:-:S03]  /*29c30*/  IADD3.X R246, R246, UR60, RZ, P4, !PT ;  /* 0x0000003cf6f67c10 */ /* 0x000fc6000a7fe4ff */
[----:B-1----:R-:W3:Y:S04]  /*29c40*/  LDL.LU R248, [R1+0xe84] ;  /* 0x000e840001f87983 */ /* 0x002ee80000300800 */
[----:B------:R-:W4:Y:S04]  /*29c50*/  LDL.LU R252, [R1+0xe58] ;  /* 0x000e580001fc7983 */ /* 0x000f280000300800 */
[----:B------:R1:W-:Y:S04]  /*29c60*/  STL [R1+0xe8c], R246 ;  /* 0x000e8cf601007387 */ /* 0x0003e80000100800 */
[----:B-1----:R-:W4:Y:S04]  /*29c70*/  LDL.LU R246, [R1+0xe7c] ;  /* 0x000e7c0001f67983 */ /* 0x002f280000300800 */
[----:B------:R-:W4:Y:S04]  /*29c80*/  LDL.LU R251, [R1+0xe50] ;  /* 0x000e500001fb7983 */ /* 0x000f280000300800 */
[----:B------:R-:W4:Y:S01]  /*29c90*/  LDL.LU R250, [R1+0xe74] ;  /* 0x000e740001fa7983 */ /* 0x000f220000300800 */
[----:B--2---:R-:W-:-:S05]  /*29ca0*/  IADD3 R247, P4, R247, UR5, RZ ;  /* 0x00000005f7f77c10 */ /* 0x004fca000ff9e0ff */
[----:B------:R1:W-:Y:S04]  /*29cb0*/  STL [R1+0xe60], R247 ;  /* 0x000e60f701007387 */ /* 0x0003e80000100800 */
[----:B------:R-:W2:Y:S04]  /*29cc0*/  LDL.LU R249, [R1+0xe48] ;  /* 0x000e480001f97983 */ /* 0x000ea80000300800 */
[----:B-1----:R-:W2:Y:S01]  /*29cd0*/  LDL.LU R247, [R1+0xe6c] ;  /* 0x000e6c0001f77983 */ /* 0x002ea20000300800 */
[----:B---3--:R-:W-:-:S05]  /*29ce0*/  IADD3.X R248, R248, UR60, RZ, P5, !PT ;  /* 0x0000003cf8f87c10 */ /* 0x008fca000affe4ff */
[----:B------:R1:W-:Y:S01]  /*29cf0*/  STL [R1+0xe84], R248 ;  /* 0x000e84f801007387 */ /* 0x0003e20000100800 */
[----:B----4-:R-:W-:-:S03]  /*29d00*/  IADD3.X R246, R246, UR60, RZ, P6, !PT ;  /* 0x0000003cf6f67c10 */ /* 0x010fc6000b7fe4ff */
[----:B-1----:R-:W3:Y:S04]  /*29d10*/  LDL.LU R248, [R1+0xe40] ;  /* 0x000e400001f87983 */ /* 0x002ee80000300800 */
[----:B------:R1:W-:Y:S04]  /*29d20*/  STL [R1+0xe7c], R246 ;  /* 0x000e7cf601007387 */ /* 0x0003e80000100800 */
[----:B-1----:R-:W4:Y:S01]  /*29d30*/  LDL.LU R246, [R1+0xe64] ;  /* 0x000e640001f67983 */ /* 0x002f220000300800 */
[----:B------:R-:W-:Y:S02]  /*29d40*/  IADD3 R252, P5, R252, UR5, RZ ;  /* 0x00000005fcfc7c10 */ /* 0x000fe4000ffbe0ff */
[----:B------:R-:W-:-:S02]  /*29d50*/  IADD3 R251, P6, R251, UR5, RZ ;  /* 0x00000005fbfb7c10 */ /* 0x000fc4000ffde0ff */
[----:B------:R-:W-:Y:S01]  /*29d60*/  IADD3.X R250, R250, UR60, RZ, P1, !PT ;  /* 0x0000003cfafa7c10 */ /* 0x000fe20008ffe4ff */
[----:B------:R-:W-:Y:S04]  /*29d70*/  STL [R1+0xe58], R252 ;  /* 0x000e58fc01007387 */ /* 0x000fe80000100800 */
[----:B------:R-:W-:Y:S04]  /*29d80*/  STL [R1+0xe50], R251 ;  /* 0x000e50fb01007387 */ /* 0x000fe80000100800 */
[----:B------:R-:W-:Y:S01]  /*29d90*/  STL [R1+0xe74], R250 ;  /* 0x000e74fa01007387 */ /* 0x000fe20000100800 */
[----:B--2---:R-:W-:-:S05]  /*29da0*/  IADD3 R249, P1, R249, UR5, RZ ;  /* 0x00000005f9f97c10 */ /* 0x004fca000ff3e0ff */
[----:B------:R-:W-:Y:S01]  /*29db0*/  STL [R1+0xe48], R249 ;  /* 0x000e48f901007387 */ /* 0x000fe20000100800 */
[----:B------:R-:W-:-:S05]  /*29dc0*/  IADD3.X R247, R247, UR60, RZ, P2, !PT ;  /* 0x0000003cf7f77c10 */ /* 0x000fca00097fe4ff */
[----:B------:R1:W-:Y:S04]  /*29dd0*/  STL [R1+0xe6c], R247 ;  /* 0x000e6cf701007387 */ /* 0x0003e80000100800 */
[----:B-1----:R-:W2:Y:S01]  /*29de0*/  LDL.LU R247, [R1+0xe38] ;  /* 0x000e380001f77983 */ /* 0x002ea20000300800 */
[----:B---3--:R-:W-:-:S03]  /*29df0*/  IADD3 R248, P2, R248, UR5, RZ ;  /* 0x00000005f8f87c10 */ /* 0x008fc6000ff5e0ff */
[----:B------:R-:W3:Y:S04]  /*29e00*/  LDL.LU R252, [R1+0xe5c] ;  /* 0x000e5c0001fc7983 */ /* 0x000ee80000300800 */
[----:B------:R1:W-:Y:S01]  /*29e10*/  STL [R1+0xe40], R248 ;  /* 0x000e40f801007387 */ /* 0x0003e20000100800 */
[----:B----4-:R-:W-:-:S03]  /*29e20*/  IADD3.X R246, R246, UR60, RZ, P3, !PT ;  /* 0x0000003cf6f67c10 */ /* 0x010fc60009ffe4ff */
[----:B-1----:R-:W4:Y:S04]  /*29e30*/  LDL.LU R248, [R1+0xe30] ;  /* 0x000e300001f87983 */ /* 0x002f280000300800 */
[----:B------:R-:W4:Y:S04]  /*29e40*/  LDL.LU R251, [R1+0xe54] ;  /* 0x000e540001fb7983 */ /* 0x000f280000300800 */
[----:B------:R-:W4:Y:S04]  /*29e50*/  LDL.LU R250, [R1+0xe28] ;  /* 0x000e280001fa7983 */ /* 0x000f280000300800 */
[----:B------:R1:W-:Y:S04]  /*29e60*/  STL [R1+0xe64], R246 ;  /* 0x000e64f601007387 */ /* 0x0003e80000100800 */
[----:B------:R-:W4:Y:S04]  /*29e70*/  LDL.LU R249, [R1+0xe4c] ;  /* 0x000e4c0001f97983 */ /* 0x000f280000300800 */
[----:B-1----:R-:W4:Y:S01]  /*29e80*/  LDL.LU R246, [R1+0xe20] ;  /* 0x000e200001f67983 */ /* 0x002f220000300800 */
[----:B--2---:R-:W-:-:S02]  /*29e90*/  IADD3 R247, P3, R247, UR5, RZ ;  /* 0x00000005f7f77c10 */ /* 0x004fc4000ff7e0ff */
[----:B---3--:R-:W-:-:S03]  /*29ea0*/  IADD3.X R252, R252, UR60, RZ, P4, !PT ;  /* 0x0000003cfcfc7c10 */ /* 0x008fc6000a7fe4ff */
[----:B------:R1:W-:Y:S04]  /*29eb0*/  STL [R1+0xe38], R247 ;  /* 0x000e38f701007387 */ /* 0x0003e80000100800 */
[----:B-1----:R-:W2:Y:S01]  /*29ec0*/  LDL.LU R247, [R1+0xe44] ;  /* 0x000e440001f77983 */ /* 0x002ea20000300800 */
[----:B----4-:R-:W-:Y:S02]  /*29ed0*/  IADD3 R248, P4, R248, UR5, RZ ;  /* 0x00000005f8f87c10 */ /* 0x010fe4000ff9e0ff */
[----:B------:R-:W-:Y:S02]  /*29ee0*/  IADD3.X R251, R251, UR60, RZ, P5, !PT ;  /* 0x0000003cfbfb7c10 */ /* 0x000fe4000affe4ff */
[----:B------:R-:W-:Y:S02]  /*29ef0*/  IADD3 R250, P5, R250, UR5, RZ ;  /* 0x00000005fafa7c10 */ /* 0x000fe4000ffbe0ff */
[----:B------:R-:W-:Y:S01]  /*29f00*/  IADD3.X R249, R249, UR60, RZ, P6, !PT ;  /* 0x0000003cf9f97c10 */ /* 0x000fe2000b7fe4ff */
[----:B------:R1:W-:Y:S01]  /*29f10*/  STL [R1+0xe30], R248 ;  /* 0x000e30f801007387 */ /* 0x0003e20000100800 */
[----:B------:R-:W-:-:S03]  /*29f20*/  IADD3 R246, P6, R246, UR5, RZ ;  /* 0x00000005f6f67c10 */ /* 0x000fc6000ffde0ff */
        /* <DEDUP_REMOVED lines=8> */
[----:B--2---:R-:W-:-:S05]  /*29fb0*/  IADD3.X R247, R247, UR60, RZ, P1, !PT ;  /* 0x0000003cf7f77c10 */ /* 0x004fca0008ffe4ff */
[----:B------:R1:W-:Y:S04]  /*29fc0*/  STL [R1+0xe44], R247 ;  /* 0x000e44f701007387 */ /* 0x0003e80000100800 */
[----:B-1----:R-:W2:Y:S01]  /*29fd0*/  LDL.LU R247, [R1+0xe34] ;  /* 0x000e340001f77983 */ /* 0x002ea20000300800 */
[----:B---3--:R-:W-:-:S03]  /*29fe0*/  IADD3 R248, P1, R248, UR5, RZ ;  /* 0x00000005f8f87c10 */ /* 0x008fc6000ff3e0ff */
[----:B------:R-:W3:Y:S04]  /*29ff0*/  LDL.LU R251, [R1+0xe08] ;  /* 0x000e080001fb7983 */ /* 0x000ee80000300800 */
[----:B------:R-:W3:Y:S04]  /*2a000*/  LDL.LU R250, [R1+0xe2c] ;  /* 0x000e2c0001fa7983 */ /* 0x000ee80000300800 */
[----:B------:R1:W-:Y:S04]  /*2a010*/  STL [R1+0xe18], R248 ;  /* 0x000e18f801007387 */ /* 0x0003e80000100800 */
[----:B------:R-:W3:Y:S01]  /*2a020*/  LDL.LU R249, [R1+0xe00] ;  /* 0x000e000001f97983 */ /* 0x000ee20000300800 */
[----:B----4-:R-:W-:-:S03]  /*2a030*/  IADD3.X R246, R246, UR60, RZ, P2, !PT ;  /* 0x0000003cf6f67c10 */ /* 0x010fc600097fe4ff */
[----:B-1----:R-:W4:Y:S04]  /*2a040*/  LDL.LU R248, [R1+0xe24] ;  /* 0x000e240001f87983 */ /* 0x002f280000300800 */
[----:B------:R1:W-:Y:S04]  /*2a050*/  STL [R1+0xe3c], R246 ;  /* 0x000e3cf601007387 */ /* 0x0003e80000100800 */
[----:B-1----:R-:W4:Y:S01]  /*2a060*/  LDL.LU R246, [R1+0xdf8] ;  /* 0x000df80001f67983 */ /* 0x002f220000300800 */
[----:B------:R-:W-:Y:S02]  /*2a070*/  IADD3 R252, P2, R252, UR5, RZ ;  /* 0x00000005fcfc7c10 */ /* 0x000fe4000ff5e0ff */
[----:B--2---:R-:W-:-:S02]  /*2a080*/  IADD3.X R247, R247, UR60, RZ, P3, !PT ;  /* 0x0000003cf7f77c10 */ /* 0x004fc40009ffe4ff */
[----:B---3--:R-:W-:Y:S02]  /*2a090*/  IADD3 R251, P3, R251, UR5, RZ ;  /* 0x00000005fbfb7c10 */ /* 0x008fe4000ff7e0ff */
[----:B------:R-:W-:Y:S01]  /*2a0a0*/  IADD3.X R250, R250, UR60, RZ, P4, !PT ;  /* 0x0000003cfafa7c10 */ /* 0x000fe2000a7fe4ff */
[----:B------:R1:W-:Y:S01]  /*2a0b0*/  STL [R1+0xe34], R247 ;  /* 0x000e34f701007387 */ /* 0x0003e20000100800 */
[----:B------:R-:W-:-:S03]  /*2a0c0*/  IADD3 R249, P4, R249, UR5, RZ ;  /* 0x00000005f9f97c10 */ /* 0x000fc6000ff9e0ff */
[----:B-1----:R-:W2:Y:S04]  /*2a0d0*/  LDL.LU R247, [R1+0xe1c] ;  /* 0x000e1c0001f77983 */ /* 0x002ea80000300800 */
[----:B------:R-:W-:Y:S01]  /*2a0e0*/  STL [R1+0xe10], R252 ;  /* 0x000e10fc01007387 */ /* 0x000fe20000100800 */
[----:B----4-:R-:W-:-:S03]  /*2a0f0*/  IADD3.X R248, R248, UR60, RZ, P5, !PT ;  /* 0x0000003cf8f87c10 */ /* 0x010fc6000affe4ff */
        /* <DEDUP_REMOVED lines=13> */
[----:B------:R-:W2:Y:S04]  /*2a1d0*/  LDL.LU R249, [R1+0xe04] ;  /* 0x000e040001f97983 */ /* 0x000ea80000300800 */
[----:B-1----:R-:W2:Y:S01]  /*2a1e0*/  LDL.LU R247, [R1+0xdd8] ;  /* 0x000dd80001f77983 */ /* 0x002ea20000300800 */
[----:B---3--:R-:W-:Y:S02]  /*2a1f0*/  IADD3 R248, P6, R248, UR5, RZ ;  /* 0x00000005f8f87c10 */ /* 0x008fe4000ffde0ff */
[----:B----4-:R-:W-:-:S03]  /*2a200*/  IADD3.X R252, R252, UR60, RZ, P1, !PT ;  /* 0x0000003cfcfc7c10 */ /* 0x010fc60008ffe4ff */
[----:B------:R1:W-:Y:S01]  /*2a210*/  STL [R1+0xdf0], R248 ;  /* 0x000df0f801007387 */ /* 0x0003e20000100800 */
[----:B------:R-:W-:-:S03]  /*2a220*/  IADD3 R246, P1, R246, UR5, RZ ;  /* 0x00000005f6f67c10 */ /* 0x000fc6000ff3e0ff */
[----:B-1----:R-:W3:Y:S04]  /*2a230*/  LDL.LU R248, [R1+0xdfc] ;  /* 0x000dfc0001f87983 */ /* 0x002ee80000300800 */
        /* <DEDUP_REMOVED lines=9> */
[----:B------:R-:W-:-:S05]  /*2a2d0*/  IADD3 R247, P3, R247, UR5, RZ ;  /* 0x00000005f7f77c10 */ /* 0x000fca000ff7e0ff */
[----:B------:R1:W-:Y:S04]  /*2a2e0*/  STL [R1+0xdd8], R247 ;  /* 0x000dd8f701007387 */ /* 0x0003e80000100800 */
[----:B-1----:R-:W2:Y:S04]  /*2a2f0*/  LDL.LU R247, [R1+0xdf4] ;  /* 0x000df40001f77983 */ /* 0x002ea80000300800 */
[----:B------:R-:W2:Y:S01]  /*2a300*/  LDL.LU R252, [R1+0xdc8] ;  /* 0x000dc80001fc7983 */ /* 0x000ea20000300800 */
[----:B---3--:R-:W-:-:S05]  /*2a310*/  IADD3.X R248, R248, UR60, RZ, P4, !PT ;  /* 0x0000003cf8f87c10 */ /* 0x008fca000a7fe4ff */
[----:B------:R1:W-:Y:S01]  /*2a320*/  STL [R1+0xdfc], R248 ;  /* 0x000dfcf801007387 */ /* 0x0003e20000100800 */
[----:B----4-:R-:W-:-:S03]  /*2a330*/  IADD3 R246, P4, R246, UR5, RZ ;  /* 0x00000005f6f67c10 */ /* 0x010fc6000ff9e0ff */
[----:B-1----:R-:W3:Y:S04]  /*2a340*/  LDL.LU R248, [R1+0xdec] ;  /* 0x000dec0001f87983 */ /* 0x002ee80000300800 */
[----:B------:R-:W4:Y:S04]  /*2a350*/  LDL.LU R251, [R1+0xdc0] ;  /* 0x000dc00001fb7983 */ /* 0x000f280000300800 */
[----:B------:R-:W4:Y:S04]  /*2a360*/  LDL.LU R250, [R1+0xde4] ;  /* 0x000de40001fa7983 */ /* 0x000f280000300800 */
[----:B------:R1:W-:Y:S04]  /*2a370*/  STL [R1+0xdd0], R246 ;  /* 0x000dd0f601007387 */ /* 0x0003e80000100800 */
[----:B------:R-:W4:Y:S04]  /*2a380*/  LDL.LU R249, [R1+0xdb8] ;  /* 0x000db80001f97983 */ /* 0x000f280000300800 */
[----:B-1----:R-:W4:Y:S01]  /*2a390*/  LDL.LU R246, [R1+0xddc] ;  /* 0x000ddc0001f67983 */ /* 0x002f220000300800 */
[----:B--2---:R-:W-:-:S02]  /*2a3a0*/  IADD3.X R247, R247, UR60, RZ, P5, !PT ;  /* 0x0000003cf7f77c10 */ /* 0x004fc4000affe4ff */
[----:B------:R-:W-:-:S03]  /*2a3b0*/  IADD3 R252, P5, R252, UR5, RZ ;  /* 0x00000005fcfc7c10 */ /* 0x000fc6000ffbe0ff */
[----:B------:R1:W-:Y:S04]  /*2a3c0*/  STL [R1+0xdf4], R247 ;  /* 0x000df4f701007387 */ /* 0x0003e80000100800 */
[----:B-1----:R-:W2:Y:S01]  /*2a3d0*/  LDL.LU R247, [R1+0xdb0] ;  /* 0x000db00001f77983 */ /* 0x002ea20000300800 */
[----:B---3--:R-:W-:Y:S02]  /*2a3e0*/  IADD3.X R248, R248, UR60, RZ, P6, !PT ;  /* 0x0000003cf8f87c10 */ /* 0x008fe4000b7fe4ff */
[----:B----4-:R-:W-:Y:S02]  /*2a3f0*/  IADD3 R251, P6, R251, UR5, RZ ;  /* 0x00000005fbfb7c10 */ /* 0x010fe4000ffde0ff */
[----:B------:R-:W-:Y:S01]  /*2a400*/  IADD3.X R250, R250, UR60, RZ, P1, !PT ;  /* 0x0000003cfafa7c10 */ /* 0x000fe20008ffe4ff */
[----:B------:R1:W-:Y:S01]  /*2a410*/  STL [R1+0xdec], R248 ;  /* 0x000decf801007387 */ /* 0x0003e20000100800 */
[----:B------:R-:W-:-:S02]  /*2a420*/  IADD3 R249, P1, R249, UR5, RZ ;  /* 0x00000005f9f97c10 */ /* 0x000fc4000ff3e0ff */
[----:B------:R-:W-:Y:S01]  /*2a430*/  IADD3.X R246, R246, UR60, RZ, P2, !PT ;  /* 0x0000003cf6f67c10 */ /* 0x000fe200097fe4ff */
        /* <DEDUP_REMOVED lines=9> */
[----:B------:R1:W-:Y:S04]  /*2a4d0*/  STL [R1+0xdb0], R247 ;  /* 0x000db0f701007387 */ /* 0x0003e80000100800 */
[----:B-1----:R-:W2:Y:S04]  /*2a4e0*/  LDL.LU R247, [R1+0xda0] ;  /* 0x000da00001f77983 */ /* 0x002ea80000300800 */
[----:B------:R-:W2:Y:S01]  /*2a4f0*/  LDL.LU R251, [R1+0xdc4] ;  /* 0x000dc40001fb7983 */ /* 0x000ea20000300800 */
[----:B---3--:R-:W-:-:S03]  /*2a500*/  IADD3.X R248, R248, UR60, RZ, P3, !PT ;  /* 0x0000003cf8f87c10 */ /* 0x008fc60009ffe4ff */
        /* <DEDUP_REMOVED lines=9> */
[----:B------:R-:W-:Y:S02]  /*2a5a0*/  IADD3.X R251, R251, UR60, RZ, P5, !PT ;  /* 0x0000003cfbfb7c10 */ /* 0x000fe4000affe4ff */
[----:B---3--:R-:W-:Y:S01]  /*2a5b0*/  IADD3 R250, P5, R250, UR5, RZ ;  /* 0x00000005fafa7c10 */ /* 0x008fe2000ffbe0ff */
[----:B------:R1:W-:Y:S01]  /*2a5c0*/  STL [R1+0xda0], R247 ;  /* 0x000da0f701007387 */ /* 0x0003e20000100800 */
[----:B------:R-:W-:-:S03]  /*2a5d0*/  IADD3.X R249, R249, UR60, RZ, P6, !PT ;  /* 0x0000003cf9f97c10 */ /* 0x000fc6000b7fe4ff */
[----:B-1----:R-:W2:Y:S04]  /*2a5e0*/  LDL.LU R247, [R1+0xd88] ;  /* 0x000d880001f77983 */ /* 0x002ea80000300800 */
[----:B------:R-:W-:Y:S01]  /*2a5f0*/  STL [R1+0xdcc], R252 ;  /* 0x000dccfc01007387 */ /* 0x000fe20000100800 */
[----:B----4-:R-:W-:-:S03]  /*2a600*/  IADD3 R248, P6, R248, UR5, RZ ;  /* 0x00000005f8f87c10 */ /* 0x010fc6000ffde0ff */
        /* <DEDUP_REMOVED lines=31> */
[----:B-1----:R-:W2:Y:S04]  /*2a800*/  LDL.LU R247, [R1+0xd60] ;  /* 0x000d600001f77983 */ /* 0x002ea80000300800 */
[----:B------:R-:W2:Y:S01]  /*2a810*/  LDL.LU R252, [R1+0xd84] ;  /* 0x000d840001fc7983 */ /* 0x000ea20000300800 */
[----:B---3--:R-:W-:-:S05]  /*2a820*/  IADD3 R248, P5, R248, UR5, RZ ;  /* 0x00000005f8f87c10 */ /* 0x008fca000ffbe0ff */
[----:B------:R1:W-:Y:S01]  /*2a830*/  STL [R1+0xd68], R248 ;  /* 0x000d68f801007387 */ /* 0x0003e20000100800 */
[----:B----4-:R-:W-:-:S03]  /*2a840*/  IADD3.X R246, R246, UR60, RZ, P6, !PT ;  /* 0x0000003cf6f67c10 */ /* 0x010fc6000b7fe4ff */
[----:B-1----:R-:W3:Y:S04]  /*2a850*/  LDL.LU R248, [R1+0xd58] ;  /* 0x000d580001f87983 */ /* 0x002ee80000300800 */
[----:B------:R-:W4:Y:S04]  /*2a860*/  LDL.LU R251, [R1+0xd7c] ;  /* 0x000d7c0001fb7983 */ /* 0x000f280000300800 */
[----:B------:R-:W4:Y:S04]  /*2a870*/  LDL.LU R250, [R1+0xd50] ;  /* 0x000d500001fa7983 */ /* 0x000f280000300800 */
[----:B------:R1:W-:Y:S04]  /*2a880*/  STL [R1+0xd8c], R246 ;  /* 0x000d8cf601007387 */ /* 0x0003e80000100800 */
[----:B------:R-:W4:Y:S04]  /*2a890*/  LDL.LU R249, [R1+0xd74] ;  /* 0x000d740001f97983 */ /* 0x000f280000300800 */
[----:B-1----:R-:W4:Y:S01]  /*2a8a0*/  LDL.LU R246, [R1+0xd48] ;  /* 0x000d480001f67983 */ /* 0x002f220000300800 */
[----:B--2---:R-:W-:-:S02]  /*2a8b0*/  IADD3 R247, P6, R247, UR5, RZ ;  /* 0x00000005f7f77c10 */ /* 0x004fc4000ffde0ff */
[----:B------:R-:W-:-:S03]  /*2a8c0*/  IADD3.X R252, R252, UR60, RZ, P1, !PT ;  /* 0x0000003cfcfc7c10 */ /* 0x000fc60008ffe4ff */
[----:B------:R1:W-:Y:S04]  /*2a8d0*/  STL [R1+0xd60], R247 ;  /* 0x000d60f701007387 */ /* 0x0003e80000100800 */
[----:B-1----:R-:W2:Y:S01]  /*2a8e0*/  LDL.LU R247, [R1+0xd6c] ;  /* 0x000d6c0001f77983 */ /* 0x002ea20000300800 */
[----:B---3--:R-:W-:Y:S02]  /*2a8f0*/  IADD3 R248, P1, R248, UR5, RZ ;  /* 0x00000005f8f87c10 */ /* 0x008fe4000ff3e0ff */
[----:B----4-:R-:W-:Y:S02]  /*2a900*/  IADD3.X R251, R251, UR60, RZ, P2, !PT ;  /* 0x0000003cfbfb7c10 */ /* 0x010fe400097fe4ff */
[----:B------:R-:W-:Y:S01]  /*2a910*/  IADD3 R250, P2, R250, UR5, RZ ;  /* 0x00000005fafa7c10 */ /* 0x000fe2000ff5e0ff */
[----:B------:R1:W-:Y:S01]  /*2a920*/  STL [R1+0xd58], R248 ;  /* 0x000d58f801007387 */ /* 0x0003e20000100800 */
[----:B------:R-:W-:-:S02]  /*2a930*/  IADD3.X R249, R249, UR60, RZ, P3, !PT ;  /* 0x0000003cf9f97c10 */ /* 0x000fc40009ffe4ff */
[----:B------:R-:W-:Y:S01]  /*2a940*/  IADD3 R246, P3, R246, UR5, RZ ;  /* 0x00000005f6f67c10 */ /* 0x000fe2000ff7e0ff */
        /* <DEDUP_REMOVED lines=10> */
[----:B-1----:R-:W2:Y:S04]  /*2a9f0*/  LDL.LU R247, [R1+0xd5c] ;  /* 0x000d5c0001f77983 */ /* 0x002ea80000300800 */
[----:B------:R-:W2:Y:S04]  /*2aa00*/  LDL.LU R251, [R1+0xd30] ;  /* 0x000d300001fb7983 */ /* 0x000ea80000300800 */
[----:B------:R-:W2:Y:S01]  /*2aa10*/  LDL.LU R250, [R1+0xd54] ;  /* 0x000d540001fa7983 */ /* 0x000ea20000300800 */
[----:B---3--:R-:W-:-:S05]  /*2aa20*/  IADD3 R248, P4, R248, UR5, RZ ;  /* 0x00000005f8f87c10 */ /* 0x008fca000ff9e0ff */
        /* <DEDUP_REMOVED lines=8> */
[----:B------:R-:W-:Y:S02]  /*2aab0*/  IADD3 R251, P6, R251, UR5, RZ ;  /* 0x00000005fbfb7c10 */ /* 0x000fe4000ffde0ff */
[----:B------:R-:W-:Y:S01]  /*2aac0*/  IADD3.X R250, R250, UR60, RZ, P1, !PT ;  /* 0x0000003cfafa7c10 */ /* 0x000fe20008ffe4ff */
[----:B------:R1:W-:Y:S01]  /*2aad0*/  STL [R1+0xd5c], R247 ;  /* 0x000d5cf701007387 */ /* 0x0003e20000100800 */
[----:B---3--:R-:W-:-:S03]  /*2aae0*/  IADD3 R249, P1, R249, UR5, RZ ;  /* 0x00000005f9f97c10 */ /* 0x008fc6000ff3e0ff */
[----:B-1----:R-:W2:Y:S04]  /*2aaf0*/  LDL.LU R247, [R1+0xd44] ;  /* 0x000d440001f77983 */ /* 0x002ea80000300800 */
[----:B------:R-:W-:Y:S04]  /*2ab00*/  STL [R1+0xd38], R252 ;  /* 0x000d38fc01007387 */ /* 0x000fe80000100800 */
[----:B------:R-:W-:Y:S01]  /*2ab10*/  STL [R1+0xd30], R251 ;  /* 0x000d30fb01007387 */ /* 0x000fe20000100800 */
[----:B----4-:R-:W-:-:S03]  /*2ab20*/  IADD3.X R248, R248, UR60, RZ, P2, !PT ;  /* 0x0000003cf8f87c10 */ /* 0x010fc600097fe4ff */
        /* <DEDUP_REMOVED lines=62> */
[----:B------:R-:W2:Y:S04]  /*2af10*/  LDL.LU R251, [R1+0xcec] ;  /* 0x000cec0001fb7983 */ /* 0x000ea80000300800 */
[----:B------:R-:W2:Y:S01]  /*2af20*/  LDL.LU R250, [R1+0xcc0] ;  /* 0x000cc00001fa7983 */ /* 0x000ea20000300800 */
[----:B---3--:R-:W-:-:S05]  /*2af30*/  IADD3.X R248, R248, UR60, RZ, P6, !PT ;  /* 0x0000003cf8f87c10 */ /* 0x008fca000b7fe4ff */
        /* <DEDUP_REMOVED lines=9> */
[----:B------:R-:W-:Y:S01]  /*2afd0*/  IADD3 R250, P2, R250, UR5, RZ ;  /* 0x00000005fafa7c10 */ /* 0x000fe2000ff5e0ff */
[----:B------:R1:W-:Y:S01]  /*2afe0*/  STL [R1+0xcc8], R247 ;  /* 0x000cc8f701007387 */ /* 0x0003e20000100800 */
[----:B---3--:R-:W-:-:S03]  /*2aff0*/  IADD3.X R249, R249, UR60, RZ, P3, !PT ;  /* 0x0000003cf9f97c10 */ /* 0x008fc60009ffe4ff */
[----:B-1----:R-:W2:Y:S04]  /*2b000*/  LDL.LU R247, [R1+0xcb0] ;  /* 0x000cb00001f77983 */ /* 0x002ea80000300800 */
[----:B------:R-:W-:Y:S04]  /*2b010*/  STL [R1+0xcf4], R252 ;  /* 0x000cf4fc01007387 */ /* 0x000fe80000100800 */
[----:B------:R-:W-:Y:S01]  /*2b020*/  STL [R1+0xcec], R251 ;  /* 0x000cecfb01007387 */ /* 0x000fe20000100800 */
[----:B----4-:R-:W-:-:S03]  /*2b030*/  IADD3 R248, P3, R248, UR5, RZ ;  /* 0x00000005f8f87c10 */ /* 0x010fc6000ff7e0ff */
        /* <DEDUP_REMOVED lines=78> */
[----:B------:R1:W-:Y:S04]  /*2b520*/  STL [R1+0xc60], R252 ;  /* 0x000c60fc01007387 */ /* 0x0003e80000100800 */
[----:B------:R3:W-:Y:S04]  /*2b530*/  STL [R1+0xc58], R251 ;  /* 0x000c58fb01007387 */ /* 0x0007e80000100800 */
[----:B------:R-:W-:Y:S01]  /*2b540*/  STL [R1+0xc7c], R250 ;  /* 0x000c7cfa01007387 */ /* 0x000fe20000100800 */
[----:B----4-:R-:W-:-:S03]  /*2b550*/  IADD3.X R248, R248, UR60, RZ, P5, !PT ;  /* 0x0000003cf8f87c10 */ /* 0x010fc6000affe4ff */
[----:B------:R-:W-:Y:S04]  /*2b560*/  STL [R1+0xc50], R249 ;  /* 0x000c50f901007387 */ /* 0x000fe80000100800 */
[----:B-1----:R-:W4:Y:S04]  /*2b570*/  LDL.LU R252, [R1+0xc40] ;  /* 0x000c400001fc7983 */ /* 0x002f280000300800 */
[----:B------:R-:W-:Y:S04]  /*2b580*/  STL [R1+0xc74], R248 ;  /* 0x000c74f801007387 */ /* 0x000fe80000100800 */
[----:B---3--:R-:W3:Y:S01]  /*2b590*/  LDL.LU R251, [R1+0xc64] ;  /* 0x000c640001fb7983 */ /* 0x008ee20000300800 */
[----:B------:R-:W-:-:S05]  /*2b5a0*/  IADD3 R246, P5, R246, UR5, RZ ;  /* 0x00000005f6f67c10 */ /* 0x000fca000ffbe0ff */
[----:B------:R1:W-:Y:S04]  /*2b5b0*/  STL [R1+0xc48], R246 ;  /* 0x000c48f601007387 */ /* 0x0003e80000100800 */
[----:B-1----:R-:W3:Y:S04]  /*2b5c0*/  LDL.LU R246, [R1+0xc38] ;  /* 0x000c380001f67983 */ /* 0x002ee80000300800 */
[----:B------:R-:W3:Y:S04]  /*2b5d0*/  LDL.LU R250, [R1+0xc5c] ;  /* 0x000c5c0001fa7983 */ /* 0x000ee80000300800 */
[----:B------:R-:W3:Y:S01]  /*2b5e0*/  LDL.LU R249, [R1+0xc30] ;  /* 0x000c300001f97983 */ /* 0x000ee20000300800 */
[----:B--2---:R-:W-:-:S05]  /*2b5f0*/  IADD3.X R247, R247, UR60, RZ, P6, !PT ;  /* 0x0000003cf7f77c10 */ /* 0x004fca000b7fe4ff */
[----:B------:R1:W-:Y:S04]  /*2b600*/  STL [R1+0xc6c], R247 ;  /* 0x000c6cf701007387 */ /* 0x0003e80000100800 */
[----:B------:R-:W2:Y:S01]  /*2b610*/  LDL.LU R248, [R1+0xc54] ;  /* 0x000c540001f87983 */ /* 0x000ea20000300800 */
[----:B----4-:R-:W-:Y:S02]  /*2b620*/  IADD3 R252, P6, R252, UR5, RZ ;  /* 0x00000005fcfc7c10 */ /* 0x010fe4000ffde0ff */
[----:B---3--:R-:W-:Y:S01]  /*2b630*/  IADD3.X R251, R251, UR60, RZ, P1, !PT ;  /* 0x0000003cfbfb7c10 */ /* 0x008fe20008ffe4ff */
[----:B-1----:R-:W3:Y:S04]  /*2b640*/  LDL.LU R247, [R1+0xc28] ;  /* 0x000c280001f77983 */ /* 0x002ee80000300800 */
[----:B------:R-:W-:Y:S01]  /*2b650*/  STL [R1+0xc40], R252 ;  /* 0x000c40fc01007387 */ /* 0x000fe20000100800 */
[----:B------:R-:W-:-:S05]  /*2b660*/  IADD3 R246, P1, R246, UR5, RZ ;  /* 0x00000005f6f67c10 */ /* 0x000fca000ff3e0ff */
[----:B------:R1:W-:Y:S04]  /*2b670*/  STL [R1+0xc38], R246 ;  /* 0x000c38f601007387 */ /* 0x0003e80000100800 */
[----:B-1----:R-:W4:Y:S01]  /*2b680*/  LDL.LU R246, [R1+0xc4c] ;  /* 0x000c4c0001f67983 */ /* 0x002f220000300800 */
[----:B------:R-:W-:Y:S02]  /*2b690*/  IADD3.X R250, R250, UR60, RZ, P2, !PT ;  /* 0x0000003cfafa7c10 */ /* 0x000fe400097fe4ff */
[----:B------:R-:W-:Y:S01]  /*2b6a0*/  IADD3 R249, P2, R249, UR5, RZ ;  /* 0x00000005f9f97c10 */ /* 0x000fe2000ff5e0ff */
[----:B------:R1:W-:Y:S04]  /*2b6b0*/  STL [R1+0xc64], R251 ;  /* 0x000c64fb01007387 */ /* 0x0003e80000100800 */
[----:B------:R-:W-:Y:S04]  /*2b6c0*/  STL [R1+0xc5c], R250 ;  /* 0x000c5cfa01007387 */ /* 0x000fe80000100800 */
[----:B------:R-:W-:Y:S01]  /*2b6d0*/  STL [R1+0xc30], R249 ;  /* 0x000c30f901007387 */ /* 0x000fe20000100800 */
[----:B--2---:R-:W-:-:S05]  /*2b6e0*/  IADD3.X R248, R248, UR60, RZ, P3, !PT ;  /* 0x0000003cf8f87c10 */ /* 0x004fca0009ffe4ff */
[----:B------:R-:W-:Y:S04]  /*2b6f0*/  STL [R1+0xc54], R248 ;  /* 0x000c54f801007387 */ /* 0x000fe80000100800 */
[----:B------:R-:W2:Y:S04]  /*2b700*/  LDL.LU R8, [R1+0xc20] ;  /* 0x000c200001087983 */ /* 0x000ea80000300800 */
[----:B------:R-:W2:Y:S01]  /*2b710*/  LDL.LU R252, [R1+0xc44] ;  /* 0x000c440001fc7983 */ /* 0x000ea20000300800 */
[----:B---3--:R-:W-:-:S05]  /*2b720*/  IADD3 R247, P3, R247, UR5, RZ ;  /* 0x00000005f7f77c10 */ /* 0x008fca000ff7e0ff */
[----:B------:R3:W-:Y:S04]  /*2b730*/  STL [R1+0xc28], R247 ;  /* 0x000c28f701007387 */ /* 0x0007e80000100800 */
[----:B-1----:R-:W2:Y:S04]  /*2b740*/  LDL.LU R251, [R1+0xc18] ;  /* 0x000c180001fb7983 */ /* 0x002ea80000300800 */
[----:B---3--:R-:W3:Y:S04]  /*2b750*/  LDL.LU R247, [R1+0xc3c] ;  /* 0x000c3c0001f77983 */ /* 0x008ee80000300800 */
[----:B------:R-:W3:Y:S04]  /*2b760*/  LDL.LU R250, [R1+0xc10] ;  /* 0x000c100001fa7983 */ /* 0x000ee80000300800 */
[----:B------:R-:W3:Y:S01]  /*2b770*/  LDL.LU R249, [R1+0xc34] ;  /* 0x000c340001f97983 */ /* 0x000ee20000300800 */
[----:B----4-:R-:W-:-:S05]  /*2b780*/  IADD3.X R246, R246, UR60, RZ, P4, !PT ;  /* 0x0000003cf6f67c10 */ /* 0x010fca000a7fe4ff */
[----:B------:R1:W-:Y:S04]  /*2b790*/  STL [R1+0xc4c], R246 ;  /* 0x000c4cf601007387 */ /* 0x0003e80000100800 */
[----:B------:R-:W4:Y:S04]  /*2b7a0*/  LDL.LU R248, [R1+0xc08] ;  /* 0x000c080001f87983 */ /* 0x000f280000300800 */
[----:B-1----:R-:W4:Y:S01]  /*2b7b0*/  LDL.LU R246, [R1+0xc2c] ;  /* 0x000c2c0001f67983 */ /* 0x002f220000300800 */
[----:B--2---:R-:W-:Y:S02]  /*2b7c0*/  IADD3 R8, P4, R8, UR5, RZ ;  /* 0x0000000508087c10 */ /* 0x004fe4000ff9e0ff */
[----:B------:R-:W-:-:S03]  /*2b7d0*/  IADD3.X R252, R252, UR60, RZ, P5, !PT ;  /* 0x0000003cfcfc7c10 */ /* 0x000fc6000affe4ff */
[----:B------:R-:W-:Y:S01]  /*2b7e0*/  STL [R1+0xc20], R8 ;  /* 0x000c200801007387 */ /* 0x000fe20000100800 */
[----:B------:R-:W-:Y:S02]  /*2b7f0*/  IADD3 R251, P5, R251, UR5, RZ ;  /* 0x00000005fbfb7c10 */ /* 0x000fe4000ffbe0ff */
[----:B---3--:R-:W-:Y:S02]  /*2b800*/  IADD3.X R247, R247, UR60, RZ, P6, !PT ;  /* 0x0000003cf7f77c10 */ /* 0x008fe4000b7fe4ff */
[----:B------:R-:W-:Y:S02]  /*2b810*/  IADD3 R250, P6, R250, UR5, RZ ;  /* 0x00000005fafa7c10 */ /* 0x000fe4000ffde0ff */
[----:B------:R-:W-:Y:S01]  /*2b820*/  IADD3.X R249, R249, UR60, RZ, P1, !PT ;  /* 0x0000003cf9f97c10 */ /* 0x000fe20008ffe4ff */
[----:B------:R1:W-:Y:S04]  /*2b830*/  STL [R1+0xc3c], R247 ;  /* 0x000c3cf701007387 */ /* 0x0003e80000100800 */
[----:B------:R2:W-:Y:S04]  /*2b840*/  STL [R1+0xc44], R252 ;  /* 0x000c44fc01007387 */ /* 0x0005e80000100800 */
[----:B-1----:R-:W3:Y:S04]  /*2b850*/  LDL.LU R247, [R1+0xc00] ;  /* 0x000c000001f77983 */ /* 0x002ee80000300800 */
[----:B------:R1:W-:Y:S04]  /*2b860*/  STL [R1+0xc18], R251 ;  /* 0x000c18fb01007387 */ /* 0x0003e80000100800 */
[----:B------:R-:W-:Y:S04]  /*2b870*/  STL [R1+0xc10], R250 ;  /* 0x000c10fa01007387 */ /* 0x000fe80000100800 */
[----:B------:R-:W-:Y:S01]  /*2b880*/  STL [R1+0xc34], R249 ;  /* 0x000c34f901007387 */ /* 0x000fe20000100800 */
[----:B----4-:R-:W-:-:S05]  /*2b890*/  IADD3 R248, P1, R248, UR5, RZ ;  /* 0x00000005f8f87c10 */ /* 0x010fca000ff3e0ff */
[----:B------:R-:W-:Y:S04]  /*2b8a0*/  STL [R1+0xc08], R248 ;  /* 0x000c08f801007387 */ /* 0x000fe80000100800 */
[----:B------:R-:W4:Y:S04]  /*2b8b0*/  LDL.LU R8, [R1+0xc24] ;  /* 0x000c240001087983 */ /* 0x000f280000300800 */
[----:B--2---:R-:W2:Y:S01]  /*2b8c0*/  LDL.LU R252, [R1+0xbf8] ;  /* 0x000bf80001fc7983 */ /* 0x004ea20000300800 */
[----:B------:R-:W-:-:S05]  /*2b8d0*/  IADD3.X R246, R246, UR60, RZ, P2, !PT ;  /* 0x0000003cf6f67c10 */ /* 0x000fca00097fe4ff */
[----:B------:R0:W-:Y:S04]  /*2b8e0*/  STL [R1+0xc2c], R246 ;  /* 0x000c2cf601007387 */ /* 0x0001e80000100800 */
[----:B-1----:R-:W2:Y:S04]  /*2b8f0*/  LDL.LU R251, [R1+0xc1c] ;  /* 0x000c1c0001fb7983 */ /* 0x002ea80000300800 */
[----:B0-----:R-:W2:Y:S04]  /*2b900*/  LDL.LU R246, [R1+0xbf0] ;  /* 0x000bf00001f67983 */ /* 0x001ea80000300800 */
[----:B------:R-:W2:Y:S04]  /*2b910*/  LDL.LU R250, [R1+0xc14] ;  /* 0x000c140001fa7983 */ /* 0x000ea80000300800 */
[----:B------:R-:W2:Y:S01]  /*2b920*/  LDL.LU R249, [R1+0xbe8] ;  /* 0x000be80001f97983 */ /* 0x000ea20000300800 */
[----:B---3--:R-:W-:-:S05]  /*2b930*/  IADD3 R247, P2, R247, UR5, RZ ;  /* 0x00000005f7f77c10 */ /* 0x008fca000ff5e0ff */
[----:B------:R0:W-:Y:S04]  /*2b940*/  STL [R1+0xc00], R247 ;  /* 0x000c00f701007387 */ /* 0x0001e80000100800 */
[----:B------:R-:W3:Y:S04]  /*2b950*/  LDL.LU R248, [R1+0xc0c] ;  /* 0x000c0c0001f87983 */ /* 0x000ee80000300800 */
[----:B0-----:R-:W3:Y:S01]  /*2b960*/  LDL.LU R247, [R1+0xbe0] ;  /* 0x000be00001f77983 */ /* 0x001ee20000300800 */
[----:B----4-:R-:W-:Y:S02]  /*2b970*/  IADD3.X R8, R8, UR60, RZ, P3, !PT ;  /* 0x0000003c08087c10 */ /* 0x010fe40009ffe4ff */
[----:B--2---:R-:W-:-:S02]  /*2b980*/  IADD3 R252, P3, R252, UR5, RZ ;  /* 0x00000005fcfc7c10 */ /* 0x004fc4000ff7e0ff */
[----:B------:R-:W-:Y:S01]  /*2b990*/  IADD3.X R251, R251, UR60, RZ, P4, !PT ;  /* 0x0000003cfbfb7c10 */ /* 0x000fe2000a7fe4ff */
[----:B------:R-:W-:Y:S01]  /*2b9a0*/  STL [R1+0xc24], R8 ;  /* 0x000c240801007387 */ /* 0x000fe20000100800 */
[----:B------:R-:W-:-:S05]  /*2b9b0*/  IADD3 R246, P4, R246, UR5, RZ ;  /* 0x00000005f6f67c10 */ /* 0x000fca000ff9e0ff */
[----:B------:R0:W-:Y:S04]  /*2b9c0*/  STL [R1+0xbf0], R246 ;  /* 0x000bf0f601007387 */ /* 0x0001e80000100800 */
[----:B------:R1:W-:Y:S04]  /*2b9d0*/  STL [R1+0xbf8], R252 ;  /* 0x000bf8fc01007387 */ /* 0x0003e80000100800 */
[----:B0-----:R-:W2:Y:S01]  /*2b9e0*/  LDL.LU R246, [R1+0xc04] ;  /* 0x000c040001f67983 */ /* 0x001ea20000300800 */
[----:B------:R-:W-:Y:S02]  /*2b9f0*/  IADD3.X R250, R250, UR60, RZ, P5, !PT ;  /* 0x0000003cfafa7c10 */ /* 0x000fe4000affe4ff */
[----:B------:R-:W-:Y:S01]  /*2ba00*/  IADD3 R249, P5, R249, UR5, RZ ;  /* 0x00000005f9f97c10 */ /* 0x000fe2000ffbe0ff */
[----:B------:R0:W-:Y:S04]  /*2ba10*/  STL [R1+0xc1c], R251 ;  /* 0x000c1cfb01007387 */ /* 0x0001e80000100800 */
[----:B------:R-:W-:Y:S04]  /*2ba20*/  STL [R1+0xc14], R250 ;  /* 0x000c14fa01007387 */ /* 0x000fe80000100800 */
[----:B------:R-:W-:Y:S01]  /*2ba30*/  STL [R1+0xbe8], R249 ;  /* 0x000be8f901007387 */ /* 0x000fe20000100800 */
[----:B---3--:R-:W-:-:S05]  /*2ba40*/  IADD3.X R248, R248, UR60, RZ, P6, !PT ;  /* 0x0000003cf8f87c10 */ /* 0x008fca000b7fe4ff */
[----:B------:R-:W-:Y:S04]  /*2ba50*/  STL [R1+0xc0c], R248 ;  /* 0x000c0cf801007387 */ /* 0x000fe80000100800 */
[----:B------:R-:W3:Y:S04]  /*2ba60*/  LDL.LU R8, [R1+0xbd8] ;  /* 0x000bd80001087983 */ /* 0x000ee80000300800 */
[----:B-1----:R-:W4:Y:S01]  /*2ba70*/  LDL.LU R252, [R1+0xbfc] ;  /* 0x000bfc0001fc7983 */ /* 0x002f220000300800 */
[----:B------:R-:W-:-:S05]  /*2ba80*/  IADD3 R247, P6, R247, UR5, RZ ;  /* 0x00000005f7f77c10 */ /* 0x000fca000ffde0ff */
[----:B------:R1:W-:Y:S04]  /*2ba90*/  STL [R1+0xbe0], R247 ;  /* 0x000be0f701007387 */ /* 0x0003e80000100800 */
[----:B0-----:R-:W4:Y:S04]  /*2baa0*/  LDL.LU R251, [R1+0xbd0] ;  /* 0x000bd00001fb7983 */ /* 0x001f280000300800 */
[----:B-1----:R-:W4:Y:S04]  /*2bab0*/  LDL.LU R247, [R1+0xbf4] ;  /* 0x000bf40001f77983 */ /* 0x002f280000300800 */
[----:B------:R-:W4:Y:S04]  /*2bac0*/  LDL.LU R250, [R1+0xbc8] ;  /* 0x000bc80001fa7983 */ /* 0x000f280000300800 */
[----:B------:R-:W4:Y:S01]  /*2bad0*/  LDL.LU R249, [R1+0xbec] ;  /* 0x000bec0001f97983 */ /* 0x000f220000300800 */
[----:B--2---:R-:W-:-:S05]  /*2bae0*/  IADD3.X R246, R246, UR60, RZ, P1, !PT ;  /* 0x0000003cf6f67c10 */ /* 0x004fca0008ffe4ff */
[----:B------:R0:W-:Y:S04]  /*2baf0*/  STL [R1+0xc04], R246 ;  /* 0x000c04f601007387 */ /* 0x0001e80000100800 */
[----:B------:R-:W2:Y:S04]  /*2bb00*/  LDL.LU R248, [R1+0xbc0] ;  /* 0x000bc00001f87983 */ /* 0x000ea80000300800 */
[----:B0-----:R-:W2:Y:S01]  /*2bb10*/  LDL.LU R246, [R1+0xbe4] ;  /* 0x000be40001f67983 */ /* 0x001ea20000300800 */
[----:B---3--:R-:W-:Y:S02]  /*2bb20*/  IADD3 R8, P1, R8, UR5, RZ ;  /* 0x0000000508087c10 */ /* 0x008fe4000ff3e0ff */
[----:B----4-:R-:W-:-:S03]  /*2bb30*/  IADD3.X R252, R252, UR60, RZ, P2, !PT ;  /* 0x0000003cfcfc7c10 */ /* 0x010fc600097fe4ff */
[----:B------:R-:W-:Y:S01]  /*2bb40*/  STL [R1+0xbd8], R8 ;  /* 0x000bd80801007387 */ /* 0x000fe20000100800 */
[----:B------:R-:W-:Y:S02]  /*2bb50*/  IADD3 R251, P2, R251, UR5, RZ ;  /* 0x00000005fbfb7c10 */ /* 0x000fe4000ff5e0ff */
[----:B------:R-:W-:Y:S02]  /*2bb60*/  IADD3.X R247, R247, UR60, RZ, P3, !PT ;  /* 0x0000003cf7f77c10 */ /* 0x000fe40009ffe4ff */
[----:B------:R-:W-:Y:S02]  /*2bb70*/  IADD3 R250, P3, R250, UR5, RZ ;  /* 0x00000005fafa7c10 */ /* 0x000fe4000ff7e0ff */
[----:B------:R-:W-:Y:S01]  /*2bb80*/  IADD3.X R249, R249, UR60, RZ, P4, !PT ;  /* 0x0000003cf9f97c10 */ /* 0x000fe2000a7fe4ff */
[----:B------:R0:W-:Y:S04]  /*2bb90*/  STL [R1+0xbf4], R247 ;  /* 0x000bf4f701007387 */ /* 0x0001e80000100800 */
[----:B------:R1:W-:Y:S04]  /*2bba0*/  STL [R1+0xbfc], R252 ;  /* 0x000bfcfc01007387 */ /* 0x0003e80000100800 */
[----:B0-----:R-:W3:Y:S04]  /*2bbb0*/  LDL.LU R247, [R1+0xbb8] ;  /* 0x000bb80001f77983 */ /* 0x001ee80000300800 */
[----:B------:R0:W-:Y:S04]  /*2bbc0*/  STL [R1+0xbd0], R251 ;  /* 0x000bd0fb01007387 */ /* 0x0001e80000100800 */
[----:B------:R-:W-:Y:S04]  /*2bbd0*/  STL [R1+0xbc8], R250 ;  /* 0x000bc8fa01007387 */ /* 0x000fe80000100800 */
[----:B------:R-:W-:Y:S01]  /*2bbe0*/  STL [R1+0xbec], R249 ;  /* 0x000becf901007387 */ /* 0x000fe20000100800 */
[----:B--2---:R-:W-:-:S05]  /*2bbf0*/  IADD3 R248, P4, R248, UR5, RZ ;  /* 0x00000005f8f87c10 */ /* 0x004fca000ff9e0ff */
[----:B------:R-:W-:Y:S04]  /*2bc00*/  STL [R1+0xbc0], R248 ;  /* 0x000bc0f801007387 */ /* 0x000fe80000100800 */
[----:B------:R-:W2:Y:S04]  /*2bc10*/  LDL.LU R8, [R1+0xbdc] ;  /* 0x000bdc0001087983 */ /* 0x000ea80000300800 */
[----:B-1----:R-:W4:Y:S01]  /*2bc20*/  LDL.LU R252, [R1+0xbb0] ;  /* 0x000bb00001fc7983 */ /* 0x002f220000300800 */
[----:B------:R-:W-:-:S05]  /*2bc30*/  IADD3.X R246, R246, UR60, RZ, P5, !PT ;  /* 0x0000003cf6f67c10 */ /* 0x000fca000affe4ff */
[----:B------:R1:W-:Y:S04]  /*2bc40*/  STL [R1+0xbe4], R246 ;  /* 0x000be4f601007387 */ /* 0x0003e80000100800 */
[----:B0-----:R-:W4:Y:S04]  /*2bc50*/  LDL.LU R251, [R1+0xbd4] ;  /* 0x000bd40001fb7983 */ /* 0x001f280000300800 */
[----:B-1----:R-:W4:Y:S04]  /*2bc60*/  LDL.LU R246, [R1+0xba8] ;  /* 0x000ba80001f67983 */ /* 0x002f280000300800 */
[----:B------:R-:W4:Y:S04]  /*2bc70*/  LDL.LU R250, [R1+0xbcc] ;  /* 0x000bcc0001fa7983 */ /* 0x000f280000300800 */
[----:B------:R-:W4:Y:S01]  /*2bc80*/  LDL.LU R249, [R1+0xba0] ;  /* 0x000ba00001f97983 */ /* 0x000f220000300800 */
[----:B---3--:R-:W-:-:S05]  /*2bc90*/  IADD3 R247, P5, R247, UR5, RZ ;  /* 0x00000005f7f77c10 */ /* 0x008fca000ffbe0ff */
[----:B------:R0:W-:Y:S04]  /*2bca0*/  STL [R1+0xbb8], R247 ;  /* 0x000bb8f701007387 */ /* 0x0001e80000100800 */
[----:B------:R-:W3:Y:S04]  /*2bcb0*/  LDL.LU R248, [R1+0xbc4] ;  /* 0x000bc40001f87983 */ /* 0x000ee80000300800 */
[----:B0-----:R-:W3:Y:S01]  /*2bcc0*/  LDL.LU R247, [R1+0xb98] ;  /* 0x000b980001f77983 */ /* 0x001ee20000300800 */
[----:B--2---:R-:W-:Y:S02]  /*2bcd0*/  IADD3.X R8, R8, UR60, RZ, P6, !PT ;  /* 0x0000003c08087c10 */ /* 0x004fe4000b7fe4ff */
[----:B----4-:R-:W-:-:S02]  /*2bce0*/  IADD3 R252, P6, R252, UR5, RZ ;  /* 0x00000005fcfc7c10 */ /* 0x010fc4000ffde0ff */
        /* <DEDUP_REMOVED lines=309> */
[----:B------:R-:W-:Y:S01]  /*2d040*/  STL [R1+0x5f8], R248 ;  /* 0x0005f8f801007387 */ /* 0x000fe20000100800 */
[----:B------:R-:W-:-:S05]  /*2d050*/  IADD3.X R246, R246, UR60, RZ, P5, !PT ;  /* 0x0000003cf6f67c10 */ /* 0x000fca000affe4ff */
[----:B------:R2:W-:Y:S04]  /*2d060*/  STL [R1+0x61c], R246 ;  /* 0x00061cf601007387 */ /* 0x0005e80000100800 */
[----:B------:R-:W4:Y:S04]  /*2d070*/  LDL.LU R8, [R1+0x614] ;  /* 0x0006140001087983 */ /* 0x000f280000300800 */
[----:B-1----:R-:W4:Y:S04]  /*2d080*/  LDL.LU R252, [R1+0x5e8] ;  /* 0x0005e80001fc7983 */ /* 0x002f280000300800 */
[----:B0-----:R-:W4:Y:S01]  /*2d090*/  LDL.LU R251, [R1+0x60c] ;  /* 0x00060c0001fb7983 */ /* 0x001f220000300800 */
[----:B--2---:R-:W-:-:S03]  /*2d0a0*/  IMAD.MOV.U32 R246, RZ, RZ, R245 ;  /* 0x000000fffff67224 */ /* 0x004fc600078e00f5 */
[----:B------:R-:W2:Y:S04]  /*2d0b0*/  LDL.LU R245, [R1+0x5e0] ;  /* 0x0005e00001f57983 */ /* 0x000ea80000300800 */
[----:B------:R-:W2:Y:S04]  /*2d0c0*/  LDL.LU R250, [R1+0x604] ;  /* 0x0006040001fa7983 */ /* 0x000ea80000300800 */
[----:B------:R-:W2:Y:S01]  /*2d0d0*/  LDL.LU R249, [R1+0x5d8] ;  /* 0x0005d80001f97983 */ /* 0x000ea20000300800 */
[----:B---3--:R-:W-:-:S05]  /*2d0e0*/  IADD3 R247, P5, R247, UR5, RZ ;  /* 0x00000005f7f77c10 */ /* 0x008fca000ffbe0ff */
[----:B------:R0:W-:Y:S04]  /*2d0f0*/  STL [R1+0x5f0], R247 ;  /* 0x0005f0f701007387 */ /* 0x0001e80000100800 */
[----:B------:R-:W3:Y:S04]  /*2d100*/  LDL.LU R248, [R1+0x5fc] ;  /* 0x0005fc0001f87983 */ /* 0x000ee80000300800 */
[----:B0-----:R-:W3:Y:S01]  /*2d110*/  LDL.LU R247, [R1+0x5d0] ;  /* 0x0005d00001f77983 */ /* 0x001ee20000300800 */
[----:B----4-:R-:W-:Y:S02]  /*2d120*/  IADD3.X R8, R8, UR60, RZ, P6, !PT ;  /* 0x0000003c08087c10 */ /* 0x010fe4000b7fe4ff */
[----:B------:R-:W-:-:S02]  /*2d130*/  IADD3.X R251, R251, UR60, RZ, P1, !PT ;  /* 0x0000003cfbfb7c10 */ /* 0x000fc40008ffe4ff */
[----:B------:R-:W-:Y:S01]  /*2d140*/  IADD3 R252, P6, R252, UR5, RZ ;  /* 0x00000005fcfc7c10 */ /* 0x000fe2000ffde0ff */
[----:B------:R-:W-:Y:S01]  /*2d150*/  STL [R1+0x614], R8 ;  /* 0x0006140801007387 */ /* 0x000fe20000100800 */
[----:B--2---:R-:W-:-:S05]  /*2d160*/  IADD3 R245, P1, R245, UR5, RZ ;  /* 0x00000005f5f57c10 */ /* 0x004fca000ff3e0ff */
[----:B------:R0:W-:Y:S04]  /*2d170*/  STL [R1+0x5e0], R245 ;  /* 0x0005e0f501007387 */ /* 0x0001e80000100800 */
[----:B------:R1:W-:Y:S04]  /*2d180*/  STL [R1+0x5e8], R252 ;  /* 0x0005e8fc01007387 */ /* 0x0003e80000100800 */
[----:B0-----:R-:W2:Y:S01]  /*2d190*/  LDL.LU R245, [R1+0x5f4] ;  /* 0x0005f40001f57983 */ /* 0x001ea20000300800 */
[----:B------:R-:W-:Y:S02]  /*2d1a0*/  IADD3.X R250, R250, UR60, RZ, P2, !PT ;  /* 0x0000003cfafa7c10 */ /* 0x000fe400097fe4ff */
[----:B------:R-:W-:Y:S01]  /*2d1b0*/  IADD3 R249, P2, R249, UR5, RZ ;  /* 0x00000005f9f97c10 */ /* 0x000fe2000ff5e0ff */
[----:B------:R0:W-:Y:S04]  /*2d1c0*/  STL [R1+0x60c], R251 ;  /* 0x00060cfb01007387 */ /* 0x0001e80000100800 */
[----:B------:R4:W-:Y:S04]  /*2d1d0*/  STL [R1+0x604], R250 ;  /* 0x000604fa01007387 */ /* 0x0009e80000100800 */
[----:B------:R-:W-:Y:S01]  /*2d1e0*/  STL [R1+0x5d8], R249 ;  /* 0x0005d8f901007387 */ /* 0x000fe20000100800 */
[----:B------:R-:W-:Y:S01]  /*2d1f0*/  IMAD.MOV.U32 R8, RZ, RZ, R246 ;  /* 0x000000ffff087224 */ /* 0x000fe200078e00f6 */
[----:B---3--:R-:W-:-:S05]  /*2d200*/  IADD3.X R248, R248, UR60, RZ, P3, !PT ;  /* 0x0000003cf8f87c10 */ /* 0x008fca0009ffe4ff */
[----:B------:R-:W-:Y:S04]  /*2d210*/  STL [R1+0x5fc], R248 ;  /* 0x0005fcf801007387 */ /* 0x000fe80000100800 */
[----:B-1----:R-:W3:Y:S04]  /*2d220*/  LDL.LU R252, [R1+0x5ec] ;  /* 0x0005ec0001fc7983 */ /* 0x002ee80000300800 */
[----:B0-----:R-:W3:Y:S01]  /*2d230*/  LDL.LU R251, [R1+0x5c0] ;  /* 0x0005c00001fb7983 */ /* 0x001ee20000300800 */
[----:B------:R-:W-:-:S05]  /*2d240*/  IADD3 R247, P3, R247, UR5, RZ ;  /* 0x00000005f7f77c10 */ /* 0x000fca000ff7e0ff */
[----:B------:R0:W-:Y:S04]  /*2d250*/  STL [R1+0x5d0], R247 ;  /* 0x0005d0f701007387 */ /* 0x0001e80000100800 */
[----:B----4-:R-:W4:Y:S04]  /*2d260*/  LDL.LU R250, [R1+0x5e4] ;  /* 0x0005e40001fa7983 */ /* 0x010f280000300800 */
[----:B0-----:R-:W4:Y:S04]  /*2d270*/  LDL.LU R247, [R1+0x5b8] ;  /* 0x0005b80001f77983 */ /* 0x001f280000300800 */
[----:B------:R-:W4:Y:S04]  /*2d280*/  LDL.LU R249, [R1+0x5dc] ;  /* 0x0005dc0001f97983 */ /* 0x000f280000300800 */
[----:B------:R-:W4:Y:S01]  /*2d290*/  LDL.LU R248, [R1+0x5b0] ;  /* 0x0005b00001f87983 */ /* 0x000f220000300800 */
[----:B--2---:R-:W-:-:S05]  /*2d2a0*/  IADD3.X R245, R245, UR60, RZ, P4, !PT ;  /* 0x0000003cf5f57c10 */ /* 0x004fca000a7fe4ff */
[----:B------:R0:W-:Y:S04]  /*2d2b0*/  STL [R1+0x5f4], R245 ;  /* 0x0005f4f501007387 */ /* 0x0001e80000100800 */
[----:B------:R-:W2:Y:S01]  /*2d2c0*/  LDL.LU R246, [R1+0x5d4] ;  /* 0x0005d40001f67983 */ /* 0x000ea20000300800 */
[----:B0-----:R-:W-:Y:S02]  /*2d2d0*/  IMAD.MOV.U32 R245, RZ, RZ, R244 ;  /* 0x000000fffff57224 */ /* 0x001fe400078e00f4 */
[----:B------:R-:W-:Y:S02]  /*2d2e0*/  IMAD.MOV.U32 R244, RZ, RZ, R229 ;  /* 0x000000fffff47224 */ /* 0x000fe400078e00e5 */
[----:B------:R-:W-:Y:S02]  /*2d2f0*/  IMAD.MOV.U32 R229, RZ, RZ, R227 ;  /* 0x000000ffffe57224 */ /* 0x000fe400078e00e3 */
[----:B------:R-:W2:Y:S01]  /*2d300*/  LDL.LU R227, [R1+0x5a8] ;  /* 0x0005a80001e37983 */ /* 0x000ea20000300800 */
[----:B------:R-:W-:-:S05]  /*2d310*/  IADD3 R8, P4, R8, UR5, RZ ;  /* 0x0000000508087c10 */ /* 0x000fca000ff9e0ff */
[----:B------:R-:W-:Y:S01]  /*2d320*/  STL [R1+0x5c8], R8 ;  /* 0x0005c80801007387 */ /* 0x000fe20000100800 */
[----:B---3--:R-:W-:Y:S02]  /*2d330*/  IADD3.X R252, R252, UR60, RZ, P5, !PT ;  /* 0x0000003cfcfc7c10 */ /* 0x008fe4000affe4ff */
[----:B------:R-:W-:Y:S02]  /*2d340*/  IADD3 R251, P5, R251, UR5, RZ ;  /* 0x00000005fbfb7c10 */ /* 0x000fe4000ffbe0ff */
[----:B----4-:R-:W-:Y:S01]  /*2d350*/  IADD3.X R250, R250, UR60, RZ, P6, !PT ;  /* 0x0000003cfafa7c10 */ /* 0x010fe2000b7fe4ff */
[----:B------:R-:W-:Y:S01]  /*2d360*/  STL [R1+0x5ec], R252 ;  /* 0x0005ecfc01007387 */ /* 0x000fe20000100800 */
[----:B------:R-:W-:Y:S02]  /*2d370*/  IADD3 R247, P6, R247, UR5, RZ ;  /* 0x00000005f7f77c10 */ /* 0x000fe4000ffde0ff */
[----:B------:R-:W-:Y:S02]  /*2d380*/  IADD3.X R249, R249, UR60, RZ, P1, !PT ;  /* 0x0000003cf9f97c10 */ /* 0x000fe40008ffe4ff */
[----:B------:R-:W-:Y:S01]  /*2d390*/  IADD3 R248, P1, R248, UR5, RZ ;  /* 0x00000005f8f87c10 */ /* 0x000fe2000ff3e0ff */
[----:B------:R0:W-:Y:S04]  /*2d3a0*/  STL [R1+0x5b8], R247 ;  /* 0x0005b8f701007387 */ /* 0x0001e80000100800 */
[----:B------:R-:W-:Y:S04]  /*2d3b0*/  STL [R1+0x5c0], R251 ;  /* 0x0005c0fb01007387 */ /* 0x000fe80000100800 */
[----:B0-----:R-:W3:Y:S04]  /*2d3c0*/  LDL.LU R247, [R1+0x5cc] ;  /* 0x0005cc0001f77983 */ /* 0x001ee80000300800 */
[----:B------:R-:W-:Y:S04]  /*2d3d0*/  STL [R1+0x5e4], R250 ;  /* 0x0005e4fa01007387 */ /* 0x000fe80000100800 */
[----:B------:R-:W-:Y:S04]  /*2d3e0*/  STL [R1+0x5dc], R249 ;  /* 0x0005dcf901007387 */ /* 0x000fe80000100800 */
[----:B------:R-:W-:Y:S01]  /*2d3f0*/  STL [R1+0x5b0], R248 ;  /* 0x0005b0f801007387 */ /* 0x000fe20000100800 */
[----:B--2---:R-:W-:-:S05]  /*2d400*/  IADD3.X R246, R246, UR60, RZ, P2, !PT ;  /* 0x0000003cf6f67c10 */ /* 0x004fca00097fe4ff */
[----:B------:R-:W-:Y:S01]  /*2d410*/  STL [R1+0x5d4], R246 ;  /* 0x0005d4f601007387 */ /* 0x000fe20000100800 */
[----:B------:R-:W-:-:S05]  /*2d420*/  IADD3 R227, P2, R227, UR5, RZ ;  /* 0x00000005e3e37c10 */ /* 0x000fca000ff5e0ff */
[----:B------:R0:W-:Y:S04]  /*2d430*/  STL [R1+0x5a8], R227 ;  /* 0x0005a8e301007387 */ /* 0x0001e80000100800 */
[----:B0-----:R-:W2:Y:S04]  /*2d440*/  LDL.LU R227, [R1+0x5a0] ;  /* 0x0005a00001e37983 */ /* 0x001ea80000300800 */
[----:B------:R-:W4:Y:S04]  /*2d450*/  LDL.LU R8, [R1+0x5c4] ;  /* 0x0005c40001087983 */ /* 0x000f280000300800 */
[----:B------:R-:W4:Y:S04]  /*2d460*/  LDL.LU R252, [R1+0x598] ;  /* 0x0005980001fc7983 */ /* 0x000f280000300800 */
[----:B------:R-:W4:Y:S04]  /*2d470*/  LDL.LU R251, [R1+0x5bc] ;  /* 0x0005bc0001fb7983 */ /* 0x000f280000300800 */
[----:B------:R-:W4:Y:S04]  /*2d480*/  LDL.LU R246, [R1+0x590] ;  /* 0x0005900001f67983 */ /* 0x000f280000300800 */
[----:B------:R-:W4:Y:S04]  /*2d490*/  LDL.LU R250, [R1+0x5b4] ;  /* 0x0005b40001fa7983 */ /* 0x000f280000300800 */
[----:B------:R-:W4:Y:S01]  /*2d4a0*/  LDL.LU R249, [R1+0x588] ;  /* 0x0005880001f97983 */ /* 0x000f220000300800 */
[----:B---3--:R-:W-:-:S05]  /*2d4b0*/  IADD3.X R247, R247, UR60, RZ, P3, !PT ;  /* 0x0000003cf7f77c10 */ /* 0x008fca0009ffe4ff */
[----:B------:R0:W-:Y:S04]  /*2d4c0*/  STL [R1+0x5cc], R247 ;  /* 0x0005ccf701007387 */ /* 0x0001e80000100800 */
[----:B------:R-:W3:Y:S04]  /*2d4d0*/  LDL.LU R248, [R1+0x5ac] ;  /* 0x0005ac0001f87983 */ /* 0x000ee80000300800 */
[----:B0-----:R-:W3:Y:S01]  /*2d4e0*/  LDL.LU R247, [R1+0x580] ;  /* 0x0005800001f77983 */ /* 0x001ee20000300800 */
[----:B--2---:R-:W-:Y:S02]  /*2d4f0*/  IADD3 R227, P3, R227, UR5, RZ ;  /* 0x00000005e3e37c10 */ /* 0x004fe4000ff7e0ff */
[----:B----4-:R-:W-:-:S02]  /*2d500*/  IADD3.X R8, R8, UR60, RZ, P4, !PT ;  /* 0x0000003c08087c10 */ /* 0x010fc4000a7fe4ff */
[----:B------:R-:W-:Y:S02]  /*2d510*/  IADD3.X R251, R251, UR60, RZ, P5, !PT ;  /* 0x0000003cfbfb7c10 */ /* 0x000fe4000affe4ff */
[----:B------:R-:W-:Y:S02]  /*2d520*/  IADD3 R246, P5, R246, UR5, RZ ;  /* 0x00000005f6f67c10 */ /* 0x000fe4000ffbe0ff */
[----:B------:R-:W-:Y:S01]  /*2d530*/  IADD3 R252, P4, R252, UR5, RZ ;  /* 0x00000005fcfc7c10 */ /* 0x000fe2000ff9e0ff */
[----:B------:R0:W-:Y:S04]  /*2d540*/  STL [R1+0x5a0], R227 ;  /* 0x0005a0e301007387 */ /* 0x0001e80000100800 */
[----:B0-----:R0:W5:Y:S04]  /*2d550*/  LDL.LU R227, [R1+0xfd8] ;  /* 0x000fd80001e37983 */ /* 0x0011680000300800 */
[----:B------:R-:W-:Y:S04]  /*2d560*/  STL [R1+0x5c4], R8 ;  /* 0x0005c40801007387 */ /* 0x000fe80000100800 */
[----:B------:R1:W-:Y:S04]  /*2d570*/  STL [R1+0x590], R246 ;  /* 0x000590f601007387 */ /* 0x0003e80000100800 */
[----:B------:R2:W-:Y:S04]  /*2d580*/  STL [R1+0x598], R252 ;  /* 0x000598fc01007387 */ /* 0x0005e80000100800 */
[----:B-1----:R-:W4:Y:S01]  /*2d590*/  LDL.LU R246, [R1+0x5a4] ;  /* 0x0005a40001f67983 */ /* 0x002f220000300800 */
[----:B------:R-:W-:-:S02]  /*2d5a0*/  IADD3.X R250, R250, UR60, RZ, P6, !PT ;  /* 0x0000003cfafa7c10 */ /* 0x000fc4000b7fe4ff */
[----:B------:R-:W-:Y:S01]  /*2d5b0*/  IADD3 R249, P6, R249, UR5, RZ ;  /* 0x00000005f9f97c10 */ /* 0x000fe2000ffde0ff */
[----:B------:R1:W-:Y:S04]  /*2d5c0*/  STL [R1+0x5bc], R251 ;  /* 0x0005bcfb01007387 */ /* 0x0003e80000100800 */
[----:B------:R0:W-:Y:S04]  /*2d5d0*/  STL [R1+0x5b4], R250 ;  /* 0x0005b4fa01007387 */ /* 0x0001e80000100800 */
[----:B------:R-:W-:Y:S01]  /*2d5e0*/  STL [R1+0x588], R249 ;  /* 0x000588f901007387 */ /* 0x000fe20000100800 */
[----:B---3--:R-:W-:-:S05]  /*2d5f0*/  IADD3.X R248, R248, UR60, RZ, P1, !PT ;  /* 0x0000003cf8f87c10 */ /* 0x008fca0008ffe4ff */
[----:B------:R3:W-:Y:S04]  /*2d600*/  STL [R1+0x5ac], R248 ;  /* 0x0005acf801007387 */ /* 0x0007e80000100800 */
[----:B------:R-:W4:Y:S04]  /*2d610*/  LDL.LU R8, [R1+0x578] ;  /* 0x0005780001087983 */ /* 0x000f280000300800 */
[----:B--2---:R-:W2:Y:S04]  /*2d620*/  LDL.LU R252, [R1+0x59c] ;  /* 0x00059c0001fc7983 */ /* 0x004ea80000300800 */
[----:B-1----:R-:W2:Y:S01]  /*2d630*/  LDL.LU R251, [R1+0x570] ;  /* 0x0005700001fb7983 */ /* 0x002ea20000300800 */
[----:B------:R-:W-:-:S05]  /*2d640*/  IADD3 R247, P1, R247, UR5, RZ ;  /* 0x00000005f7f77c10 */ /* 0x000fca000ff3e0ff */
[----:B------:R-:W-:Y:S04]  /*2d650*/  STL [R1+0x580], R247 ;  /* 0x000580f701007387 */ /* 0x000fe80000100800 */
[----:B0-----:R-:W2:Y:S04]  /*2d660*/  LDL.LU R250, [R1+0x594] ;  /* 0x0005940001fa7983 */ /* 0x001ea80000300800 */
[----:B---3--:R-:W3:Y:S04]  /*2d670*/  LDL.LU R248, [R1+0x568] ;  /* 0x0005680001f87983 */ /* 0x008ee80000300800 */
[----:B------:R-:W3:Y:S01]  /*2d680*/  LDL.LU R249, [R1+0x58c] ;  /* 0x00058c0001f97983 */ /* 0x000ee20000300800 */
[----:B----4-:R-:W-:-:S05]  /*2d690*/  IADD3.X R246, R246, UR60, RZ, P2, !PT ;  /* 0x0000003cf6f67c10 */ /* 0x010fca00097fe4ff */
[----:B------:R0:W-:Y:S04]  /*2d6a0*/  STL [R1+0x5a4], R246 ;  /* 0x0005a4f601007387 */ /* 0x0001e80000100800 */
[----:B0-----:R-:W4:Y:S04]  /*2d6b0*/  LDL.LU R246, [R1+0x560] ;  /* 0x0005600001f67983 */ /* 0x001f280000300800 */
[----:B------:R-:W4:Y:S01]  /*2d6c0*/  LDL.LU R247, [R1+0x584] ;  /* 0x0005840001f77983 */ /* 0x000f220000300800 */
[----:B------:R-:W-:Y:S02]  /*2d6d0*/  IADD3 R8, P2, R8, UR5, RZ ;  /* 0x0000000508087c10 */ /* 0x000fe4000ff5e0ff */
[----:B--2---:R-:W-:-:S02]  /*2d6e0*/  IADD3.X R252, R252, UR60, RZ, P3, !PT ;  /* 0x0000003cfcfc7c10 */ /* 0x004fc40009ffe4ff */
[----:B------:R-:W-:Y:S01]  /*2d6f0*/  IADD3 R251, P3, R251, UR5, RZ ;  /* 0x00000005fbfb7c10 */ /* 0x000fe2000ff7e0ff */
[----:B------:R-:W-:Y:S01]  /*2d700*/  STL [R1+0x578], R8 ;  /* 0x0005780801007387 */ /* 0x000fe20000100800 */
[----:B------:R-:W-:Y:S02]  /*2d710*/  IADD3.X R250, R250, UR60, RZ, P4, !PT ;  /* 0x0000003cfafa7c10 */ /* 0x000fe4000a7fe4ff */
[----:B---3--:R-:W-:Y:S02]  /*2d720*/  IADD3 R248, P4, R248, UR5, RZ ;  /* 0x00000005f8f87c10 */ /* 0x008fe4000ff9e0ff */
[----:B------:R-:W-:Y:S01]  /*2d730*/  IADD3.X R249, R249, UR60, RZ, P5, !PT ;  /* 0x0000003cf9f97c10 */ /* 0x000fe2000affe4ff */
[----:B------:R-:W-:Y:S04]  /*2d740*/  STL [R1+0x59c], R252 ;  /* 0x00059cfc01007387 */ /* 0x000fe80000100800 */
[----:B------:R0:W-:Y:S04]  /*2d750*/  STL [R1+0x568], R248 ;  /* 0x000568f801007387 */ /* 0x0001e80000100800 */
[----:B------:R-:W-:Y:S04]  /*2d760*/  STL [R1+0x570], R251 ;  /* 0x000570fb01007387 */ /* 0x000fe80000100800 */
[----:B0-----:R-:W2:Y:S04]  /*2d770*/  LDL.LU R248, [R1+0x558] ;  /* 0x0005580001f87983 */ /* 0x001ea80000300800 */
[----:B------:R-:W-:Y:S01]  /*2d780*/  STL [R1+0x594], R250 ;  /* 0x000594fa01007387 */ /* 0x000fe20000100800 */
[----:B----4-:R-:W-:-:S02]  /*2d790*/  IADD3 R246, P5, R246, UR5, RZ ;  /* 0x00000005f6f67c10 */ /* 0x010fc4000ffbe0ff */
[----:B------:R-:W-:-:S03]  /*2d7a0*/  IADD3.X R247, R247, UR60, RZ, P6, !PT ;  /* 0x0000003cf7f77c10 */ /* 0x000fc6000b7fe4ff */
[----:B------:R0:W-:Y:S04]  /*2d7b0*/  STL [R1+0x560], R246 ;  /* 0x000560f601007387 */ /* 0x0001e80000100800 */
[----:B------:R-:W-:Y:S04]  /*2d7c0*/  STL [R1+0x58c], R249 ;  /* 0x00058cf901007387 */ /* 0x000fe80000100800 */
[----:B0-----:R-:W3:Y:S04]  /*2d7d0*/  LDL.LU R246, [R1+0x57c] ;  /* 0x00057c0001f67983 */ /* 0x001ee80000300800 */
[----:B------:R0:W-:Y:S04]  /*2d7e0*/  STL [R1+0x584], R247 ;  /* 0x000584f701007387 */ /* 0x0001e80000100800 */
[----:B------:R-:W4:Y:S04]  /*2d7f0*/  LDL.LU R8, [R1+0x550] ;  /* 0x0005500001087983 */ /* 0x000f280000300800 */
[----:B------:R-:W4:Y:S04]  /*2d800*/  LDL.LU R252, [R1+0x574] ;  /* 0x0005740001fc7983 */ /* 0x000f280000300800 */
[----:B------:R-:W4:Y:S04]  /*2d810*/  LDL.LU R251, [R1+0x548] ;  /* 0x0005480001fb7983 */ /* 0x000f280000300800 */
[----:B------:R-:W4:Y:S04]  /*2d820*/  LDL.LU R250, [R1+0x56c] ;  /* 0x00056c0001fa7983 */ /* 0x000f280000300800 */
[----:B0-----:R-:W4:Y:S04]  /*2d830*/  LDL.LU R247, [R1+0x540] ;  /* 0x0005400001f77983 */ /* 0x001f280000300800 */
[----:B------:R-:W4:Y:S01]  /*2d840*/  LDL.LU R249, [R1+0x564] ;  /* 0x0005640001f97983 */ /* 0x000f220000300800 */
[----:B--2---:R-:W-:-:S05]  /*2d850*/  IADD3 R248, P6, R248, UR5, RZ ;  /* 0x00000005f8f87c10 */ /* 0x004fca000ffde0ff */
[----:B------:R0:W-:Y:S04]  /*2d860*/  STL [R1+0x558], R248 ;  /* 0x000558f801007387 */ /* 0x0001e80000100800 */
[----:B0-----:R-:W2:Y:S01]  /*2d870*/  LDL.LU R248, [R1+0x538] ;  /* 0x0005380001f87983 */ /* 0x001ea20000300800 */
[----:B---3--:R-:W-:Y:S02]  /*2d880*/  IADD3.X R246, R246, UR60, RZ, P1, !PT ;  /* 0x0000003cf6f67c10 */ /* 0x008fe40008ffe4ff */
[----:B----4-:R-:W-:Y:S02]  /*2d890*/  IADD3 R8, P1, R8, UR5, RZ ;  /* 0x0000000508087c10 */ /* 0x010fe4000ff3e0ff */
[----:B------:R-:W-:Y:S01]  /*2d8a0*/  IADD3.X R252, R252, UR60, RZ, P2, !PT ;  /* 0x0000003cfcfc7c10 */ /* 0x000fe200097fe4ff */
[----:B------:R0:W-:Y:S01]  /*2d8b0*/  STL [R1+0x57c], R246 ;  /* 0x00057cf601007387 */ /* 0x0001e20000100800 */
[----:B------:R-:W-:-:S02]  /*2d8c0*/  IADD3.X R250, R250, UR60, RZ, P3, !PT ;  /* 0x0000003cfafa7c10 */ /* 0x000fc40009ffe4ff */
[----:B------:R-:W-:Y:S02]  /*2d8d0*/  IADD3 R251, P2, R251, UR5, RZ ;  /* 0x00000005fbfb7c10 */ /* 0x000fe4000ff5e0ff */
[----:B------:R-:W-:Y:S01]  /*2d8e0*/  IADD3 R247, P3, R247, UR5, RZ ;  /* 0x00000005f7f77c10 */ /* 0x000fe2000ff7e0ff */
[----:B0-----:R-:W3:Y:S04]  /*2d8f0*/  LDL.LU R246, [R1+0x55c] ;  /* 0x00055c0001f67983 */ /* 0x001ee80000300800 */
[----:B------:R-:W-:Y:S04]  /*2d900*/  STL [R1+0x550], R8 ;  /* 0x0005500801007387 */ /* 0x000fe80000100800 */
[----:B------:R-:W-:Y:S04]  /*2d910*/  STL [R1+0x574], R252 ;  /* 0x000574fc01007387 */ /* 0x000fe80000100800 */
[----:B------:R0:W-:Y:S04]  /*2d920*/  STL [R1+0x540], R247 ;  /* 0x000540f701007387 */ /* 0x0001e80000100800 */
[----:B------:R-:W-:Y:S04]  /*2d930*/  STL [R1+0x548], R251 ;  /* 0x000548fb01007387 */ /* 0x000fe80000100800 */
[----:B0-----:R-:W4:Y:S01]  /*2d940*/  LDL.LU R247, [R1+0x530] ;  /* 0x0005300001f77983 */ /* 0x001f220000300800 */
[----:B------:R-:W-:-:S03]  /*2d950*/  IADD3.X R249, R249, UR60, RZ, P4, !PT ;  /* 0x0000003cf9f97c10 */ /* 0x000fc6000a7fe4ff */
[----:B------:R-:W-:Y:S01]  /*2d960*/  STL [R1+0x56c], R250 ;  /* 0x00056cfa01007387 */ /* 0x000fe20000100800 */
[----:B--2---:R-:W-:-:S05]  /*2d970*/  IADD3 R248, P4, R248, UR5, RZ ;  /* 0x00000005f8f87c10 */ /* 0x004fca000ff9e0ff */
[----:B------:R0:W-:Y:S04]  /*2d980*/  STL [R1+0x538], R248 ;  /* 0x000538f801007387 */ /* 0x0001e80000100800 */
[----:B------:R-:W-:Y:S04]  /*2d990*/  STL [R1+0x564], R249 ;  /* 0x000564f901007387 */ /* 0x000fe80000100800 */
[----:B0-----:R-:W2:Y:S01]  /*2d9a0*/  LDL.LU R248, [R1+0x554] ;  /* 0x0005540001f87983 */ /* 0x001ea20000300800 */
[----:B---3--:R-:W-:-:S05]  /*2d9b0*/  IADD3.X R246, R246, UR60, RZ, P5, !PT ;  /* 0x0000003cf6f67c10 */ /* 0x008fca000affe4ff */
[----:B------:R0:W-:Y:S04]  /*2d9c0*/  STL [R1+0x55c], R246 ;  /* 0x00055cf601007387 */ /* 0x0001e80000100800 */
[----:B------:R-:W3:Y:S04]  /*2d9d0*/  LDL.LU R8, [R1+0x528] ;  /* 0x0005280001087983 */ /* 0x000ee80000300800 */
[----:B------:R-:W3:Y:S04]  /*2d9e0*/  LDL.LU R252, [R1+0x54c] ;  /* 0x00054c0001fc7983 */ /* 0x000ee80000300800 */
[----:B------:R-:W3:Y:S04]  /*2d9f0*/  LDL.LU R251, [R1+0x520] ;  /* 0x0005200001fb7983 */ /* 0x000ee80000300800 */
[----:B------:R-:W3:Y:S01]  /*2da00*/  LDL.LU R250, [R1+0x544] ;  /* 0x0005440001fa7983 */ /* 0x000ee20000300800 */
[----:B----4-:R-:W-:-:S03]  /*2da10*/  IADD3 R247, P5, R247, UR5, RZ ;  /* 0x00000005f7f77c10 */ /* 0x010fc6000ffbe0ff */
[----:B0-----:R-:W4:Y:S04]  /*2da20*/  LDL.LU R246, [R1+0x518] ;  /* 0x0005180001f67983 */ /* 0x001f280000300800 */
[----:B------:R-:W4:Y:S04]  /*2da30*/  LDL.LU R249, [R1+0x53c] ;  /* 0x00053c0001f97983 */ /* 0x000f280000300800 */
[----:B------:R0:W-:Y:S04]  /*2da40*/  STL [R1+0x530], R247 ;  /* 0x000530f701007387 */ /* 0x0001e80000100800 */
[----:B0-----:R-:W4:Y:S01]  /*2da50*/  LDL.LU R247, [R1+0x510] ;  /* 0x0005100001f77983 */ /* 0x001f220000300800 */
[----:B--2---:R-:W-:-:S05]  /*2da60*/  IADD3.X R248, R248, UR60, RZ, P6, !PT ;  /* 0x0000003cf8f87c10 */ /* 0x004fca000b7fe4ff */
[----:B------:R0:W-:Y:S04]  /*2da70*/  STL [R1+0x554], R248 ;  /* 0x000554f801007387 */ /* 0x0001e80000100800 */
[----:B0-----:R-:W2:Y:S01]  /*2da80*/  LDL.LU R248, [R1+0x534] ;  /* 0x0005340001f87983 */ /* 0x001ea20000300800 */
[----:B---3--:R-:W-:Y:S02]  /*2da90*/  IADD3 R8, P6, R8, UR5, RZ ;  /* 0x0000000508087c10 */ /* 0x008fe4000ffde0ff */
[----:B------:R-:W-:Y:S02]  /*2daa0*/  IADD3.X R252, R252, UR60, RZ, P1, !PT ;  /* 0x0000003cfcfc7c10 */ /* 0x000fe40008ffe4ff */
[----:B------:R-:W-:Y:S02]  /*2dab0*/  IADD3.X R250, R250, UR60, RZ, P2, !PT ;  /* 0x0000003cfafa7c10 */ /* 0x000fe400097fe4ff */
[----:B------:R-:W-:Y:S01]  /*2dac0*/  IADD3 R251, P1, R251, UR5, RZ ;  /* 0x00000005fbfb7c10 */ /* 0x000fe2000ff3e0ff */
[----:B------:R-:W-:Y:S01]  /*2dad0*/  STL [R1+0x528], R8 ;  /* 0x0005280801007387 */ /* 0x000fe20000100800 */
[----:B----4-:R-:W-:-:S03]  /*2dae0*/  IADD3 R246, P2, R246, UR5, RZ ;  /* 0x00000005f6f67c10 */ /* 0x010fc6000ff5e0ff */
[----:B------:R-:W-:Y:S01]  /*2daf0*/  STL [R1+0x54c], R252 ;  /* 0x00054cfc01007387 */ /* 0x000fe20000100800 */
[----:B------:R-:W-:-:S03]  /*2db00*/  IADD3.X R249, R249, UR60, RZ, P3, !PT ;  /* 0x0000003cf9f97c10 */ /* 0x000fc60009ffe4ff */
[----:B------:R0:W-:Y:S04]  /*2db10*/  STL [R1+0x518], R246 ;  /* 0x000518f601007387 */ /* 0x0001e80000100800 */
[----:B------:R-:W-:Y:S01]  /*2db20*/  STL [R1+0x520], R251 ;  /* 0x000520fb01007387 */ /* 0x000fe20000100800 */
[----:B------:R-:W-:-:S03]  /*2db30*/  IADD3 R247, P3, R247, UR5, RZ ;  /* 0x00000005f7f77c10 */ /* 0x000fc6000ff7e0ff */
[----:B0-----:R-:W3:Y:S04]  /*2db40*/  LDL.LU R246, [R1+0x508] ;  /* 0x0005080001f67983 */ /* 0x001ee80000300800 */
[----:B------:R-:W-:Y:S04]  /*2db50*/  STL [R1+0x544], R250 ;  /* 0x000544fa01007387 */ /* 0x000fe80000100800 */
[----:B------:R0:W-:Y:S04]  /*2db60*/  STL [R1+0x510], R247 ;  /* 0x000510f701007387 */ /* 0x0001e80000100800 */
[----:B------:R-:W-:Y:S04]  /*2db70*/  STL [R1+0x53c], R249 ;  /* 0x00053cf901007387 */ /* 0x000fe80000100800 */
[----:B0-----:R-:W4:Y:S01]  /*2db80*/  LDL.LU R247, [R1+0x52c] ;  /* 0x00052c0001f77983 */ /* 0x001f220000300800 */
[----:B--2---:R-:W-:-:S05]  /*2db90*/  IADD3.X R248, R248, UR60, RZ, P4, !PT ;  /* 0x0000003cf8f87c10 */ /* 0x004fca000a7fe4ff */
[----:B------:R0:W-:Y:S04]  /*2dba0*/  STL [R1+0x534], R248 ;  /* 0x000534f801007387 */ /* 0x0001e80000100800 */
[----:B------:R-:W2:Y:S04]  /*2dbb0*/  LDL.LU R8, [R1+0x500] ;  /* 0x0005000001087983 */ /* 0x000ea80000300800 */
[----:B------:R-:W2:Y:S04]  /*2dbc0*/  LDL.LU R252, [R1+0x524] ;  /* 0x0005240001fc7983 */ /* 0x000ea80000300800 */
[----:B------:R-:W2:Y:S04]  /*2dbd0*/  LDL.LU R251, [R1+0x4f8] ;  /* 0x0004f80001fb7983 */ /* 0x000ea80000300800 */
[----:B------:R-:W2:Y:S04]  /*2dbe0*/  LDL.LU R250, [R1+0x51c] ;  /* 0x00051c0001fa7983 */ /* 0x000ea80000300800 */
[----:B0-----:R-:W2:Y:S04]  /*2dbf0*/  LDL.LU R248, [R1+0x4f0] ;  /* 0x0004f00001f87983 */ /* 0x001ea80000300800 */
[----:B------:R-:W2:Y:S01]  /*2dc00*/  LDL.LU R249, [R1+0x514] ;  /* 0x0005140001f97983 */ /* 0x000ea20000300800 */
[----:B---3--:R-:W-:-:S05]  /*2dc10*/  IADD3 R246, P4, R246, UR5, RZ ;  /* 0x00000005f6f67c10 */ /* 0x008fca000ff9e0ff */
[----:B------:R0:W-:Y:S01]  /*2dc20*/  STL [R1+0x508], R246 ;  /* 0x000508f601007387 */ /* 0x0001e20000100800 */
[----:B----4-:R-:W-:-:S03]  /*2dc30*/  IADD3.X R247, R247, UR60, RZ, P5, !PT ;  /* 0x0000003cf7f77c10 */ /* 0x010fc6000affe4ff */
[----:B0-----:R-:W3:Y:S04]  /*2dc40*/  LDL.LU R246, [R1+0x4e8] ;  /* 0x0004e80001f67983 */ /* 0x001ee80000300800 */
[----:B------:R0:W-:Y:S04]  /*2dc50*/  STL [R1+0x52c], R247 ;  /* 0x00052cf701007387 */ /* 0x0001e80000100800 */
[----:B0-----:R-:W4:Y:S01]  /*2dc60*/  LDL.LU R247, [R1+0x50c] ;  /* 0x00050c0001f77983 */ /* 0x001f220000300800 */
[----:B--2---:R-:W-:Y:S02]  /*2dc70*/  IADD3 R8, P5, R8, UR5, RZ ;  /* 0x0000000508087c10 */ /* 0x004fe4000ffbe0ff */
[----:B------:R-:W-:-:S02]  /*2dc80*/  IADD3.X R252, R252, UR60, RZ, P6, !PT ;  /* 0x0000003cfcfc7c10 */ /* 0x000fc4000b7fe4ff */
[----:B------:R-:W-:Y:S02]  /*2dc90*/  IADD3.X R250, R250, UR60, RZ, P1, !PT ;  /* 0x0000003cfafa7c10 */ /* 0x000fe40008ffe4ff */
[----:B------:R-:W-:Y:S01]  /*2dca0*/  IADD3 R251, P6, R251, UR5, RZ ;  /* 0x00000005fbfb7c10 */ /* 0x000fe2000ffde0ff */
[----:B------:R-:W-:Y:S01]  /*2dcb0*/  STL [R1+0x500], R8 ;  /* 0x0005000801007387 */ /* 0x000fe20000100800 */
[----:B------:R-:W-:Y:S02]  /*2dcc0*/  IADD3 R248, P1, R248, UR5, RZ ;  /* 0x00000005f8f87c10 */ /* 0x000fe4000ff3e0ff */
[----:B------:R-:W-:Y:S01]  /*2dcd0*/  IADD3.X R249, R249, UR60, RZ, P2, !PT ;  /* 0x0000003cf9f97c10 */ /* 0x000fe200097fe4ff */
[----:B------:R-:W-:Y:S04]  /*2dce0*/  STL [R1+0x524], R252 ;  /* 0x000524fc01007387 */ /* 0x000fe80000100800 */
[----:B------:R0:W-:Y:S04]  /*2dcf0*/  STL [R1+0x4f0], R248 ;  /* 0x0004f0f801007387 */ /* 0x0001e80000100800 */
[----:B------:R-:W-:Y:S04]  /*2dd00*/  STL [R1+0x4f8], R251 ;  /* 0x0004f8fb01007387 */ /* 0x000fe80000100800 */
[----:B0-----:R-:W2:Y:S04]  /*2dd10*/  LDL.LU R248, [R1+0x4e0] ;  /* 0x0004e00001f87983 */ /* 0x001ea80000300800 */
[----:B------:R-:W-:Y:S01]  /*2dd20*/  STL [R1+0x51c], R250 ;  /* 0x00051cfa01007387 */ /* 0x000fe20000100800 */
[----:B---3--:R-:W-:-:S05]  /*2dd30*/  IADD3 R246, P2, R246, UR5, RZ ;  /* 0x00000005f6f67c10 */ /* 0x008fca000ff5e0ff */
[----:B------:R0:W-:Y:S04]  /*2dd40*/  STL [R1+0x4e8], R246 ;  /* 0x0004e8f601007387 */ /* 0x0001e80000100800 */
[----:B------:R-:W-:Y:S01]  /*2dd50*/  STL [R1+0x514], R249 ;  /* 0x000514f901007387 */ /* 0x000fe20000100800 */
[----:B----4-:R-:W-:-:S03]  /*2dd60*/  IADD3.X R247, R247, UR60, RZ, P3, !PT ;  /* 0x0000003cf7f77c10 */ /* 0x010fc60009ffe4ff */
        /* <DEDUP_REMOVED lines=198> */
[----:B0-----:R-:W-:Y:S02]  /*2e9d0*/  IMAD.MOV.U32 R246, RZ, RZ, R245 ;  /* 0x000000fffff67224 */ /* 0x001fe400078e00f5 */
[----:B------:R-:W3:Y:S04]  /*2e9e0*/  LDL.LU R245, [R1+0x3f4] ;  /* 0x0003f40001f57983 */ /* 0x000ee80000300800 */
        /* <DEDUP_REMOVED lines=17> */
[----:B----4-:R-:W-:Y:S01]  /*2eb00*/  IADD3 R247, P2, R247, UR5, RZ ;  /* 0x00000005f7f77c10 */ /* 0x010fe2000ff5e0ff */
[----:B0-----:R-:W-:-:S02]  /*2eb10*/  IMAD.MOV.U32 R245, RZ, RZ, R229 ;  /* 0x000000fffff57224 */ /* 0x001fc400078e00e5 */
[----:B------:R-:W4:Y:S04]  /*2eb20*/  LDL.LU R229, [R1+0x3ac] ;  /* 0x0003ac0001e57983 */ /* 0x000f280000300800 */
        /* <DEDUP_REMOVED lines=10> */
[----:B------:R-:W-:Y:S04]  /*2ebd0*/  STL [R1+0x3c0], R8 ;  /* 0x0003c00801007387 */ /* 0x000fe80000100800 */
[----:B------:R-:W-:Y:S01]  /*2ebe0*/  STL [R1+0x3e4], R252 ;  /* 0x0003e4fc01007387 */ /* 0x000fe20000100800 */
[----:B----4-:R-:W-:-:S02]  /*2ebf0*/  IADD3 R229, P5, R229, UR5, RZ ;  /* 0x00000005e5e57c10 */ /* 0x010fc4000ffbe0ff */
[----:B------:R-:W-:-:S03]  /*2ec00*/  IADD3.X R249, R249, UR60, RZ, P6, !PT ;  /* 0x0000003cf9f97c10 */ /* 0x000fc6000b7fe4ff */
[----:B------:R0:W-:Y:S04]  /*2ec10*/  STL [R1+0x3ac], R229 ;  /* 0x0003ace501007387 */ /* 0x0001e80000100800 */
[----:B------:R-:W-:Y:S01]  /*2ec20*/  STL [R1+0x3b4], R251 ;  /* 0x0003b4fb01007387 */ /* 0x000fe20000100800 */
[----:B------:R-:W-:-:S03]  /*2ec30*/  IADD3 R247, P6, R247, UR5, RZ ;  /* 0x00000005f7f77c10 */ /* 0x000fc6000ffde0ff */
[----:B0-----:R-:W3:Y:S04]  /*2ec40*/  LDL.LU R229, [R1+0x39c] ;  /* 0x00039c0001e57983 */ /* 0x001ee80000300800 */
[----:B------:R-:W-:Y:S04]  /*2ec50*/  STL [R1+0x3dc], R250 ;  /* 0x0003dcfa01007387 */ /* 0x000fe80000100800 */
[----:B------:R0:W-:Y:S04]  /*2ec60*/  STL [R1+0x3a4], R247 ;  /* 0x0003a4f701007387 */ /* 0x0001e80000100800 */
[----:B------:R1:W-:Y:S04]  /*2ec70*/  STL [R1+0x3d4], R249 ;  /* 0x0003d4f901007387 */ /* 0x0003e80000100800 */
[----:B0-----:R-:W4:Y:S01]  /*2ec80*/  LDL.LU R247, [R1+0x3c4] ;  /* 0x0003c40001f77983 */ /* 0x001f220000300800 */
[----:B--2---:R-:W-:-:S05]  /*2ec90*/  IADD3.X R248, R248, UR60, RZ, P1, !PT ;  /* 0x0000003cf8f87c10 */ /* 0x004fca0008ffe4ff */
[----:B------:R0:W-:Y:S04]  /*2eca0*/  STL [R1+0x3cc], R248 ;  /* 0x0003ccf801007387 */ /* 0x0001e80000100800 */
[----:B------:R-:W2:Y:S04]  /*2ecb0*/  LDL.LU R8, [R1+0x3b8] ;  /* 0x0003b80001087983 */ /* 0x000ea80000300800 */
[----:B------:R-:W2:Y:S04]  /*2ecc0*/  LDL.LU R252, [R1+0x38c] ;  /* 0x00038c0001fc7983 */ /* 0x000ea80000300800 */
[----:B------:R-:W2:Y:S04]  /*2ecd0*/  LDL.LU R251, [R1+0x3b0] ;  /* 0x0003b00001fb7983 */ /* 0x000ea80000300800 */
[----:B------:R-:W2:Y:S04]  /*2ece0*/  LDL.LU R250, [R1+0x384] ;  /* 0x0003840001fa7983 */ /* 0x000ea80000300800 */
[----:B-1----:R-:W2:Y:S04]  /*2ecf0*/  LDL.LU R249, [R1+0x3a8] ;  /* 0x0003a80001f97983 */ /* 0x002ea80000300800 */
[----:B0-----:R-:W2:Y:S01]  /*2ed00*/  LDL.LU R248, [R1+0x3a0] ;  /* 0x0003a00001f87983 */ /* 0x001ea20000300800 */
[----:B---3--:R-:W-:-:S05]  /*2ed10*/  IADD3 R229, P1, R229, UR5, RZ ;  /* 0x00000005e5e57c10 */ /* 0x008fca000ff3e0ff */
[----:B------:R0:W-:Y:S01]  /*2ed20*/  STL [R1+0x39c], R229 ;  /* 0x00039ce501007387 */ /* 0x0001e20000100800 */
[----:B----4-:R-:W-:Y:S02]  /*2ed30*/  IADD3.X R247, R247, UR60, RZ, P2, !PT ;  /* 0x0000003cf7f77c10 */ /* 0x010fe400097fe4ff */
[----:B------:R-:W-:Y:S01]  /*2ed40*/  IADD3 R3, P2, R3, UR5, RZ ;  /* 0x0000000503037c10 */ /* 0x000fe2000ff5e0ff */
[----:B0-----:R-:W3:Y:S04]  /*2ed50*/  LDL.LU R229, [R1+0x374] ;  /* 0x0003740001e57983 */ /* 0x001ee80000300800 */
[----:B------:R0:W-:Y:S02]  /*2ed60*/  STL [R1+0x3c4], R247 ;  /* 0x0003c4f701007387 */ /* 0x0001e40000100800 */
[----:B0-----:R-:W-:-:S02]  /*2ed70*/  IMAD.MOV.U32 R247, RZ, RZ, R246 ;  /* 0x000000fffff77224 */ /* 0x001fc400078e00f6 */
[----:B------:R-:W4:Y:S04]  /*2ed80*/  LDL.LU R246, [R1+0x398] ;  /* 0x0003980001f67983 */ /* 0x000f280000300800 */
[----:B------:R0:W-:Y:S04]  /*2ed90*/  STL [R1+0x394], R3 ;  /* 0x0003940301007387 */ /* 0x0001e80000100800 */
[----:B0-----:R-:W4:Y:S01]  /*2eda0*/  LDL.LU R3, [R1+0xfd4] ;  /* 0x000fd40001037983 */ /* 0x001f220000300800 */
[----:B------:R-:W-:Y:S02]  /*2edb0*/  WARPGROUP.DEPBAR.LE gsb0, 0x0 ;  /* 0x00008000000079c5 */ /* 0x000fe40000010000 */
[----:B------:R-:W-:Y:S01]  /*2edc0*/  WARPGROUP.ARRIVE ;  /* 0x00000000000079c5 */ /* 0x000fe20000000000 */
[----:B------:R-:W-:Y:S01]  /*2edd0*/  UMOV UR42, UR18 ;  /* 0x00000012002a7c82 */ /* 0x000fe20008000000 */
[----:B------:R-:W-:-:S04]  /*2ede0*/  UMOV UR43, UR19 ;  /* 0x00000013002b7c82 */ /* 0x000fc80008000000 */
[----:B------:R-:W-:Y:S01]  /*2edf0*/  HGMMA.64x256x16.F32 R24, gdesc[UR40].tnspA, R24, gsb0 ;  /* 0x23e00000281879f0 */ /* 0x000fe20008000818 */
[----:B--2---:R-:W-:Y:S02]  /*2ee00*/  IADD3.X R8, R8, UR60, RZ, P3, !PT ;  /* 0x0000003c08087c10 */ /* 0x004fe40009ffe4ff */
[----:B------:R-:W-:Y:S02]  /*2ee10*/  IADD3 R252, P3, R252, UR5, RZ ;  /* 0x00000005fcfc7c10 */ /* 0x000fe4000ff7e0ff */
[----:B------:R-:W-:Y:S02]  /*2ee20*/  IADD3.X R251, R251, UR60, RZ, P4, !PT ;  /* 0x0000003cfbfb7c10 */ /* 0x000fe4000a7fe4ff */
[----:B------:R-:W-:Y:S02]  /*2ee30*/  IADD3.X R249, R249, UR60, RZ, P5, !PT ;  /* 0x0000003cf9f97c10 */ /* 0x000fe4000affe4ff */
[----:B------:R-:W-:Y:S01]  /*2ee40*/  IADD3 R250, P4, R250, UR5, RZ ;  /* 0x00000005fafa7c10 */ /* 0x000fe2000ff9e0ff */
[----:B------:R-:W-:Y:S04]  /*2ee50*/  STL [R1+0x3b8], R8 ;  /* 0x0003b80801007387 */ /* 0x000fe80000100800 */
[----:B------:R-:W-:Y:S04]  /*2ee60*/  STL [R1+0x38c], R252 ;  /* 0x00038cfc01007387 */ /* 0x000fe80000100800 */
[----:B------:R-:W-:Y:S01]  /*2ee70*/  STL [R1+0x3b0], R251 ;  /* 0x0003b0fb01007387 */ /* 0x000fe20000100800 */
[----:B------:R-:W-:-:S02]  /*2ee80*/  IADD3.X R248, R248, UR60, RZ, P6, !PT ;  /* 0x0000003cf8f87c10 */ /* 0x000fc4000b7fe4ff */
[----:B---3--:R-:W-:Y:S02]  /*2ee90*/  IADD3 R229, P6, R229, UR5, RZ ;  /* 0x00000005e5e57c10 */ /* 0x008fe4000ffde0ff */
[----:B----4-:R-:W-:-:S05]  /*2eea0*/  IADD3 R3, P5, R3, UR5, RZ ;  /* 0x0000000503037c10 */ /* 0x010fca000ffbe0ff */
[----:B------:R0:W-:Y:S04]  /*2eeb0*/  STL [R1+0x37c], R3 ;  /* 0x00037c0301007387 */ /* 0x0001e80000100800 */
[----:B------:R-:W-:Y:S04]  /*2eec0*/  STL [R1+0x384], R250 ;  /* 0x000384fa01007387 */ /* 0x000fe80000100800 */
[----:B0-----:R-:W2:Y:S04]  /*2eed0*/  LDL.LU R3, [R1+0xfd0] ;  /* 0x000fd00001037983 */ /* 0x001ea80000300800 */
[----:B------:R-:W-:Y:S04]  /*2eee0*/  STL [R1+0x3a8], R249 ;  /* 0x0003a8f901007387 */ /* 0x000fe80000100800 */
[----:B------:R0:W-:Y:S04]  /*2eef0*/  STL [R1+0x374], R229 ;  /* 0x000374e501007387 */ /* 0x0001e80000100800 */
[----:B------:R1:W-:Y:S04]  /*2ef00*/  STL [R1+0x3a0], R248 ;  /* 0x0003a0f801007387 */ /* 0x0003e80000100800 */
[----:B0-----:R-:W3:Y:S01]  /*2ef10*/  LDL.LU R229, [R1+0x364] ;  /* 0x0003640001e57983 */ /* 0x001ee20000300800 */
[----:B------:R-:W-:-:S05]  /*2ef20*/  IADD3.X R246, R246, UR60, RZ, P1, !PT ;  /* 0x0000003cf6f67c10 */ /* 0x000fca0008ffe4ff */
[----:B------:R0:W-:Y:S04]  /*2ef30*/  STL [R1+0x398], R246 ;  /* 0x000398f601007387 */ /* 0x0001e80000100800 */
[----:B-1----:R-:W4:Y:S04]  /*2ef40*/  LDL.LU R248, [R1+0x314] ;  /* 0x0003140001f87983 */ /* 0x002f280000300800 */
[----:B------:R-:W4:Y:S04]  /*2ef50*/  LDL.LU R249, [R1+0x338] ;  /* 0x0003380001f97983 */ /* 0x000f280000300800 */
[----:B------:R-:W4:Y:S04]  /*2ef60*/  LDL.LU R250, [R1+0x30c] ;  /* 0x00030c0001fa7983 */ /* 0x000f280000300800 */
[----:B------:R-:W4:Y:S04]  /*2ef70*/  LDL.LU R251, [R1+0x330] ;  /* 0x0003300001fb7983 */ /* 0x000f280000300800 */
[----:B------:R-:W4:Y:S01]  /*2ef80*/  LDL.LU R252, [R1+0x304] ;  /* 0x0003040001fc7983 */ /* 0x000f220000300800 */
[----:B0-----:R-:W-:-:S03]  /*2ef90*/  IMAD.MOV.U32 R246, RZ, RZ, R4 ;  /* 0x000000fffff67224 */ /* 0x001fc600078e0004 */
[----:B------:R-:W4:Y:S01]  /*2efa0*/  LDL.LU R4, [R1+0x328] ;  /* 0x0003280001047983 */ /* 0x000f220000300800 */
[----:B------:R-:W-:Y:S02]  /*2efb0*/  WARPGROUP.DEPBAR.LE gsb0, 0x0 ;  /* 0x00008000000079c5 */ /* 0x000fe40000010000 */
[----:B------:R-:W-:Y:S01]  /*2efc0*/  WARPGROUP.ARRIVE ;  /* 0x00000000000079c5 */ /* 0x000fe20000000000 */
[----:B------:R-:W-:Y:S01]  /*2efd0*/  UMOV UR46, UR22 ;  /* 0x00000016002e7c82 */ /* 0x000fe20008000000 */
[----:B------:R-:W-:Y:S01]  /*2efe0*/  UMOV UR47, UR23 ;  /* 0x00000017002f7c82 */ /* 0x000fe20008000000 */
[----:B------:R-:W-:-:S03]  /*2eff0*/  IADD3 R2, P1, R2, UR5, RZ ;  /* 0x0000000502027c10 */ /* 0x000fc6000ff3e0ff */
[----:B------:R-:W-:Y:S01]  /*2f000*/  HGMMA.64x256x16.F32 R24, gdesc[UR44].tnspA, R24, gsb0 ;  /* 0x23e000002c1879f0 */ /* 0x000fe20008000818 */
[----:B------:R-:W-:Y:S01]  /*2f010*/  IMAD.MOV.U32 R8, RZ, RZ, R247 ;  /* 0x000000ffff087224 */ /* 0x000fe200078e00f7 */
[----:B------:R-:W-:-:S04]  /*2f020*/  IADD3.X R228, R228, UR60, RZ, P2, !PT ;  /* 0x0000003ce4e47c10 */ /* 0x000fc800097fe4ff */
[----:B------:R-:W-:Y:S02]  /*2f030*/  IADD3.X R8, R8, UR60, RZ, P3, !PT ;  /* 0x0000003c08087c10 */ /* 0x000fe40009ffe4ff */
[----:B------:R-:W-:Y:S02]  /*2f040*/  IADD3 R230, P3, R230, UR5, RZ ;  /* 0x00000005e6e67c10 */ /* 0x000fe4000ff7e0ff */
[----:B------:R-:W-:Y:S02]  /*2f050*/  IADD3.X R231, R231, UR60, RZ, P4, !PT ;  /* 0x0000003ce7e77c10 */ /* 0x000fe4000a7fe4ff */
[----:B------:R-:W-:Y:S02]  /*2f060*/  IADD3 R232, P4, R232, UR5, RZ ;  /* 0x00000005e8e87c10 */ /* 0x000fe4000ff9e0ff */
[----:B------:R-:W-:Y:S02]  /*2f070*/  IADD3.X R233, R233, UR60, RZ, P5, !PT ;  /* 0x0000003ce9e97c10 */ /* 0x000fe4000affe4ff */
[----:B------:R-:W-:-:S02]  /*2f080*/  IADD3 R234, P5, R234, UR5, RZ ;  /* 0x00000005eaea7c10 */ /* 0x000fc4000ffbe0ff */
        /* <DEDUP_REMOVED lines=9> */
[----:B------:R-:W-:Y:S01]  /*2f120*/  IADD3 R246, P5, R246, UR5, RZ ;  /* 0x00000005f6f67c10 */ /* 0x000fe2000ffbe0ff */
[----:B------:R-:W-:Y:S01]  /*2f130*/  UMOV UR50, UR26 ;  /* 0x0000001a00327c82 */ /* 0x000fe20008000000 */
[----:B------:R-:W-:Y:S01]  /*2f140*/  UMOV UR51, UR27 ;  /* 0x0000001b00337c82 */ /* 0x000fe20008000000 */
[----:B--2---:R-:W-:Y:S02]  /*2f150*/  IMAD.MOV.U32 R247, RZ, RZ, R3 ;  /* 0x000000fffff77224 */ /* 0x004fe400078e0003 */
[----:B------:R-:W2:Y:S04]  /*2f160*/  LDL.LU R3, [R1+0x320] ;  /* 0x0003200001037983 */ /* 0x000ea80000300800 */
[----:B------:R0:W-:Y:S01]  /*2f170*/  STL [R1+0x36c], R2 ;  /* 0x00036c0201007387 */ /* 0x0001e20000100800 */
[----:B---3--:R-:W-:-:S03]  /*2f180*/  IADD3 R229, P2, R229, UR5, RZ ;  /* 0x00000005e5e57c10 */ /* 0x008fc6000ff5e0ff */
[----:B0-----:R-:W3:Y:S04]  /*2f190*/  LDL.LU R2, [R1+0x318] ;  /* 0x0003180001027983 */ /* 0x001ee80000300800 */
[----:B------:R0:W-:Y:S04]  /*2f1a0*/  STL [R1+0x390], R228 ;  /* 0x000390e401007387 */ /* 0x0001e80000100800 */
[----:B0-----:R0:W5:Y:S04]  /*2f1b0*/  LDL.LU R228, [R1+0xfcc] ;  /* 0x000fcc0001e47983 */ /* 0x0011680000300800 */
[----:B------:R1:W-:Y:S04]  /*2f1c0*/  STL [R1+0x364], R229 ;  /* 0x000364e501007387 */ /* 0x0003e80000100800 */
[----:B-1----:R0:W5:Y:S04]  /*2f1d0*/  LDL.LU R229, [R1+0xfc8] ;  /* 0x000fc80001e57983 */ /* 0x0021680000300800 */
[----:B------:R1:W-:Y:S04]  /*2f1e0*/  STL [R1+0x388], R8 ;  /* 0x0003880801007387 */ /* 0x0003e80000100800 */
[----:B-1----:R-:W3:Y:S04]  /*2f1f0*/  LDL.LU R8, [R1+0x2f8] ;  /* 0x0002f80001087983 */ /* 0x002ee80000300800 */
[----:B------:R1:W-:Y:S04]  /*2f200*/  STL [R1+0x35c], R230 ;  /* 0x00035ce601007387 */ /* 0x0003e80000100800 */
[----:B-1----:R0:W5:Y:S04]  /*2f210*/  LDL.LU R230, [R1+0xfc4] ;  /* 0x000fc40001e67983 */ /* 0x0021680000300800 */
[----:B------:R1:W-:Y:S04]  /*2f220*/  STL [R1+0x380], R231 ;  /* 0x000380e701007387 */ /* 0x0003e80000100800 */
[----:B-1----:R0:W5:Y:S04]  /*2f230*/  LDL.LU R231, [R1+0xfc0] ;  /* 0x000fc00001e77983 */ /* 0x0021680000300800 */
[----:B------:R1:W-:Y:S01]  /*2f240*/  STL [R1+0x354], R232 ;  /* 0x000354e801007387 */ /* 0x0003e20000100800 */
[----:B------:R-:W-:-:S03]  /*2f250*/  IADD3.X R239, R239, UR60, RZ, P2, !PT ;  /* 0x0000003cefef7c10 */ /* 0x000fc600097fe4ff */
[----:B-1----:R0:W5:Y:S04]  /*2f260*/  LDL.LU R232, [R1+0xfbc] ;  /* 0x000fbc0001e87983 */ /* 0x0021680000300800 */
[----:B------:R1:W-:Y:S01]  /*2f270*/  STL [R1+0x378], R233 ;  /* 0x000378e901007387 */ /* 0x0003e20000100800 */
[----:B------:R-:W-:-:S03]  /*2f280*/  IADD3 R240, P2, R240, UR5, RZ ;  /* 0x00000005f0f07c10 */ /* 0x000fc6000ff5e0ff */
[----:B-1----:R0:W5:Y:S04]  /*2f290*/  LDL.LU R233, [R1+0xfb8] ;  /* 0x000fb80001e97983 */ /* 0x0021680000300800 */
[----:B------:R1:W-:Y:S04]  /*2f2a0*/  STL [R1+0x34c], R234 ;  /* 0x00034cea01007387 */ /* 0x0003e80000100800 */
        /* <DEDUP_REMOVED lines=15> */
[----:B----4-:R-:W-:-:S03]  /*2f3a0*/  IADD3 R248, P6, R248, UR5, RZ ;  /* 0x00000005f8f87c10 */ /* 0x010fc6000ffde0ff */
[----:B-1----:R0:W5:Y:S04]  /*2f3b0*/  LDL.LU R241, [R1+0xf98] ;  /* 0x000f980001f17983 */ /* 0x0021680000300800 */
[----:B------:R1:W-:Y:S01]  /*2f3c0*/  STL [R1+0x32c], R242 ;  /* 0x00032cf201007387 */ /* 0x0003e20000100800 */
[----:B------:R-:W-:-:S03]  /*2f3d0*/  IADD3.X R249, R249, UR60, RZ, P1, !PT ;  /* 0x0000003cf9f97c10 */ /* 0x000fc60008ffe4ff */
[----:B-1----:R0:W5:Y:S04]  /*2f3e0*/  LDL.LU R242, [R1+0xf94] ;  /* 0x000f940001f27983 */ /* 0x0021680000300800 */
[----:B------:R1:W-:Y:S01]  /*2f3f0*/  STL [R1+0x350], R243 ;  /* 0x000350f301007387 */ /* 0x0003e20000100800 */
[----:B------:R-:W-:-:S03]  /*2f400*/  IADD3 R250, P1, R250, UR5, RZ ;  /* 0x00000005fafa7c10 */ /* 0x000fc6000ff3e0ff */
        /* <DEDUP_REMOVED lines=23> */
[----:B-1----:R-:W4:Y:S01]  /*2f580*/  LDL.LU R4, [R1+0xf68] ;  /* 0x000f680001047983 */ /* 0x002f220000300800 */
[----:B------:R-:W-:-:S02]  /*2f590*/  WARPGROUP.DEPBAR.LE gsb0, 0x0 ;  /* 0x00008000000079c5 */ /* 0x000fc40000010000 */
[----:B------:R-:W-:-:S06]  /*2f5a0*/  WARPGROUP.ARRIVE ;  /* 0x00000000000079c5 */ /* 0x000fcc0000000000 */
[----:B------:R-:W-:Y:S01]  /*2f5b0*/  HGMMA.64x256x16.F32 R24, gdesc[UR48].tnspA, R24, gsb0 ;  /* 0x23e00000301879f0 */ /* 0x000fe20008000818 */
[----:B------:R-:W-:Y:S01]  /*2f5c0*/  UMOV UR54, UR30 ;  /* 0x0000001e00367c82 */ /* 0x000fe20008000000 */
[----:B------:R-:W-:Y:S01]  /*2f5d0*/  UMOV UR55, UR31 ;  /* 0x0000001f00377c82 */ /* 0x000fe20008000000 */
[----:B--2---:R-:W-:Y:S02]  /*2f5e0*/  IADD3.X R3, R3, UR60, RZ, P4, !PT ;  /* 0x0000003c03037c10 */ /* 0x004fe4000a7fe4ff */
[----:B---3--:R-:W-:Y:S01]  /*2f5f0*/  IADD3.X R2, R2, UR60, RZ, P5, !PT ;  /* 0x0000003c02027c10 */ /* 0x008fe2000affe4ff */
[----:B------:R-:W-:Y:S01]  /*2f600*/  UMOV UR58, UR34 ;  /* 0x00000022003a7c82 */ /* 0x000fe20008000000 */
[----:B------:R-:W-:Y:S01]  /*2f610*/  UMOV UR59, UR35 ;  /* 0x00000023003b7c82 */ /* 0x000fe20008000000 */
[----:B------:R-:W-:Y:S02]  /*2f620*/  WARPGROUP.DEPBAR.LE gsb0, 0x0 ;  /* 0x00008000000079c5 */ /* 0x000fe40000010000 */
[----:B------:R-:W-:-:S15]  /*2f630*/  WARPGROUP.ARRIVE ;  /* 0x00000000000079c5 */ /* 0x000fde0000000000 */
[----:B------:R-:W-:-:S03]  /*2f640*/  NOP ;  /* 0x0000000000007918 */ /* 0x000fc60000000000 */
[----:B------:R-:W-:Y:S01]  /*2f650*/  HGMMA.64x256x16.F32 R24, gdesc[UR52].tnspA, R24, gsb0 ;  /* 0x23e00000341879f0 */ /* 0x000fe20008000818 */
[----:B----4-:R-:W-:-:S05]  /*2f660*/  IADD3 R4, P3, R4, UR5, RZ ;  /* 0x0000000504047c10 */ /* 0x010fca000ff7e0ff */
[----:B------:R1:W-:Y:S04]  /*2f670*/  STL [R1+0x2fc], R4 ;  /* 0x0002fc0401007387 */ /* 0x0003e80000100800 */
[----:B-1----:R-:W2:Y:S04]  /*2f680*/  LDL.LU R4, [R1+0xf64] ;  /* 0x000f640001047983 */ /* 0x002ea80000300800 */
[----:B------:R1:W-:Y:S04]  /*2f690*/  STL [R1+0x320], R3 ;  /* 0x0003200301007387 */ /* 0x0003e80000100800 */
[----:B-1----:R-:W3:Y:S04]  /*2f6a0*/  LDL.LU R3, [R1+0xf60] ;  /* 0x000f600001037983 */ /* 0x002ee80000300800 */
[----:B------:R1:W-:Y:S04]  /*2f6b0*/  STL [R1+0x318], R2 ;  /* 0x0003180201007387 */ /* 0x0003e80000100800 */
[----:B-1----:R-:W4:Y:S01]  /*2f6c0*/  LDL.LU R2, [R1+0xf5c] ;  /* 0x000f5c0001027983 */ /* 0x002f220000300800 */
[----:B------:R-:W-:Y:S01]  /*2f6d0*/  IADD3.X R8, R8, UR60, RZ, P3, !PT ;  /* 0x0000003c08087c10 */ /* 0x000fe20009ffe4ff */
[----:B------:R-:W-:-:S02]  /*2f6e0*/  WARPGROUP.DEPBAR.LE gsb0, 0x0 ;  /* 0x00008000000079c5 */ /* 0x000fc40000010000 */
[----:B------:R-:W-:-:S06]  /*2f6f0*/  WARPGROUP.ARRIVE ;  /* 0x00000000000079c5 */ /* 0x000fcc0000000000 */
[----:B------:R-:W-:Y:S01]  /*2f700*/  HGMMA.64x256x16.F32 R24, gdesc[UR56].tnspA, R24, gsb0 ;  /* 0x23e00000381879f0 */ /* 0x000fe20008000818 */
[----:B--2---:R-:W-:Y:S02]  /*2f710*/  IADD3.X R4, R4, UR60, RZ, P2, !PT ;  /* 0x0000003c04047c10 */ /* 0x004fe400097fe4ff */
[----:B---3--:R-:W-:Y:S02]  /*2f720*/  IADD3.X R3, R3, UR60, RZ, P1, !PT ;  /* 0x0000003c03037c10 */ /* 0x008fe40008ffe4ff */
[----:B----4-:R-:W-:-:S05]  /*2f730*/  IADD3.X R2, R2, UR60, RZ, P6, !PT ;  /* 0x0000003c02027c10 */ /* 0x010fca000b7fe4ff */
[----:B------:R1:W-:Y:S04]  /*2f740*/  STL [R1+0x310], R2 ;  /* 0x0003100201007387 */ /* 0x0003e80000100800 */
[----:B-1----:R0:W5:Y:S04]  /*2f750*/  LDL.LU R2, [R1+0xf58] ;  /* 0x000f580001027983 */ /* 0x0021680000300800 */
[----:B------:R1:W-:Y:S04]  /*2f760*/  STL [R1+0x308], R3 ;  /* 0x0003080301007387 */ /* 0x0003e80000100800 */
[----:B-1----:R0:W5:Y:S04]  /*2f770*/  LDL.LU R3, [R1+0xf54] ;  /* 0x000f540001037983 */ /* 0x0021680000300800 */
[----:B------:R1:W-:Y:S04]  /*2f780*/  STL [R1+0x300], R4 ;  /* 0x0003000401007387 */ /* 0x0003e80000100800 */
[----:B-1----:R0:W5:Y:S04]  /*2f790*/  LDL.LU R4, [R1+0xf50] ;  /* 0x000f500001047983 */ /* 0x0021680000300800 */
[----:B------:R1:W-:Y:S02]  /*2f7a0*/  STL [R1+0x2f8], R8 ;  /* 0x0002f80801007387 */ /* 0x0003e40000100800 */
[----:B-1----:R-:W1:Y:S02]  /*2f7b0*/  LDC R8, c[0x0][0x238] ;  /* 0x00008e00ff087b82 */ /* 0x002e640000000800 */
[----:B-1----:R-:W-:-:S04]  /*2f7c0*/  IMAD.SHL.U32 R8, R8, 0x80, RZ ;  /* 0x0000008008087824 */ /* 0x002fc800078e00ff */
[----:B------:R-:W-:Y:S01]  /*2f7d0*/  IMAD.SHL.U32 R8, R8, 0x2, RZ ;  /* 0x0000000208087824 */ /* 0x000fe200078e00ff */
[----:B------:R-:W-:Y:S02]  /*2f7e0*/  WARPGROUP.DEPBAR.LE gsb0, 0x0 ;  /* 0x00008000000079c5 */ /* 0x000fe40000010000 */
[----:B0-----:R-:W-:Y:S05]  /*2f7f0*/  @P0 BRA `(.L_x_1) ;  /* 0xfffffe7800280947 */ /* 0x001fea000383ffff */
[----:B------:R0:W-:Y:S01]  /*2f800*/  STL [R1+0xf54], R6 ;  /* 0x000f540601007387 */ /* 0x0001e20000100800 */
[----:B------:R-:W-:-:S03]  /*2f810*/  F2FP.F16.F32.PACK_AB R151, R151, R150 ;  /* 0x000000969797723e */ /* 0x000fc600000000ff */
[----:B0-----:R-:W2:Y:S04]  /*2f820*/  LDL.LU R6, [R1+0x1fc] ;  /* 0x0001fc0001067983 */ /* 0x001ea80000300800 */
[----:B-----5:R0:W-:Y:S01]  /*2f830*/  STL [R1+0xf50], R4 ;  /* 0x000f500401007387 */ /* 0x0201e20000100800 */
[----:B------:R-:W-:-:S03]  /*2f840*/  F2FP.F16.F32.PACK_AB R150, R149, R148 ;  /* 0x000000949596723e */ /* 0x000fc600000000ff */
[----:B0-----:R-:W3:Y:S04]  /*2f850*/  LDL.LU R4, [R1+0x1f4] ;  /* 0x0001f40001047983 */ /* 0x001ee80000300800 */
[----:B------:R-:W4:Y:S04]  /*2f860*/  LDL.LU R3, [R1+0x1e8] ;  /* 0x0001e80001037983 */ /* 0x000f280000300800 */
[----:B------:R-:W4:Y:S04]  /*2f870*/  LDL.LU R2, [R1+0x1e4] ;  /* 0x0001e40001027983 */ /* 0x000f280000300800 */
[----:B------:R-:W4:Y:S04]  /*2f880*/  LDL.LU R16, [R1+0x1e0] ;  /* 0x0001e00001107983 */ /* 0x000f280000300800 */
[----:B------:R-:W4:Y:S04]  /*2f890*/  LDL.LU R15, [R1+0x1dc] ;  /* 0x0001dc00010f7983 */ /* 0x000f280000300800 */
[----:B------:R-:W4:Y:S04]  /*2f8a0*/  LDL.LU R0, [R1+0x1d8] ;  /* 0x0001d80001007983 */ /* 0x000f280000300800 */
[----:B------:R-:W4:Y:S04]  /*2f8b0*/  LDL.LU R8, [R1+0x1d4] ;  /* 0x0001d40001087983 */ /* 0x000f280000300800 */
[----:B------:R-:W2:Y:S04]  /*2f8c0*/  LDL.LU R149, [R1+0x1f8] ;  /* 0x0001f80001957983 */ /* 0x000ea80000300800 */
[----:B------:R-:W3:Y:S01]  /*2f8d0*/  LDL.LU R148, [R1+0x1f0] ;  /* 0x0001f00001947983 */ /* 0x000ee20000300800 */
[----:B------:R-:W-:-:S02]  /*2f8e0*/  F2FP.F16.F32.PACK_AB R147, R147, R146 ;  /* 0x000000929393723e */ /* 0x000fc400000000ff */
[----:B------:R-:W-:Y:S02]  /*2f8f0*/  F2FP.F16.F32.PACK_AB R146, R145, R144 ;  /* 0x000000909192723e */ /* 0x000fe400000000ff */
[----:B--2---:R-:W-:Y:S02]  /*2f900*/  F2FP.F16.F32.PACK_AB R149, R6, R149 ;  /* 0x000000950695723e */ /* 0x004fe400000000ff */
[----:B------:R-:W2:Y:S01]  /*2f910*/  LDL.LU R6, [R1+0xf54] ;  /* 0x000f540001067983 */ /* 0x000ea20000300800 */
[----:B---3--:R-:W-:-:S03]  /*2f920*/  F2FP.F16.F32.PACK_AB R148, R4, R148 ;  /* 0x000000940494723e */ /* 0x008fc600000000ff */
[----:B------:R0:W5:Y:S04]  /*2f930*/  LDL.LU R4, [R1+0xf50] ;  /* 0x000f500001047983 */ /* 0x0001680000300800 */
[----:B------:R-:W3:Y:S01]  /*2f940*/  LDL.LU R145, [R1+0x1ec] ;  /* 0x0001ec0001917983 */ /* 0x000ee20000300800 */
[----:B------:R-:W-:Y:S02]  /*2f950*/  F2FP.F16.F32.PACK_AB R67, R67, R66 ;  /* 0x000000424343723e */ /* 0x000fe400000000ff */
[----:B------:R-:W-:Y:S02]  /*2f960*/  F2FP.F16.F32.PACK_AB R59, R59, R58 ;  /* 0x0000003a3b3b723e */ /* 0x000fe400000000ff */
[----:B------:R-:W-:Y:S02]  /*2f970*/  F2FP.F16.F32.PACK_AB R51, R51, R50 ;  /* 0x000000323333723e */ /* 0x000fe400000000ff */
[----:B------:R-:W-:-:S02]  /*2f980*/  F2FP.F16.F32.PACK_AB R47, R47, R46 ;  /* 0x0000002e2f2f723e */ /* 0x000fc400000000ff */
[----:B------:R-:W-:Y:S02]  /*2f990*/  F2FP.F16.F32.PACK_AB R143, R143, R142 ;  /* 0x0000008e8f8f723e */ /* 0x000fe400000000ff */
[----:B------:R-:W-:Y:S02]  /*2f9a0*/  F2FP.F16.F32.PACK_AB R139, R139, R138 ;  /* 0x0000008a8b8b723e */ /* 0x000fe400000000ff */
        /* <DEDUP_REMOVED lines=54> */
[----:B----4-:R-:W-:Y:S02]  /*2fd10*/  F2FP.F16.F32.PACK_AB R144, R2, R16 ;  /* 0x000000100290723e */ /* 0x010fe400000000ff */
        /* <DEDUP_REMOVED lines=59> */
[----:B--2---:R-:W-:Y:S02]  /*300d0*/  F2FP.F16.F32.PACK_AB R176, R6, R5 ;  /* 0x0000000506b0723e */ /* 0x004fe400000000ff */
[----:B0--3--:R-:W-:-:S07]  /*300e0*/  F2FP.F16.F32.PACK_AB R145, R145, R3 ;  /* 0x000000039191723e */ /* 0x009fce00000000ff */
.L_x_0:
[----:B------:R-:W2:Y:S01]  /*300f0*/  LDL.LU R7, [R1+0xf4c] ;  /* 0x000f4c0001077983 */ /* 0x000ea20000300800 */
[----:B------:R-:W-:Y:S01]  /*30100*/  ULDC.64 UR10, c[0x0][0x228] ;  /* 0x00008a00000a7ab9 */ /* 0x000fe20000000a00 */
[----:B-----5:R-:W-:Y:S01]  /*30110*/  VIADD R6, R4, 0x1 ;  /* 0x0000000104067836 */ /* 0x020fe20000000000 */
[----:B------:R-:W-:Y:S01]  /*30120*/  ULDC UR5, c[0x0][0x22c] ;  /* 0x00008b0000057ab9 */ /* 0x000fe20000000800 */
[----:B------:R-:W0:Y:S01]  /*30130*/  S2R R5, SR_TID.X ;  /* 0x0000000000057919 */ /* 0x000e220000002100 */
[----:B------:R-:W-:Y:S01]  /*30140*/  ULDC UR8, c[0x0][0x22c] ;  /* 0x00008b0000087ab9 */ /* 0x000fe20000000800 */
[----:B------:R-:W1:Y:S01]  /*30150*/  S2R R8, SR_TID.X ;  /* 0x0000000000087919 */ /* 0x000e620000002100 */
[C---:B0-----:R-:W-:Y:S02]  /*30160*/  IMAD.SHL.U32 R0, R5.reuse, 0x10, RZ ;  /* 0x0000001005007824 */ /* 0x041fe400078e00ff */
[----:B------:R-:W-:Y:S01]  /*30170*/  IMAD.SHL.U32 R2, R5, 0x40, RZ ;  /* 0x0000004005027824 */ /* 0x000fe200078e00ff */
[----:B-1----:R-:W-:-:S02]  /*30180*/  LOP3.LUT R8, R8, 0x7f, RZ, 0xc0, !PT ;  /* 0x0000007f08087812 */ /* 0x002fc400078ec0ff */
[----:B------:R-:W-:Y:S02]  /*30190*/  LOP3.LUT R0, R0, 0xf0, RZ, 0xc0, !PT ;  /* 0x000000f000007812 */ /* 0x000fe400078ec0ff */
[----:B------:R-:W-:Y:S01]  /*301a0*/  LOP3.LUT R3, R2, 0x400, RZ, 0xc0, !PT ;  /* 0x0000040002037812 */ /* 0x000fe200078ec0ff */
[----:B------:R-:W-:-:S03]  /*301b0*/  VIADD R2, R4, 0x2 ;  /* 0x0000000204027836 */ /* 0x000fc60000000000 */
[----:B------:R-:W-:Y:S01]  /*301c0*/  IADD3 R3, R3, UR4, R0 ;  /* 0x0000000403037c10 */ /* 0x000fe2000fffe000 */
[----:B------:R-:W-:Y:S02]  /*301d0*/  IMAD.SHL.U32 R0, R5, 0x8, RZ ;  /* 0x0000000805007824 */ /* 0x000fe400078e00ff */
[----:B------:R-:W-:-:S03]  /*301e0*/  VIADD R5, R4, 0x3 ;  /* 0x0000000304057836 */ /* 0x000fc60000000000 */
[----:B------:R-:W-:-:S05]  /*301f0*/  LOP3.LUT R0, R0, 0x300, RZ, 0xc0, !PT ;  /* 0x0000030000007812 */ /* 0x000fca00078ec0ff */
[----:B------:R-:W-:Y:S01]  /*30200*/  IMAD.IADD R0, R0, 0x1, R3 ;  /* 0x0000000100007824 */ /* 0x000fe200078e0203 */
[----:B------:R-:W-:Y:S06]  /*30210*/  BAR.SYNC.DEFER_BLOCKING 0x0 ;  /* 0x0000000000007b1d */ /* 0x000fec0000010000 */
[----:B------:R-:W-:Y:S02]  /*30220*/  STSM.16.M88.4 [R0], R176 ;  /* 0x000000b000007844 */ /* 0x000fe40000000200 */
[----:B------:R-:W-:Y:S01]  /*30230*/  BAR.SYNC.DEFER_BLOCKING 0x0 ;  /* 0x0000000000007b1d */ /* 0x000fe20000010000 */
[----:B--2---:R-:W-:-:S04]  /*30240*/  ISETP.GE.AND P0, PT, R7, UR10, PT ;  /* 0x0000000a07007c0c */ /* 0x004fc8000bf06270 */
[----:B------:R-:W-:Y:S01]  /*30250*/  ISETP.LT.AND P2, PT, R6, UR5, !P0 ;  /* 0x0000000506007c0c */ /* 0x000fe2000c741270 */
[----:B------:R-:W-:Y:S01]  /*30260*/  ULDC UR5, c[0x0][0x22c] ;  /* 0x00008b0000057ab9 */ /* 0x000fe20000000800 */
[----:B------:R-:W-:Y:S01]  /*30270*/  ISETP.LT.AND P3, PT, R5, UR8, !P0 ;  /* 0x0000000805007c0c */ /* 0x000fe2000c761270 */
[----:B------:R-:W-:Y:S01]  /*30280*/  VIADD R5, R4, 0x4 ;  /* 0x0000000404057836 */ /* 0x000fe20000000000 */
[----:B------:R-:W-:Y:S01]  /*30290*/  ISETP.LT.AND P1, PT, R2, UR5, !P0 ;  /* 0x0000000502007c0c */ /* 0x000fe2000c721270 */
[----:B------:R-:W-:Y:S01]  /*302a0*/  ULDC UR5, c[0x0][0x22c] ;  /* 0x00008b0000057ab9 */ /* 0x000fe20000000800 */
[----:B------:R-:W-:Y:S01]  /*302b0*/  LEA R2, R8, UR4, 0x4 ;  /* 0x0000000408027c11 */ /* 0x000fe2000f8e20ff */
[----:B------:R-:W-:Y:S01]  /*302c0*/  ULDC UR4, c[0x0][0x244] ;  /* 0x0000910000047ab9 */ /* 0x000fe20000000800 */
[----:B------:R-:W-:Y:S01]  /*302d0*/  ISETP.LT.AND P5, PT, R5, UR5, !P0 ;  /* 0x0000000505007c0c */ /* 0x000fe2000c7a1270 */
[----:B------:R-:W-:Y:S01]  /*302e0*/  IMAD R5, R7, UR4, RZ ;  /* 0x0000000407057c24 */ /* 0x000fe2000f8e02ff */
[----:B------:R-:W-:Y:S01]  /*302f0*/  ULDC UR4, c[0x0][0x248] ;  /* 0x0000920000047ab9 */ /* 0x000fe20000000800 */
[----:B------:R-:W0:Y:S01]  /*30300*/  LDS.128 R8, [R2] ;  /* 0x0000000002087984 */ /* 0x000e220000000c00 */
[----:B------:R-:W-:Y:S01]  /*30310*/  ULDC.64 UR8, c[0x0][0x220] ;  /* 0x0000880000087ab9 */ /* 0x000fe20000000a00 */
[----:B------:R-:W-:Y:S01]  /*30320*/  BAR.SYNC.DEFER_BLOCKING 0x0 ;  /* 0x0000000000007b1d */ /* 0x000fe20000010000 */
[----:B------:R-:W-:-:S02]  /*30330*/  LEA R3, P6, R5, UR8, 0x1 ;  /* 0x0000000805037c11 */ /* 0x000fc4000f8c08ff */
[C---:B------:R-:W-:Y:S02]  /*30340*/  ISETP.LT.AND P4, PT, R4.reuse, UR11, !P0 ;  /* 0x0000000b04007c0c */ /* 0x040fe4000c781270 */
[----:B------:R-:W-:Y:S01]  /*30350*/  LEA.HI.X.SX32 R5, R5, UR9, 0x1, P6 ;  /* 0x0000000905057c11 */ /* 0x000fe2000b0f0eff */
[----:B------:R-:W-:Y:S01]  /*30360*/  ULDC UR5, c[0x0][0x22c] ;  /* 0x00008b0000057ab9 */ /* 0x000fe20000000800 */
[----:B------:R-:W-:Y:S01]  /*30370*/  ULDC UR8, c[0x0][0x22c] ;  /* 0x00008b0000087ab9 */ /* 0x000fe20000000800 */
[----:B------:R-:W-:Y:S01]  /*30380*/  ULDC UR9, c[0x0][0x22c] ;  /* 0x00008b0000097ab9 */ /* 0x000fe20000000800 */
[----:B------:R-:W-:Y:S01]  /*30390*/  STSM.16.M88.4 [R0], R168 ;  /* 0x000000a800007844 */ /* 0x000fe20000000200 */
[----:B------:R-:W-:Y:S06]  /*303a0*/  BAR.SYNC.DEFER_BLOCKING 0x0 ;  /* 0x0000000000007b1d */ /* 0x000fec0000010000 */
[----:B------:R-:W1:Y:S02]  /*303b0*/  LDS.128 R12, [R2] ;  /* 0x00000000020c7984 */ /* 0x000e640000000c00 */
[----:B------:R-:W-:Y:S06]  /*303c0*/  BAR.SYNC.DEFER_BLOCKING 0x0 ;  /* 0x0000000000007b1d */ /* 0x000fec0000010000 */
[----:B------:R-:W-:Y:S02]  /*303d0*/  STSM.16.M88.4 [R0], R160 ;  /* 0x000000a000007844 */ /* 0x000fe40000000200 */
[----:B------:R-:W-:Y:S06]  /*303e0*/  BAR.SYNC.DEFER_BLOCKING 0x0 ;  /* 0x0000000000007b1d */ /* 0x000fec0000010000 */
[----:B------:R-:W2:Y:S02]  /*303f0*/  LDS.128 R16, [R2] ;  /* 0x0000000002107984 */ /* 0x000ea40000000c00 */
[----:B------:R-:W-:Y:S06]  /*30400*/  BAR.SYNC.DEFER_BLOCKING 0x0 ;  /* 0x0000000000007b1d */ /* 0x000fec0000010000 */
[----:B------:R-:W-:Y:S02]  /*30410*/  STSM.16.M88.4 [R0], R156 ;  /* 0x0000009c00007844 */ /* 0x000fe40000000200 */
[----:B------:R-:W-:Y:S06]  /*30420*/  BAR.SYNC.DEFER_BLOCKING 0x0 ;  /* 0x0000000000007b1d */ /* 0x000fec0000010000 */
[----:B------:R-:W3:Y:S02]  /*30430*/  LDS.128 R20, [R2] ;  /* 0x0000000002147984 */ /* 0x000ee40000000c00 */
[----:B------:R-:W-:Y:S06]  /*30440*/  BAR.SYNC.DEFER_BLOCKING 0x0 ;  /* 0x0000000000007b1d */ /* 0x000fec0000010000 */
[----:B------:R-:W-:Y:S02]  /*30450*/  STSM.16.M88.4 [R0], R40 ;  /* 0x0000002800007844 */ /* 0x000fe40000000200 */
[----:B------:R-:W-:Y:S06]  /*30460*/  BAR.SYNC.DEFER_BLOCKING 0x0 ;  /* 0x0000000000007b1d */ /* 0x000fec0000010000 */
[----:B------:R-:W4:Y:S02]  /*30470*/  LDS.128 R24, [R2] ;  /* 0x0000000002187984 */ /* 0x000f240000000c00 */
        /* <DEDUP_REMOVED lines=89> */
[----:B------:R0:W-:Y:S02]  /*30a10*/  STSM.16.M88.4 [R0], R132 ;  /* 0x0000008400007844 */ /* 0x0001e40000000200 */
[----:B------:R-:W-:Y:S01]  /*30a20*/  BAR.SYNC.DEFER_BLOCKING 0x0 ;  /* 0x0000000000007b1d */ /* 0x000fe20000010000 */
[----:B0-----:R-:W-:-:S02]  /*30a30*/  IMAD R132, R4, UR4, RZ ;  /* 0x0000000404847c24 */ /* 0x001fc4000f8e02ff */
[----:B------:R-:W-:Y:S02]  /*30a40*/  VIADD R133, R4, 0x5 ;  /* 0x0000000504857836 */ /* 0x000fe40000000000 */
[C---:B------:R-:W-:Y:S01]  /*30a50*/  VIADD R134, R132.reuse, UR4 ;  /* 0x0000000484867c36 */ /* 0x040fe20008000000 */
[----:B------:R-:W-:-:S04]  /*30a60*/  LEA R6, P6, R132, R3, 0x1 ;  /* 0x0000000384067211 */ /* 0x000fc800078c08ff */
[----:B------:R-:W-:Y:S02]  /*30a70*/  LEA.HI.X.SX32 R7, R132, R5, 0x1, P6 ;  /* 0x0000000584077211 */ /* 0x000fe400030f0eff */
[C---:B------:R-:W-:Y:S01]  /*30a80*/  LEA R132, P6, R134.reuse, R3, 0x1 ;  /* 0x0000000386847211 */ /* 0x040fe200078c08ff */
[----:B------:R-:W0:Y:S01]  /*30a90*/  LDS.128 R116, [R2] ;  /* 0x0000000002747984 */ /* 0x000e220000000c00 */
[----:B------:R-:W-:Y:S06]  /*30aa0*/  BAR.SYNC.DEFER_BLOCKING 0x0 ;  /* 0x0000000000007b1d */ /* 0x000fec0000010000 */
[----:B------:R1:W-:Y:S02]  /*30ab0*/  STSM.16.M88.4 [R0], R136 ;  /* 0x0000008800007844 */ /* 0x0003e40000000200 */
[----:B------:R-:W-:Y:S01]  /*30ac0*/  BAR.SYNC.DEFER_BLOCKING 0x0 ;  /* 0x0000000000007b1d */ /* 0x000fe20000010000 */
[----:B-1----:R-:W-:Y:S01]  /*30ad0*/  VIADD R136, R134, UR4 ;  /* 0x0000000486887c36 */ /* 0x002fe20008000000 */
[----:B------:R-:W-:-:S04]  /*30ae0*/  PRMT R137, R8, 0x7632, R137 ;  /* 0x0000763208897816 */ /* 0x000fc80000000089 */
[----:B------:R-:W1:Y:S02]  /*30af0*/  LDS.128 R120, [R2] ;  /* 0x0000000002787984 */ /* 0x000e640000000c00 */
[----:B------:R-:W-:Y:S06]  /*30b00*/  BAR.SYNC.DEFER_BLOCKING 0x0 ;  /* 0x0000000000007b1d */ /* 0x000fec0000010000 */
[----:B------:R-:W-:Y:S02]  /*30b10*/  STSM.16.M88.4 [R0], R140 ;  /* 0x0000008c00007844 */ /* 0x000fe40000000200 */
[----:B------:R-:W-:Y:S06]  /*30b20*/  BAR.SYNC.DEFER_BLOCKING 0x0 ;  /* 0x0000000000007b1d */ /* 0x000fec0000010000 */
[----:B------:R-:W1:Y:S02]  /*30b30*/  LDS.128 R124, [R2] ;  /* 0x00000000027c7984 */ /* 0x000e640000000c00 */
[----:B------:R-:W-:Y:S06]  /*30b40*/  BAR.SYNC.DEFER_BLOCKING 0x0 ;  /* 0x0000000000007b1d */ /* 0x000fec0000010000 */
[----:B------:R-:W-:Y:S02]  /*30b50*/  STSM.16.M88.4 [R0], R144 ;  /* 0x0000009000007844 */ /* 0x000fe40000000200 */
[----:B------:R-:W-:Y:S06]  /*30b60*/  BAR.SYNC.DEFER_BLOCKING 0x0 ;  /* 0x0000000000007b1d */ /* 0x000fec0000010000 */
[----:B------:R-:W1:Y:S02]  /*30b70*/  LDS.128 R128, [R2] ;  /* 0x0000000002807984 */ /* 0x000e640000000c00 */
[----:B------:R-:W-:Y:S06]  /*30b80*/  BAR.SYNC.DEFER_BLOCKING 0x0 ;  /* 0x0000000000007b1d */ /* 0x000fec0000010000 */
[----:B------:R2:W-:Y:S02]  /*30b90*/  STSM.16.M88.4 [R0], R148 ;  /* 0x0000009400007844 */ /* 0x0005e40000000200 */
[----:B------:R-:W-:Y:S01]  /*30ba0*/  BAR.SYNC.DEFER_BLOCKING 0x0 ;  /* 0x0000000000007b1d */ /* 0x000fe20000010000 */
[----:B--2---:R-:W-:-:S05]  /*30bb0*/  VIADD R0, R4, 0x6 ;  /* 0x0000000604007836 */ /* 0x004fca0000000000 */
[----:B------:R2:W-:Y:S01]  /*30bc0*/  @P4 STG.E.U16 desc[UR6][R6.64], R8 ;  /* 0x0000000806004986 */ /* 0x0005e2000c101506 */
[----:B------:R-:W-:Y:S01]  /*30bd0*/  ISETP.LT.AND P4, PT, R133, UR5, !P0 ;  /* 0x0000000585007c0c */ /* 0x000fe2000c781270 */
[----:B------:R-:W-:Y:S01]  /*30be0*/  ULDC UR5, c[0x0][0x22c] ;  /* 0x00008b0000057ab9 */ /* 0x000fe20000000800 */
[----:B------:R-:W-:Y:S02]  /*30bf0*/  LEA.HI.X.SX32 R133, R134, R5, 0x1, P6 ;  /* 0x0000000586857211 */ /* 0x000fe400030f0eff */
[----:B------:R-:W-:-:S03]  /*30c00*/  LEA R134, P6, R136, R3, 0x1 ;  /* 0x0000000388867211 */ /* 0x000fc600078c08ff */
[----:B------:R3:W-:Y:S01]  /*30c10*/  @P2 STG.E.U16 desc[UR6][R132.64], R137 ;  /* 0x0000008984002986 */ /* 0x0007e2000c101506 */
[C---:B------:R-:W-:Y:S01]  /*30c20*/  LEA.HI.X.SX32 R135, R136.reuse, R5, 0x1, P6 ;  /* 0x0000000588877211 */ /* 0x040fe200030f0eff */
[----:B------:R-:W-:Y:S01]  /*30c30*/  VIADD R136, R136, UR4 ;  /* 0x0000000488887c36 */ /* 0x000fe20008000000 */
[----:B------:R-:W-:Y:S01]  /*30c40*/  ISETP.LT.AND P2, PT, R0, UR5, !P0 ;  /* 0x0000000500007c0c */ /* 0x000fe2000c741270 */
[----:B--2---:R-:W-:Y:S01]  /*30c50*/  VIADD R7, R4, 0x7 ;  /* 0x0000000704077836 */ /* 0x004fe20000000000 */
[----:B------:R-:W-:Y:S01]  /*30c60*/  ULDC UR5, c[0x0][0x22c] ;  /* 0x00008b0000057ab9 */ /* 0x000fe20000000800 */
[C---:B------:R-:W-:Y:S01]  /*30c70*/  VIADD R0, R136.reuse, UR4 ;  /* 0x0000000488007c36 */ /* 0x040fe20008000000 */
[----:B------:R-:W-:Y:S01]  /*30c80*/  LEA R6, P6, R136, R3, 0x1 ;  /* 0x0000000388067211 */ /* 0x000fe200078c08ff */
[----:B------:R2:W-:Y:S01]  /*30c90*/  @P1 STG.E.U16 desc[UR6][R134.64], R9 ;  /* 0x0000000986001986 */ /* 0x0005e2000c101506 */
[----:B------:R-:W-:Y:S01]  /*30ca0*/  ISETP.LT.AND P1, PT, R7, UR5, !P0 ;  /* 0x0000000507007c0c */ /* 0x000fe2000c721270 */
[----:B------:R-:W-:Y:S01]  /*30cb0*/  VIADD R8, R4, 0x8 ;  /* 0x0000000804087836 */ /* 0x000fe20000000000 */
[----:B------:R-:W-:Y:S01]  /*30cc0*/  LEA.HI.X.SX32 R7, R136, R5, 0x1, P6 ;  /* 0x0000000588077211 */ /* 0x000fe200030f0eff */
[----:B------:R-:W-:Y:S01]  /*30cd0*/  ULDC UR5, c[0x0][0x22c] ;  /* 0x00008b0000057ab9 */ /* 0x000fe20000000800 */
[----:B---3--:R-:W-:-:S04]  /*30ce0*/  LEA R132, P6, R0, R3, 0x1 ;  /* 0x0000000300847211 */ /* 0x008fc800078c08ff */
[C---:B------:R-:W-:Y:S02]  /*30cf0*/  LEA.HI.X.SX32 R133, R0.reuse, R5, 0x1, P6 ;  /* 0x0000000500857211 */ /* 0x040fe400030f0eff */
[----:B--2---:R-:W-:Y:S01]  /*30d00*/  PRMT R135, R9, 0x7632, R135 ;  /* 0x0000763209877816 */ /* 0x004fe20000000087 */
[----:B------:R-:W-:Y:S02]  /*30d10*/  VIADD R134, R0, UR4 ;  /* 0x0000000400867c36 */ /* 0x000fe40008000000 */
[----:B------:R-:W-:Y:S02]  /*30d20*/  VIADD R0, R4, 0x9 ;  /* 0x0000000904007836 */ /* 0x000fe40000000000 */
[----:B------:R2:W-:Y:S01]  /*30d30*/  @P3 STG.E.U16 desc[UR6][R6.64], R135 ;  /* 0x0000008706003986 */ /* 0x0005e2000c101506 */
[----:B------:R-:W-:Y:S01]  /*30d40*/  ISETP.LT.AND P3, PT, R8, UR5, !P0 ;  /* 0x0000000508007c0c */ /* 0x000fe2000c761270 */
[----:B------:R-:W-:Y:S01]  /*30d50*/  ULDC UR5, c[0x0][0x22c] ;  /* 0x00008b0000057ab9 */ /* 0x000fe20000000800 */
[----:B------:R-:W-:Y:S01]  /*30d60*/  LEA R8, P6, R134, R3, 0x1 ;  /* 0x0000000386087211 */ /* 0x000fe200078c08ff */
[----:B------:R3:W-:Y:S01]  /*30d70*/  @P5 STG.E.U16 desc[UR6][R132.64], R10 ;  /* 0x0000000a84005986 */ /* 0x0007e2000c101506 */
[----:B------:R-:W-:Y:S01]  /*30d80*/  ISETP.LT.AND P5, PT, R0, UR5, !P0 ;  /* 0x0000000500007c0c */ /* 0x000fe2000c7a1270 */
[----:B------:R-:W-:Y:S01]  /*30d90*/  ULDC UR5, c[0x0][0x22c] ;  /* 0x00008b0000057ab9 */ /* 0x000fe20000000800 */
[C---:B------:R-:W-:Y:S01]  /*30da0*/  LEA.HI.X.SX32 R9, R134.reuse, R5, 0x1, P6 ;  /* 0x0000000586097211 */ /* 0x040fe200030f0eff */
[----:B------:R-:W-:Y:S01]  /*30db0*/  VIADD R134, R134, UR4 ;  /* 0x0000000486867c36 */ /* 0x000fe20008000000 */
[----:B--2---:R-:W-:Y:S01]  /*30dc0*/  PRMT R7, R10, 0x7632, R7 ;  /* 0x000076320a077816 */ /* 0x004fe20000000007 */
[----:B------:R-:W-:-:S02]  /*30dd0*/  VIADD R135, R4, 0xa ;  /* 0x0000000a04877836 */ /* 0x000fc40000000000 */
[C---:B------:R-:W-:Y:S02]  /*30de0*/  VIADD R0, R134.reuse, UR4 ;  /* 0x0000000486007c36 */ /* 0x040fe40008000000 */
[----:B------:R2:W-:Y:S01]  /*30df0*/  @P4 STG.E.U16 desc[UR6][R8.64], R7 ;  /* 0x0000000708004986 */ /* 0x0005e2000c101506 */
[-C--:B------:R-:W-:Y:S01]  /*30e00*/  LEA R6, P4, R134, R3.reuse, 0x1 ;  /* 0x0000000386067211 */ /* 0x080fe200078808ff */
[----:B---3--:R-:W-:Y:S01]  /*30e10*/  VIADD R10, R4, 0xb ;  /* 0x0000000b040a7836 */ /* 0x008fe20000000000 */
[----:B------:R-:W-:-:S04]  /*30e20*/  LEA R132, P6, R0, R3, 0x1 ;  /* 0x0000000300847211 */ /* 0x000fc800078c08ff */
[-C--:B------:R-:W-:Y:S02]  /*30e30*/  LEA.HI.X.SX32 R133, R0, R5.reuse, 0x1, P6 ;  /* 0x0000000500857211 */ /* 0x080fe400030f0eff */
[----:B--2---:R-:W-:Y:S02]  /*30e40*/  LEA.HI.X.SX32 R7, R134, R5, 0x1, P4 ;  /* 0x0000000586077211 */ /* 0x004fe400020f0eff */
[----:B------:R-:W-:Y:S01]  /*30e50*/  ISETP.LT.AND P4, PT, R135, UR5, !P0 ;  /* 0x0000000587007c0c */ /* 0x000fe2000c781270 */
[----:B------:R-:W-:Y:S01]  /*30e60*/  ULDC UR5, c[0x0][0x22c] ;  /* 0x00008b0000057ab9 */ /* 0x000fe20000000800 */
[----:B------:R-:W-:Y:S01]  /*30e70*/  PRMT R9, R11, 0x7632, R9 ;  /* 0x000076320b097816 */ /* 0x000fe20000000009 */
[----:B------:R2:W-:Y:S01]  /*30e80*/  @P2 STG.E.U16 desc[UR6][R6.64], R11 ;  /* 0x0000000b06002986 */ /* 0x0005e2000c101506 */
[----:B------:R-:W-:Y:S01]  /*30e90*/  ISETP.LT.AND P2, PT, R10, UR5, !P0 ;  /* 0x000000050a007c0c */ /* 0x000fe2000c741270 */
[----:B------:R-:W-:Y:S01]  /*30ea0*/  VIADD R10, R0, UR4 ;  /* 0x00000004000a7c36 */ /* 0x000fe20008000000 */
[----:B------:R-:W-:Y:S01]  /*30eb0*/  ULDC UR5, c[0x0][0x22c] ;  /* 0x00008b0000057ab9 */ /* 0x000fe20000000800 */
[----:B------:R-:W-:Y:S01]  /*30ec0*/  VIADD R0, R4, 0xc ;  /* 0x0000000c04007836 */ /* 0x000fe20000000000 */
[----:B------:R3:W-:Y:S02]  /*30ed0*/  @P1 STG.E.U16 desc[UR6][R132.64], R9 ;  /* 0x0000000984001986 */ /* 0x0007e4000c101506 */
[----:B------:R-:W-:-:S02]  /*30ee0*/  LEA R8, P6, R10, R3, 0x1 ;  /* 0x000000030a087211 */ /* 0x000fc400078c08ff */
[----:B------:R-:W-:Y:S01]  /*30ef0*/  ISETP.LT.AND P1, PT, R0, UR5, !P0 ;  /* 0x0000000500007c0c */ /* 0x000fe2000c721270 */
[----:B------:R-:W-:Y:S01]  /*30f00*/  VIADD R0, R10, UR4 ;  /* 0x000000040a007c36 */ /* 0x000fe20008000000 */
[----:B------:R-:W-:Y:S01]  /*30f10*/  ULDC UR5, c[0x0][0x22c] ;  /* 0x00008b0000057ab9 */ /* 0x000fe20000000800 */
[----:B--2---:R-:W-:Y:S02]  /*30f20*/  VIADD R7, R4, 0xd ;  /* 0x0000000d04077836 */ /* 0x004fe40000000000 */
[----:B------:R-:W-:Y:S01]  /*30f30*/  VIADD R134, R0, UR4 ;  /* 0x0000000400867c36 */ /* 0x000fe20008000000 */
[----:B---3--:R-:W-:Y:S02]  /*30f40*/  LEA.HI.X.SX32 R9, R10, R5, 0x1, P6 ;  /* 0x000000050a097211 */ /* 0x008fe400030f0eff */
[----:B------:R-:W-:Y:S02]  /*30f50*/  LEA R6, P6, R0, R3, 0x1 ;  /* 0x0000000300067211 */ /* 0x000fe400078c08ff */
[----:B------:R-:W-:Y:S01]  /*30f60*/  PRMT R132, R12, 0x7632, R132 ;  /* 0x000076320c847816 */ /* 0x000fe20000000084 */
[----:B------:R2:W-:Y:S01]  /*30f70*/  @P3 STG.E.U16 desc[UR6][R8.64], R12 ;  /* 0x0000000c08003986 */ /* 0x0005e2000c101506 */
[----:B------:R-:W-:Y:S01]  /*30f80*/  ISETP.LT.AND P3, PT, R7, UR5, !P0 ;  /* 0x0000000507007c0c */ /* 0x000fe2000c761270 */
[----:B------:R-:W-:Y:S01]  /*30f90*/  ULDC UR5, c[0x0][0x22c] ;  /* 0x00008b0000057ab9 */ /* 0x000fe20000000800 */
[----:B------:R-:W-:Y:S01]  /*30fa0*/  LEA.HI.X.SX32 R7, R0, R5, 0x1, P6 ;  /* 0x0000000500077211 */ /* 0x000fe200030f0eff */
[----:B------:R-:W-:Y:S01]  /*30fb0*/  VIADD R0, R4, 0xe ;  /* 0x0000000e04007836 */ /* 0x000fe20000000000 */
        /* <DEDUP_REMOVED lines=11> */
[----:B------:R-:W-:Y:S01]  /*31070*/  VIADD R12, R0, UR4 ;  /* 0x00000004000c7c36 */ /* 0x000fe20008000000 */
[----:B------:R-:W-:Y:S01]  /*31080*/  LEA.HI.X.SX32 R9, R134, R5, 0x1, P6 ;  /* 0x0000000586097211 */ /* 0x000fe200030f0eff */
[----:B---3--:R-:W-:Y:S01]  /*31090*/  VIADD R132, R4, 0x10 ;  /* 0x0000001004847836 */ /* 0x008fe20000000000 */
[----:B------:R-:W-:Y:S01]  /*310a0*/  LEA R6, P6, R0, R3, 0x1 ;  /* 0x0000000300067211 */ /* 0x000fe200078c08ff */
[----:B------:R-:W-:-:S03]  /*310b0*/  ULDC UR5, c[0x0][0x22c] ;  /* 0x00008b0000057ab9 */ /* 0x000fc60000000800 */
[----:B------:R-:W-:Y:S01]  /*310c0*/  LEA.HI.X.SX32 R7, R0, R5, 0x1, P6 ;  /* 0x0000000500077211 */ /* 0x000fe200030f0eff */
[C---:B------:R-:W-:Y:S01]  /*310d0*/  VIADD R0, R4.reuse, 0x11 ;  /* 0x0000001104007836 */ /* 0x040fe20000000000 */
[----:B--2---:R-:W-:Y:S01]  /*310e0*/  PRMT R11, R13, 0x7632, R11 ;  /* 0x000076320d0b7816 */ /* 0x004fe2000000000b */
[----:B------:R-:W-:Y:S01]  /*310f0*/  VIADD R13, R4, 0x12 ;  /* 0x00000012040d7836 */ /* 0x000fe20000000000 */
[----:B------:R-:W-:-:S03]  /*31100*/  LEA R10, P6, R12, R3, 0x1 ;  /* 0x000000030c0a7211 */ /* 0x000fc600078c08ff */
[----:B------:R2:W-:Y:S01]  /*31110*/  @P2 STG.E.U16 desc[UR6][R8.64], R11 ;  /* 0x0000000b08002986 */ /* 0x0005e2000c101506 */
[----:B------:R-:W-:Y:S01]  /*31120*/  ISETP.LT.AND P2, PT, R132, UR5, !P0 ;  /* 0x0000000584007c0c */ /* 0x000fe2000c741270 */
[----:B------:R-:W-:Y:S02]  /*31130*/  ULDC UR5, c[0x0][0x22c] ;  /* 0x00008b0000057ab9 */ /* 0x000fe40000000800 */
[----:B------:R3:W-:Y:S01]  /*31140*/  @P1 STG.E.U16 desc[UR6][R6.64], R14 ;  /* 0x0000000e06001986 */ /* 0x0007e2000c101506 */
[----:B------:R-:W-:Y:S01]  /*31150*/  ISETP.LT.AND P1, PT, R0, UR5, !P0 ;  /* 0x0000000500007c0c */ /* 0x000fe2000c721270 */
[----:B------:R-:W-:Y:S01]  /*31160*/  ULDC UR5, c[0x0][0x22c] ;  /* 0x00008b0000057ab9 */ /* 0x000fe20000000800 */
[C---:B--2---:R-:W-:Y:S01]  /*31170*/  LEA.HI.X.SX32 R11, R12.reuse, R5, 0x1, P6 ;  /* 0x000000050c0b7211 */ /* 0x044fe200030f0eff */
[----:B------:R-:W-:Y:S01]  /*31180*/  VIADD R12, R12, UR4 ;  /* 0x000000040c0c7c36 */ /* 0x000fe20008000000 */
[----:B------:R-:W-:Y:S01]  /*31190*/  PRMT R9, R14, 0x7632, R9 ;  /* 0x000076320e097816 */ /* 0x000fe20000000009 */
[----:B---3--:R-:W-:-:S02]  /*311a0*/  VIADD R7, R4, 0x13 ;  /* 0x0000001304077836 */ /* 0x008fc40000000000 */
[C---:B------:R-:W-:Y:S02]  /*311b0*/  VIADD R0, R12.reuse, UR4 ;  /* 0x000000040c007c36 */ /* 0x040fe40008000000 */
[----:B------:R2:W-:Y:S01]  /*311c0*/  @P3 STG.E.U16 desc[UR6][R10.64], R9 ;  /* 0x000000090a003986 */ /* 0x0005e2000c101506 */
[-C--:B------:R-:W-:Y:S02]  /*311d0*/  LEA R8, P3, R12, R3.reuse, 0x1 ;  /* 0x000000030c087211 */ /* 0x080fe400078608ff */
[----:B------:R-:W-:Y:S02]  /*311e0*/  LEA R6, P6, R0, R3, 0x1 ;  /* 0x0000000300067211 */ /* 0x000fe400078c08ff */
[-C--:B--2---:R-:W-:Y:S01]  /*311f0*/  LEA.HI.X.SX32 R9, R12, R5.reuse, 0x1, P3 ;  /* 0x000000050c097211 */ /* 0x084fe200018f0eff */
[C---:B------:R-:W-:Y:S01]  /*31200*/  VIADD R12, R0.reuse, UR4 ;  /* 0x00000004000c7c36 */ /* 0x040fe20008000000 */
[----:B------:R-:W-:Y:S01]  /*31210*/  ISETP.LT.AND P3, PT, R13, UR5, !P0 ;  /* 0x000000050d007c0c */ /* 0x000fe2000c761270 */
[----:B------:R-:W-:Y:S01]  /*31220*/  ULDC UR5, c[0x0][0x22c] ;  /* 0x00008b0000057ab9 */ /* 0x000fe20000000800 */
[----:B------:R-:W-:Y:S01]  /*31230*/  PRMT R11, R15, 0x7632, R11 ;  /* 0x000076320f0b7816 */ /* 0x000fe2000000000b */
[----:B------:R2:W-:Y:S01]  /*31240*/  @P5 STG.E.U16 desc[UR6][R8.64], R15 ;  /* 0x0000000f08005986 */ /* 0x0005e2000c101506 */
[----:B------:R-:W-:Y:S01]  /*31250*/  ISETP.LT.AND P5, PT, R7, UR5, !P0 ;  /* 0x0000000507007c0c */ /* 0x000fe2000c7a1270 */
[----:B------:R-:W-:Y:S01]  /*31260*/  ULDC UR5, c[0x0][0x22c] ;  /* 0x00008b0000057ab9 */ /* 0x000fe20000000800 */
[----:B------:R-:W-:Y:S01]  /*31270*/  LEA.HI.X.SX32 R7, R0, R5, 0x1, P6 ;  /* 0x0000000500077211 */ /* 0x000fe200030f0eff */
[----:B------:R-:W-:Y:S01]  /*31280*/  VIADD R0, R4, 0x14 ;  /* 0x0000001404007836 */ /* 0x000fe20000000000 */
[----:B------:R-:W-:-:S02]  /*31290*/  LEA R10, P6, R12, R3, 0x1 ;  /* 0x000000030c0a7211 */ /* 0x000fc400078c08ff */
[----:B------:R-:W-:Y:S01]  /*312a0*/  PRMT R13, R16, 0x7632, R13 ;  /* 0x00007632100d7816 */ /* 0x000fe2000000000d */
[----:B------:R3:W-:Y:S01]  /*312b0*/  @P4 STG.E.U16 desc[UR6][R6.64], R11 ;  /* 0x0000000b06004986 */ /* 0x0007e2000c101506 */
[----:B------:R-:W-:Y:S01]  /*312c0*/  ISETP.LT.AND P4, PT, R0, UR5, !P0 ;  /* 0x0000000500007c0c */ /* 0x000fe2000c781270 */
[----:B------:R-:W-:Y:S01]  /*312d0*/  VIADD R0, R12, UR4 ;  /* 0x000000040c007c36 */ /* 0x000fe20008000000 */
[----:B------:R-:W-:Y:S01]  /*312e0*/  ULDC UR5, c[0x0][0x22c] ;  /* 0x00008b0000057ab9 */ /* 0x000fe20000000800 */
[C---:B--2---:R-:W-:Y:S02]  /*312f0*/  VIADD R9, R4.reuse, 0x15 ;  /* 0x0000001504097836 */ /* 0x044fe40000000000 */
[----:B------:R-:W-:Y:S01]  /*31300*/  VIADD R15, R4, 0xfe ;  /* 0x000000fe040f7836 */ /* 0x000fe20000000000 */
[----:B---3--:R-:W-:Y:S01]  /*31310*/  LEA.HI.X.SX32 R11, R12, R5, 0x1, P6 ;  /* 0x000000050c0b7211 */ /* 0x008fe200030f0eff */
[C---:B------:R-:W-:Y:S01]  /*31320*/  VIADD R12, R0.reuse, UR4 ;  /* 0x00000004000c7c36 */ /* 0x040fe20008000000 */
[----:B------:R-:W-:-:S03]  /*31330*/  LEA R8, P6, R0, R3, 0x1 ;  /* 0x0000000300087211 */ /* 0x000fc600078c08ff */
        /* <DEDUP_REMOVED lines=13> */
[C---:B------:R-:W-:Y:S01]  /*31410*/  LEA R10, P6, R12.reuse, R3, 0x1 ;  /* 0x000000030c0a7211 */ /* 0x040fe200078c08ff */
[----:B------:R2:W-:Y:S01]  /*31420*/  @P3 STG.E.U16 desc[UR6][R6.64], R17 ;  /* 0x0000001106003986 */ /* 0x0005e2000c101506 */
[----:B------:R-:W-:Y:S01]  /*31430*/  ISETP.LT.AND P3, PT, R11, UR5, !P0 ;  /* 0x000000050b007c0c */ /* 0x000fe2000c761270 */
[----:B------:R-:W-:Y:S01]  /*31440*/  ULDC UR5, c[0x0][0x22c] ;  /* 0x00008b0000057ab9 */ /* 0x000fe20000000800 */
[----:B------:R-:W-:Y:S01]  /*31450*/  LEA.HI.X.SX32 R11, R12, R5, 0x1, P6 ;  /* 0x000000050c0b7211 */ /* 0x000fe200030f0eff */
[C---:B------:R-:W-:Y:S01]  /*31460*/  VIADD R12, R0.reuse, UR4 ;  /* 0x00000004000c7c36 */ /* 0x040fe20008000000 */
[----:B---3--:R-:W-:Y:S01]  /*31470*/  LEA R8, P6, R0, R3, 0x1 ;  /* 0x0000000300087211 */ /* 0x008fe200078c08ff */
[----:B------:R-:W-:-:S03]  /*31480*/  VIADD R13, R4, 0x18 ;  /* 0x00000018040d7836 */ /* 0x000fc60000000000 */
[----:B------:R-:W-:Y:S01]  /*31490*/  LEA.HI.X.SX32 R9, R0, R5, 0x1, P6 ;  /* 0x0000000500097211 */ /* 0x000fe200030f0eff */
[----:B------:R-:W-:Y:S01]  /*314a0*/  VIADD R0, R4, 0x19 ;  /* 0x0000001904007836 */ /* 0x000fe20000000000 */
[----:B--2---:R-:W-:Y:S02]  /*314b0*/  PRMT R7, R17, 0x7632, R7 ;  /* 0x0000763211077816 */ /* 0x004fe40000000007 */
[----:B------:R-:W-:-:S03]  /*314c0*/  LEA R6, P6, R12, R3, 0x1 ;  /* 0x000000030c067211 */ /* 0x000fc600078c08ff */
[----:B------:R2:W-:Y:S01]  /*314d0*/  @P5 STG.E.U16 desc[UR6][R10.64], R7 ;  /* 0x000000070a005986 */ /* 0x0005e2000c101506 */
[----:B------:R-:W-:Y:S01]  /*314e0*/  ISETP.LT.AND P5, PT, R13, UR5, !P0 ;  /* 0x000000050d007c0c */ /* 0x000fe2000c7a1270 */
[----:B------:R-:W-:Y:S01]  /*314f0*/  ULDC UR5, c[0x0][0x22c] ;  /* 0x00008b0000057ab9 */ /* 0x000fe20000000800 */
[----:B------:R-:W-:Y:S01]  /*31500*/  VIADD R13, R4, 0x1a ;  /* 0x0000001a040d7836 */ /* 0x000fe20000000000 */
        /* <DEDUP_REMOVED lines=21> */
[----:B------:R-:W-:Y:S01]  /*31660*/  LEA R6, P6, R12, R3, 0x1 ;  /* 0x000000030c067211 */ /* 0x000fe200078c08ff */
[----:B------:R3:W1:Y:S01]  /*31670*/  LDS.128 R16, [R2] ;  /* 0x0000000002107984 */ /* 0x0006620000000c00 */
[----:B------:R-:W-:-:S03]  /*31680*/  PRMT R13, R20, 0x7632, R13 ;  /* 0x00007632140d7816 */ /* 0x000fc6000000000d */
[----:B------:R4:W-:Y:S01]  /*31690*/  @P3 STG.E.U16 desc[UR6][R8.64], R7 ;  /* 0x0000000708003986 */ /* 0x0009e2000c101506 */
[----:B------:R-:W-:Y:S01]  /*316a0*/  ISETP.LT.AND P3, PT, R0, UR5, !P0 ;  /* 0x0000000500007c0c */ /* 0x000fe2000c761270 */
[----:B------:R-:W-:Y:S01]  /*316b0*/  VIADD R0, R12, UR4 ;  /* 0x000000040c007c36 */ /* 0x000fe20008000000 */
[----:B------:R-:W-:Y:S01]  /*316c0*/  ULDC UR5, c[0x0][0x22c] ;  /* 0x00008b0000057ab9 */ /* 0x000fe20000000800 */
[C---:B--2---:R-:W-:Y:S02]  /*316d0*/  VIADD R11, R4.reuse, 0x1d ;  /* 0x0000001d040b7836 */ /* 0x044fe40000000000 */
[----:B---3--:R-:W-:Y:S01]  /*316e0*/  VIADD R2, R4, 0xfb ;  /* 0x000000fb04027836 */ /* 0x008fe20000000000 */
[----:B----4-:R-:W-:Y:S01]  /*316f0*/  LEA.HI.X.SX32 R7, R12, R5, 0x1, P6 ;  /* 0x000000050c077211 */ /* 0x010fe200030f0eff */
        /* <DEDUP_REMOVED lines=22> */
[----:B------:R-:W-:-:S02]  /*31860*/  VIADD R13, R4, 0x20 ;  /* 0x00000020040d7836 */ /* 0x000fc40000000000 */
[----:B------:R-:W-:Y:S01]  /*31870*/  VIADD R20, R4, 0xff ;  /* 0x000000ff04147836 */ /* 0x000fe20000000000 */
        /* <DEDUP_REMOVED lines=35> */
[----:B--2---:R-:W-:Y:S01]  /*31ab0*/  VIADD R7, R4, 0x25 ;  /* 0x0000002504077836 */ /* 0x004fe20000000000 */
        /* <DEDUP_REMOVED lines=757> */
[----:B---3--:R-:W-:-:S03]  /*34a10*/  PRMT R7, R74, 0x7632, R7 ;  /* 0x000076324a077816 */ /* 0x008fc60000000007 */
[C---:B------:R-:W-:Y:S02]  /*34a20*/  VIADD R0, R12.reuse, UR4 ;  /* 0x000000040c007c36 */ /* 0x040fe40008000000 */
[----:B------:R2:W-:Y:S01]  /*34a30*/  @P3 STG.E.U16 desc[UR6][R10.64], R7 ;  /* 0x000000070a003986 */ /* 0x0005e2000c101506 */
[-C--:B------:R-:W-:Y:S02]  /*34a40*/  LEA R8, P3, R12, R3.reuse, 0x1 ;  /* 0x000000030c087211 */ /* 0x080fe400078608ff */
[----:B------:R-:W-:Y:S02]  /*34a50*/  LEA R6, P6, R0, R3, 0x1 ;  /* 0x0000000300067211 */ /* 0x000fe400078c08ff */
[----:B------:R-:W-:Y:S01]  /*34a60*/  LEA.HI.X.SX32 R9, R12, R5, 0x1, P3 ;  /* 0x000000050c097211 */ /* 0x000fe200018f0eff */
[C---:B------:R-:W-:Y:S01]  /*34a70*/  VIADD R12, R4.reuse, 0x8b ;  /* 0x0000008b040c7836 */ /* 0x040fe20000000000 */
[----:B------:R-:W-:Y:S01]  /*34a80*/  ISETP.LT.AND P3, PT, R13, UR5, !P0 ;  /* 0x000000050d007c0c */ /* 0x000fe2000c761270 */
[----:B------:R-:W-:Y:S01]  /*34a90*/  ULDC UR5, c[0x0][0x22c] ;  /* 0x00008b0000057ab9 */ /* 0x000fe20000000800 */
[----:B------:R-:W-:Y:S01]  /*34aa0*/  VIADD R13, R4, 0x8c ;  /* 0x0000008c040d7836 */ /* 0x000fe20000000000 */
[----:B------:R3:W-:Y:S01]  /*34ab0*/  @P5 STG.E.U16 desc[UR6][R8.64], R75 ;  /* 0x0000004b08005986 */ /* 0x0007e2000c101506 */
[----:B------:R-:W-:Y:S01]  /*34ac0*/  ISETP.LT.AND P5, PT, R12, UR5, !P0 ;  /* 0x000000050c007c0c */ /* 0x000fe2000c7a1270 */
[----:B------:R-:W-:Y:S01]  /*34ad0*/  ULDC UR5, c[0x0][0x22c] ;  /* 0x00008b0000057ab9 */ /* 0x000fe20000000800 */
[----:B--2---:R-:W-:-:S02]  /*34ae0*/  PRMT R11, R75, 0x7632, R11 ;  /* 0x000076324b0b7816 */ /* 0x004fc4000000000b */
[C---:B------:R-:W-:Y:S01]  /*34af0*/  LEA.HI.X.SX32 R7, R0.reuse, R5, 0x1, P6 ;  /* 0x0000000500077211 */ /* 0x040fe200030f0eff */
[----:B------:R-:W-:-:S04]  /*34b00*/  VIADD R0, R0, UR4 ;  /* 0x0000000400007c36 */ /* 0x000fc80008000000 */
[----:B------:R2:W-:Y:S01]  /*34b10*/  @P4 STG.E.U16 desc[UR6][R6.64], R11 ;  /* 0x0000000b06004986 */ /* 0x0005e2000c101506 */
[C---:B------:R-:W-:Y:S01]  /*34b20*/  LEA R10, P4, R0.reuse, R3, 0x1 ;  /* 0x00000003000a7211 */ /* 0x040fe200078808ff */
[----:B------:R-:W-:-:S05]  /*34b30*/  VIADD R12, R0, UR4 ;  /* 0x00000004000c7c36 */ /* 0x000fca0008000000 */
[----:B---3--:R-:W-:-:S04]  /*34b40*/  LEA R8, P6, R12, R3, 0x1 ;  /* 0x000000030c087211 */ /* 0x008fc800078c08ff */
[-C--:B------:R-:W-:Y:S01]  /*34b50*/  LEA.HI.X.SX32 R9, R12, R5.reuse, 0x1, P6 ;  /* 0x000000050c097211 */ /* 0x080fe200030f0eff */
[----:B--2---:R-:W-:Y:S01]  /*34b60*/  VIADD R7, R4, 0x8e ;  /* 0x0000008e04077836 */ /* 0x004fe20000000000 */
[----:B------:R-:W-:Y:S01]  /*34b70*/  LEA.HI.X.SX32 R11, R0, R5, 0x1, P4 ;  /* 0x00000005000b7211 */ /* 0x000fe200020f0eff */
[----:B------:R-:W-:Y:S01]  /*34b80*/  VIADD R0, R4, 0x8d ;  /* 0x0000008d04007836 */ /* 0x000fe20000000000 */
[----:B------:R-:W-:Y:S01]  /*34b90*/  ISETP.LT.AND P4, PT, R13, UR5, !P0 ;  /* 0x000000050d007c0c */ /* 0x000fe2000c781270 */
[----:B------:R-:W-:Y:S01]  /*34ba0*/  ULDC UR5, c[0x0][0x22c] ;  /* 0x00008b0000057ab9 */ /* 0x000fe20000000800 */
[----:B------:R-:W-:Y:S01]  /*34bb0*/  PRMT R13, R76, 0x7632, R13 ;  /* 0x000076324c0d7816 */ /* 0x000fe2000000000d */
[----:B------:R2:W-:Y:S01]  /*34bc0*/  @P2 STG.E.U16 desc[UR6][R10.64], R76 ;  /* 0x0000004c0a002986 */ /* 0x0005e2000c101506 */
[----:B------:R-:W-:Y:S01]  /*34bd0*/  ISETP.LT.AND P2, PT, R0, UR5, !P0 ;  /* 0x0000000500007c0c */ /* 0x000fe2000c741270 */
[----:B------:R-:W-:Y:S01]  /*34be0*/  VIADD R0, R12, UR4 ;  /* 0x000000040c007c36 */ /* 0x000fe20008000000 */
[----:B------:R-:W-:Y:S01]  /*34bf0*/  ULDC UR5, c[0x0][0x22c] ;  /* 0x00008b0000057ab9 */ /* 0x000fe20000000800 */
[----:B------:R3:W-:Y:S01]  /*34c00*/  @P1 STG.E.U16 desc[UR6][R8.64], R13 ;  /* 0x0000000d08001986 */ /* 0x0007e2000c101506 */
[----:B------:R-:W-:Y:S01]  /*34c10*/  ISETP.LT.AND P1, PT, R7, UR5, !P0 ;  /* 0x0000000507007c0c */ /* 0x000fe2000c721270 */
[C---:B------:R-:W-:Y:S01]  /*34c20*/  VIADD R12, R0.reuse, UR4 ;  /* 0x00000004000c7c36 */ /* 0x040fe20008000000 */
[----:B------:R-:W-:Y:S01]  /*34c30*/  LEA R6, P6, R0, R3, 0x1 ;  /* 0x0000000300067211 */ /* 0x000fe200078c08ff */
[----:B------:R-:W-:-:S03]  /*34c40*/  ULDC UR5, c[0x0][0x22c] ;  /* 0x00008b0000057ab9 */ /* 0x000fc60000000800 */
[----:B------:R-:W-:Y:S01]  /*34c50*/  LEA.HI.X.SX32 R7, R0, R5, 0x1, P6 ;  /* 0x0000000500077211 */ /* 0x000fe200030f0eff */
[----:B--2---:R-:W-:Y:S01]  /*34c60*/  VIADD R11, R4, 0x8f ;  /* 0x0000008f040b7836 */ /* 0x004fe20000000000 */
[C---:B------:R-:W-:Y:S01]  /*34c70*/  LEA R10, P6, R12.reuse, R3, 0x1 ;  /* 0x000000030c0a7211 */ /* 0x040fe200078c08ff */
[C---:B------:R-:W-:Y:S02]  /*34c80*/  VIADD R0, R12.reuse, UR4 ;  /* 0x000000040c007c36 */ /* 0x040fe40008000000 */
[----:B------:R2:W-:Y:S01]  /*34c90*/  @P3 STG.E.U16 desc[UR6][R6.64], R77 ;  /* 0x0000004d06003986 */ /* 0x0005e2000c101506 */
[----:B------:R-:W-:Y:S01]  /*34ca0*/  ISETP.LT.AND P3, PT, R11, UR5, !P0 ;  /* 0x000000050b007c0c */ /* 0x000fe2000c761270 */
[----:B------:R-:W-:Y:S01]  /*34cb0*/  ULDC UR5, c[0x0][0x22c] ;  /* 0x00008b0000057ab9 */ /* 0x000fe20000000800 */
[----:B------:R-:W-:Y:S01]  /*34cc0*/  LEA.HI.X.SX32 R11, R12, R5, 0x1, P6 ;  /* 0x000000050c0b7211 */ /* 0x000fe200030f0eff */
[----:B------:R-:W-:Y:S01]  /*34cd0*/  VIADD R12, R4, 0x90 ;  /* 0x00000090040c7836 */ /* 0x000fe20000000000 */
[----:B---3--:R-:W-:-:S02]  /*34ce0*/  LEA R8, P6, R0, R3, 0x1 ;  /* 0x0000000300087211 */ /* 0x008fc400078c08ff */
[----:B------:R-:W-:Y:S02]  /*34cf0*/  PRMT R13, R77, 0x7632, R13 ;  /* 0x000076324d0d7816 */ /* 0x000fe4000000000d */
[C---:B------:R-:W-:Y:S01]  /*34d00*/  LEA.HI.X.SX32 R9, R0.reuse, R5, 0x1, P6 ;  /* 0x0000000500097211 */ /* 0x040fe200030f0eff */
[----:B------:R-:W-:Y:S01]  /*34d10*/  VIADD R0, R0, UR4 ;  /* 0x0000000400007c36 */ /* 0x000fe20008000000 */
[----:B------:R-:W-:Y:S01]  /*34d20*/  ISETP.LT.AND P6, PT, R12, UR5, !P0 ;  /* 0x000000050c007c0c */ /* 0x000fe2000c7c1270 */
[----:B------:R3:W-:Y:S01]  /*34d30*/  @P5 STG.E.U16 desc[UR6][R10.64], R13 ;  /* 0x0000000d0a005986 */ /* 0x0007e2000c101506 */
[----:B--2---:R-:W-:Y:S01]  /*34d40*/  VIADD R7, R4, 0x91 ;  /* 0x0000009104077836 */ /* 0x004fe20000000000 */
[----:B------:R-:W-:Y:S01]  /*34d50*/  ULDC UR5, c[0x0][0x22c] ;  /* 0x00008b0000057ab9 */ /* 0x000fe20000000800 */
[C---:B------:R-:W-:Y:S01]  /*34d60*/  VIADD R12, R0.reuse, UR4 ;  /* 0x00000004000c7c36 */ /* 0x040fe20008000000 */
[----:B------:R2:W-:Y:S01]  /*34d70*/  @P4 STG.E.U16 desc[UR6][R8.64], R78 ;  /* 0x0000004e08004986 */ /* 0x0005e2000c101506 */
[----:B------:R-:W-:-:S02]  /*34d80*/  LEA R6, P4, R0, R3, 0x1 ;  /* 0x0000000300067211 */ /* 0x000fc400078808ff */
[----:B------:R-:W-:Y:S01]  /*34d90*/  ISETP.LT.AND P5, PT, R7, UR5, !P0 ;  /* 0x0000000507007c0c */ /* 0x000fe2000c7a1270 */
[----:B------:R-:W-:Y:S01]  /*34da0*/  ULDC UR5, c[0x0][0x22c] ;  /* 0x00008b0000057ab9 */ /* 0x000fe20000000800 */
[----:B------:R-:W-:Y:S01]  /*34db0*/  LEA.HI.X.SX32 R7, R0, R5, 0x1, P4 ;  /* 0x0000000500077211 */ /* 0x000fe200020f0eff */
[----:B------:R-:W-:Y:S01]  /*34dc0*/  VIADD R0, R4, 0x92 ;  /* 0x0000009204007836 */ /* 0x000fe20000000000 */
[----:B---3--:R-:W-:Y:S01]  /*34dd0*/  LEA R10, P4, R12, R3, 0x1 ;  /* 0x000000030c0a7211 */ /* 0x008fe200078808ff */
[----:B------:R-:W-:Y:S01]  /*34de0*/  VIADD R13, R4, 0x94 ;  /* 0x00000094040d7836 */ /* 0x000fe20000000000 */
[----:B--2---:R-:W-:Y:S02]  /*34df0*/  PRMT R9, R78, 0x7632, R9 ;  /* 0x000076324e097816 */ /* 0x004fe40000000009 */
[C---:B------:R-:W-:Y:S01]  /*34e00*/  LEA.HI.X.SX32 R11, R12.reuse, R5, 0x1, P4 ;  /* 0x000000050c0b7211 */ /* 0x040fe200020f0eff */
[----:B------:R-:W-:Y:S01]  /*34e10*/  VIADD R12, R12, UR4 ;  /* 0x000000040c0c7c36 */ /* 0x000fe20008000000 */
[----:B------:R-:W-:Y:S01]  /*34e20*/  ISETP.LT.AND P4, PT, R13, UR8, !P0 ;  /* 0x000000080d007c0c */ /* 0x000fe2000c781270 */
[----:B------:R2:W-:Y:S01]  /*34e30*/  @P2 STG.E.U16 desc[UR6][R6.64], R9 ;  /* 0x0000000906002986 */ /* 0x0005e2000c101506 */
[----:B------:R-:W-:Y:S01]  /*34e40*/  ISETP.LT.AND P2, PT, R0, UR5, !P0 ;  /* 0x0000000500007c0c */ /* 0x000fe2000c741270 */
[----:B------:R-:W-:Y:S01]  /*34e50*/  VIADD R0, R4, 0x93 ;  /* 0x0000009304007836 */ /* 0x000fe20000000000 */
[----:B------:R-:W-:Y:S01]  /*34e60*/  ULDC UR5, c[0x0][0x22c] ;  /* 0x00008b0000057ab9 */ /* 0x000fe20000000800 */
[----:B------:R-:W-:Y:S01]  /*34e70*/  @P1 STG.E.U16 desc[UR6][R10.64], R79 ;  /* 0x0000004f0a001986 */ /* 0x000fe2000c101506 */
[----:B------:R-:W-:Y:S01]  /*34e80*/  LEA R8, P1, R12, R3, 0x1 ;  /* 0x000000030c087211 */ /* 0x000fe200078208ff */
[----:B------:R-:W-:Y:S01]  /*34e90*/  VIADD R13, R4, 0x95 ;  /* 0x00000095040d7836 */ /* 0x000fe20000000000 */
[----:B------:R-:W-:Y:S01]  /*34ea0*/  ULDC UR8, c[0x0][0x248] ;  /* 0x0000920000087ab9 */ /* 0x000fe20000000800 */
[----:B--2---:R-:W-:-:S02]  /*34eb0*/  PRMT R7, R79, 0x7632, R7 ;  /* 0x000076324f077816 */ /* 0x004fc40000000007 */
[C---:B------:R-:W-:Y:S01]  /*34ec0*/  LEA.HI.X.SX32 R9, R12.reuse, R5, 0x1, P1 ;  /* 0x000000050c097211 */ /* 0x040fe200008f0eff */
[----:B------:R-:W-:Y:S01]  /*34ed0*/  VIADD R12, R12, UR4 ;  /* 0x000000040c0c7c36 */ /* 0x000fe20008000000 */
[----:B------:R-:W-:Y:S01]  /*34ee0*/  ULDC UR4, c[0x0][0x248] ;  /* 0x0000920000047ab9 */ /* 0x000fe20000000800 */
[----:B------:R-:W-:Y:S01]  /*34ef0*/  ISETP.LT.AND P1, PT, R0, UR5, !P0 ;  /* 0x0000000500007c0c */ /* 0x000fe2000c721270 */
[----:B------:R-:W-:Y:S01]  /*34f00*/  ULDC UR5, c[0x0][0x22c] ;  /* 0x00008b0000057ab9 */ /* 0x000fe20000000800 */
[----:B------:R2:W-:Y:S01]  /*34f10*/  @P3 STG.E.U16 desc[UR6][R8.64], R7 ;  /* 0x0000000708003986 */ /* 0x0005e2000c101506 */
[C---:B------:R-:W-:Y:S01]  /*34f20*/  LEA R6, P3, R12.reuse, R3, 0x1 ;  /* 0x000000030c067211 */ /* 0x040fe200078608ff */
[C---:B------:R-:W-:Y:S01]  /*34f30*/  VIADD R0, R12.reuse, UR4 ;  /* 0x000000040c007c36 */ /* 0x040fe20008000000 */
[----:B------:R-:W-:Y:S02]  /*34f40*/  ULDC UR4, c[0x0][0x248] ;  /* 0x0000920000047ab9 */ /* 0x000fe40000000800 */
[----:B--2---:R-:W-:Y:S01]  /*34f50*/  LEA.HI.X.SX32 R7, R12, R5, 0x1, P3 ;  /* 0x000000050c077211 */ /* 0x004fe200018f0eff */
[C---:B------:R-:W-:Y:S01]  /*34f60*/  VIADD R12, R0.reuse, UR4 ;  /* 0x00000004000c7c36 */ /* 0x040fe20008000000 */
[----:B------:R-:W-:Y:S01]  /*34f70*/  LEA R10, P3, R0, R3, 0x1 ;  /* 0x00000003000a7211 */ /* 0x000fe200078608ff */
[----:B------:R-:W-:Y:S01]  /*34f80*/  ULDC UR4, c[0x0][0x248] ;  /* 0x0000920000047ab9 */ /* 0x000fe20000000800 */
[----:B------:R-:W-:Y:S01]  /*34f90*/  PRMT R9, R80, 0x7632, R9 ;  /* 0x0000763250097816 */ /* 0x000fe20000000009 */
[----:B------:R-:W-:Y:S01]  /*34fa0*/  @P6 STG.E.U16 desc[UR6][R6.64], R80 ;  /* 0x0000005006006986 */ /* 0x000fe2000c101506 */
[----:B------:R-:W-:Y:S01]  /*34fb0*/  LEA.HI.X.SX32 R11, R0, R5, 0x1, P3 ;  /* 0x00000005000b7211 */ /* 0x000fe200018f0eff */
[----:B------:R-:W-:Y:S01]  /*34fc0*/  VIADD R0, R4, 0x96 ;  /* 0x0000009604007836 */ /* 0x000fe20000000000 */
[----:B------:R-:W-:-:S02]  /*34fd0*/  LEA R8, P6, R12, R3, 0x1 ;  /* 0x000000030c087211 */ /* 0x000fc400078c08ff */
[----:B------:R-:W-:Y:S01]  /*34fe0*/  ISETP.LT.AND P3, PT, R13, UR5, !P0 ;  /* 0x000000050d007c0c */ /* 0x000fe2000c761270 */
[----:B------:R2:W-:Y:S01]  /*34ff0*/  @P5 STG.E.U16 desc[UR6][R10.64], R9 ;  /* 0x000000090a005986 */ /* 0x0005e2000c101506 */
[----:B------:R-:W-:Y:S01]  /*35000*/  ULDC UR5, c[0x0][0x22c] ;  /* 0x00008b0000057ab9 */ /* 0x000fe20000000800 */
[----:B------:R-:W-:Y:S01]  /*35010*/  VIADD R13, R4, 0x9b ;  /* 0x0000009b040d7836 */ /* 0x000fe20000000000 */
[----:B------:R-:W-:Y:S01]  /*35020*/  ISETP.LT.AND P5, PT, R0, UR5, !P0 ;  /* 0x0000000500007c0c */ /* 0x000fe2000c7a1270 */
[----:B------:R-:W-:Y:S01]  /*35030*/  ULDC UR5, c[0x0][0x22c] ;  /* 0x00008b0000057ab9 */ /* 0x000fe20000000800 */
[C---:B--2---:R-:W-:Y:S01]  /*35040*/  LEA.HI.X.SX32 R9, R12.reuse, R5, 0x1, P6 ;  /* 0x000000050c097211 */ /* 0x044fe200030f0eff */
[----:B------:R-:W-:Y:S01]  /*35050*/  VIADD R12, R12, UR4 ;  /* 0x000000040c0c7c36 */ /* 0x000fe20008000000 */
[----:B------:R-:W-:Y:S01]  /*35060*/  ULDC UR4, c[0x0][0x248] ;  /* 0x0000920000047ab9 */ /* 0x000fe20000000800 */
[----:B------:R-:W-:Y:S01]  /*35070*/  VIADD R10, R4, 0x97 ;  /* 0x00000097040a7836 */ /* 0x000fe20000000000 */
[----:B------:R-:W-:Y:S01]  /*35080*/  PRMT R11, R81, 0x7632, R11 ;  /* 0x00007632510b7816 */ /* 0x000fe2000000000b */
[----:B------:R2:W-:Y:S01]  /*35090*/  @P2 STG.E.U16 desc[UR6][R8.64], R81 ;  /* 0x0000005108002986 */ /* 0x0005e2000c101506 */
[C---:B------:R-:W-:Y:S01]  /*350a0*/  LEA R6, P2, R12.reuse, R3, 0x1 ;  /* 0x000000030c067211 */ /* 0x040fe200078408ff */
[----:B------:R-:W-:Y:S01]  /*350b0*/  VIADD R0, R12, UR4 ;  /* 0x000000040c007c36 */ /* 0x000fe20008000000 */
[----:B------:R-:W-:-:S02]  /*350c0*/  ULDC UR4, c[0x0][0x22c] ;  /* 0x00008b0000047ab9 */ /* 0x000fc40000000800 */
[----:B------:R-:W-:Y:S01]  /*350d0*/  LEA.HI.X.SX32 R7, R12, R5, 0x1, P2 ;  /* 0x000000050c077211 */ /* 0x000fe200010f0eff */
[----:B------:R-:W-:Y:S01]  /*350e0*/  VIADD R12, R4, 0x98 ;  /* 0x00000098040c7836 */ /* 0x000fe20000000000 */
[----:B------:R-:W-:Y:S01]  /*350f0*/  ISETP.LT.AND P2, PT, R10, UR5, !P0 ;  /* 0x000000050a007c0c */ /* 0x000fe2000c741270 */
[----:B------:R-:W-:Y:S01]  /*35100*/  ULDC UR5, c[0x0][0x22c] ;  /* 0x00008b0000057ab9 */ /* 0x000fe20000000800 */
[----:B------:R-:W-:Y:S01]  /*35110*/  LEA R10, P6, R0, R3, 0x1 ;  /* 0x00000003000a7211 */ /* 0x000fe200078c08ff */
[----:B------:R3:W-:Y:S01]  /*35120*/  @P1 STG.E.U16 desc[UR6][R6.64], R11 ;  /* 0x0000000b06001986 */ /* 0x0007e2000c101506 */
[----:B------:R-:W-:Y:S01]  /*35130*/  ISETP.LT.AND P1, PT, R12, UR4, !P0 ;  /* 0x000000040c007c0c */ /* 0x000fe2000c721270 */
[----:B------:R-:W-:Y:S01]  /*35140*/  ULDC UR4, c[0x0][0x248] ;  /* 0x0000920000047ab9 */ /* 0x000fe20000000800 */
[----:B--2---:R-:W-:Y:S01]  /*35150*/  VIADD R9, R4, 0x99 ;  /* 0x0000009904097836 */ /* 0x004fe20000000000 */
[C---:B---3--:R-:W-:Y:S01]  /*35160*/  LEA.HI.X.SX32 R11, R0.reuse, R5, 0x1, P6 ;  /* 0x00000005000b7211 */ /* 0x048fe200030f0eff */
[----:B------:R-:W-:Y:S01]  /*35170*/  VIADD R0, R0, UR4 ;  /* 0x0000000400007c36 */ /* 0x000fe20008000000 */
[----:B------:R-:W-:Y:S01]  /*35180*/  ULDC UR4, c[0x0][0x22c] ;  /* 0x00008b0000047ab9 */ /* 0x000fe20000000800 */
[----:B------:R-:W-:Y:S01]  /*35190*/  PRMT R7, R82, 0x7632, R7 ;  /* 0x0000763252077816 */ /* 0x000fe20000000007 */
[----:B------:R-:W-:Y:S01]  /*351a0*/  VIADD R6, R4, 0x9a ;  /* 0x0000009a04067836 */ /* 0x000fe20000000000 */
[----:B------:R-:W-:Y:S01]  /*351b0*/  @P4 STG.E.U16 desc[UR6][R10.64], R82 ;  /* 0x000000520a004986 */ /* 0x000fe2000c101506 */
[----:B------:R-:W-:-:S02]  /*351c0*/  LEA R8, P6, R0, R3, 0x1 ;  /* 0x0000000300087211 */ /* 0x000fc400078c08ff */
[----:B------:R-:W-:Y:S01]  /*351d0*/  ISETP.LT.AND P4, PT, R9, UR4, !P0 ;  /* 0x0000000409007c0c */ /* 0x000fe2000c781270 */
[----:B------:R-:W-:Y:S01]  /*351e0*/  ULDC UR4, c[0x0][0x248] ;  /* 0x0000920000047ab9 */ /* 0x000fe20000000800 */
[C---:B------:R-:W-:Y:S01]  /*351f0*/  LEA.HI.X.SX32 R9, R0.reuse, R5, 0x1, P6 ;  /* 0x0000000500097211 */ /* 0x040fe200030f0eff */
[----:B------:R-:W-:Y:S01]  /*35200*/  VIADD R0, R0, UR4 ;  /* 0x0000000400007c36 */ /* 0x000fe20008000000 */
[----:B------:R-:W-:Y:S01]  /*35210*/  ULDC UR4, c[0x0][0x248] ;  /* 0x0000920000047ab9 */ /* 0x000fe20000000800 */
[----:B------:R-:W-:Y:S01]  /*35220*/  ISETP.LT.AND P6, PT, R6, UR5, !P0 ;  /* 0x0000000506007c0c */ /* 0x000fe2000c7c1270 */
[----:B------:R-:W-:Y:S01]  /*35230*/  ULDC UR5, c[0x0][0x248] ;  /* 0x0000920000057ab9 */ /* 0x000fe20000000800 */
[----:B------:R2:W-:Y:S01]  /*35240*/  @P3 STG.E.U16 desc[UR6][R8.64], R7 ;  /* 0x0000000708003986 */ /* 0x0005e2000c101506 */
[C---:B------:R-:W-:Y:S01]  /*35250*/  LEA R6, P3, R0.reuse, R3, 0x1 ;  /* 0x0000000300067211 */ /* 0x040fe200078608ff */
[----:B------:R-:W-:Y:S01]  /*35260*/  VIADD R12, R0, UR4 ;  /* 0x00000004000c7c36 */ /* 0x000fe20008000000 */
[----:B------:R-:W-:-:S02]  /*35270*/  ULDC UR4, c[0x0][0x22c] ;  /* 0x00008b0000047ab9 */ /* 0x000fc40000000800 */
[----:B--2---:R-:W-:Y:S01]  /*35280*/  LEA.HI.X.SX32 R7, R0, R5, 0x1, P3 ;  /* 0x0000000500077211 */ /* 0x004fe200018f0eff */
[C---:B------:R-:W-:Y:S01]  /*35290*/  VIADD R0, R12.reuse, UR5 ;  /* 0x000000050c007c36 */ /* 0x040fe20008000000 */
[C---:B------:R-:W-:Y:S01]  /*352a0*/  LEA R10, P3, R12.reuse, R3, 0x1 ;  /* 0x000000030c0a7211 */ /* 0x040fe200078608ff */
[----:B------:R-:W-:Y:S01]  /*352b0*/  ULDC UR5, c[0x0][0x22c] ;  /* 0x00008b0000057ab9 */ /* 0x000fe20000000800 */
[----:B------:R-:W-:Y:S01]  /*352c0*/  PRMT R9, R83, 0x7632, R9 ;  /* 0x0000763253097816 */ /* 0x000fe20000000009 */
[----:B------:R-:W-:Y:S01]  /*352d0*/  @P5 STG.E.U16 desc[UR6][R6.64], R83 ;  /* 0x0000005306005986 */ /* 0x000fe2000c101506 */
[----:B------:R-:W-:Y:S01]  /*352e0*/  LEA.HI.X.SX32 R11, R12, R5, 0x1, P3 ;  /* 0x000000050c0b7211 */ /* 0x000fe200018f0eff */
[----:B------:R-:W-:Y:S01]  /*352f0*/  VIADD R12, R4, 0x9c ;  /* 0x0000009c040c7836 */ /* 0x000fe20000000000 */
[----:B------:R-:W-:Y:S02]  /*35300*/  LEA R8, P3, R0, R3, 0x1 ;  /* 0x0000000300087211 */ /* 0x000fe400078608ff */
[----:B------:R-:W-:Y:S01]  /*35310*/  ISETP.LT.AND P5, PT, R13, UR4, !P0 ;  /* 0x000000040d007c0c */ /* 0x000fe2000c7a1270 */
[----:B------:R2:W-:Y:S01]  /*35320*/  @P2 STG.E.U16 desc[UR6][R10.64], R9 ;  /* 0x000000090a002986 */ /* 0x0005e2000c101506 */
[----:B------:R-:W-:Y:S01]  /*35330*/  ULDC UR4, c[0x0][0x22c] ;  /* 0x00008b0000047ab9 */ /* 0x000fe20000000800 */
[----:B------:R-:W-:Y:S01]  /*35340*/  VIADD R13, R4, 0x9f ;  /* 0x0000009f040d7836 */ /* 0x000fe20000000000 */
[----:B--2---:R-:W-:Y:S01]  /*35350*/  LEA.HI.X.SX32 R9, R0, R5, 0x1, P3 ;  /* 0x0000000500097211 */ /* 0x004fe200018f0eff */
[----:B------:R-:W-:Y:S01]  /*35360*/  VIADD R10, R4, 0x9e ;  /* 0x0000009e040a7836 */ /* 0x000fe20000000000 */
[----:B------:R-:W-:Y:S01]  /*35370*/  ISETP.LT.AND P3, PT, R12, UR4, !P0 ;  /* 0x000000040c007c0c */ /* 0x000fe2000c761270 */
[----:B------:R-:W-:Y:S01]  /*35380*/  ULDC UR4, c[0x0][0x248] ;  /* 0x0000920000047ab9 */ /* 0x000fe20000000800 */
[----:B------:R-:W-:Y:S01]  /*35390*/  VIADD R12, R4, 0x9d ;  /* 0x0000009d040c7836 */ /* 0x000fe20000000000 */
[----:B------:R2:W-:Y:S01]  /*353a0*/  @P1 STG.E.U16 desc[UR6][R8.64], R84 ;  /* 0x0000005408001986 */ /* 0x0005e2000c101506 */
[----:B------:R-:W-:Y:S01]  /*353b0*/  VIADD R0, R0, UR4 ;  /* 0x0000000400007c36 */ /* 0x000fe20008000000 */
[----:B------:R-:W-:-:S02]  /*353c0*/  ULDC UR4, c[0x0][0x22c] ;  /* 0x00008b0000047ab9 */ /* 0x000fc40000000800 */
[----:B------:R-:W-:Y:S01]  /*353d0*/  ISETP.LT.AND P2, PT, R12, UR4, !P0 ;  /* 0x000000040c007c0c */ /* 0x000fe2000c741270 */
[----:B------:R-:W-:Y:S01]  /*353e0*/  ULDC UR4, c[0x0][0x248] ;  /* 0x0000920000047ab9 */ /* 0x000fe20000000800 */
[----:B------:R-:W-:-:S04]  /*353f0*/  LEA R6, P1, R0, R3, 0x1 ;  /* 0x0000000300067211 */ /* 0x000fc800078208ff */
[C---:B------:R-:W-:Y:S01]  /*35400*/  LEA.HI.X.SX32 R7, R0.reuse, R5, 0x1, P1 ;  /* 0x0000000500077211 */ /* 0x040fe200008f0eff */
[----:B------:R-:W-:Y:S01]  /*35410*/  VIADD R0, R0, UR4 ;  /* 0x0000000400007c36 */ /* 0x000fe20008000000 */
[----:B--2---:R-:W-:Y:S01]  /*35420*/  PRMT R9, R84, 0x7632, R9 ;  /* 0x0000763254097816 */ /* 0x004fe20000000009 */
[----:B------:R-:W-:Y:S01]  /*35430*/  ULDC UR4, c[0x0][0x248] ;  /* 0x0000920000047ab9 */ /* 0x000fe20000000800 */
[----:B------:R-:W-:Y:S01]  /*35440*/  ISETP.LT.AND P1, PT, R10, UR5, !P0 ;  /* 0x000000050a007c0c */ /* 0x000fe2000c721270 */
[C---:B------:R-:W-:Y:S01]  /*35450*/  VIADD R12, R0.reuse, UR4 ;  /* 0x00000004000c7c36 */ /* 0x040fe20008000000 */
[----:B------:R-:W-:Y:S01]  /*35460*/  ULDC UR4, c[0x0][0x248] ;  /* 0x0000920000047ab9 */ /* 0x000fe20000000800 */
[----:B------:R2:W-:Y:S01]  /*35470*/  @P4 STG.E.U16 desc[UR6][R6.64], R9 ;  /* 0x0000000906004986 */ /* 0x0005e2000c101506 */
[----:B------:R-:W-:Y:S01]  /*35480*/  LEA R8, P4, R0, R3, 0x1 ;  /* 0x0000000300087211 */ /* 0x000fe200078808ff */
[----:B------:R-:W-:-:S03]  /*35490*/  ULDC UR5, c[0x0][0x22c] ;  /* 0x00008b0000057ab9 */ /* 0x000fc60000000800 */
        /* <DEDUP_REMOVED lines=13> */
[C---:B--2---:R-:W-:Y:S01]  /*35570*/  LEA.HI.X.SX32 R7, R0.reuse, R5, 0x1, P6 ;  /* 0x0000000500077211 */ /* 0x044fe200030f0eff */
[----:B------:R-:W-:Y:S01]  /*35580*/  VIADD R0, R0, UR4 ;  /* 0x0000000400007c36 */ /* 0x000fe20008000000 */
[----:B------:R-:W-:Y:S01]  /*35590*/  ULDC UR4, c[0x0][0x248] ;  /* 0x0000920000047ab9 */ /* 0x000fe20000000800 */
[----:B------:R-:W-:Y:S01]  /*355a0*/  ISETP.LT.AND P6, PT, R12, UR5, !P0 ;  /* 0x000000050c007c0c */ /* 0x000fe2000c7c1270 */
[----:B------:R-:W-:Y:S01]  /*355b0*/  VIADD R10, R4, 0xa1 ;  /* 0x000000a1040a7836 */ /* 0x000fe20000000000 */
[----:B------:R2:W-:Y:S01]  /*355c0*/  @P3 STG.E.U16 desc[UR6][R6.64], R86 ;  /* 0x0000005606003986 */ /* 0x0005e2000c101506 */
[C---:B------:R-:W-:Y:S01]  /*355d0*/  LEA R8, P3, R0.reuse, R3, 0x1 ;  /* 0x0000000300087211 */ /* 0x040fe200078608ff */
[C---:B------:R-:W-:Y:S01]  /*355e0*/  VIADD R12, R0.reuse, UR4 ;  /* 0x00000004000c7c36 */ /* 0x040fe20008000000 */
[----:B------:R-:W-:Y:S01]  /*355f0*/  ULDC UR5, c[0x0][0x22c] ;  /* 0x00008b0000057ab9 */ /* 0x000fe20000000800 */
[----:B------:R-:W-:Y:S01]  /*35600*/  ULDC UR4, c[0x0][0x22c] ;  /* 0x00008b0000047ab9 */ /* 0x000fe20000000800 */
[----:B------:R-:W-:Y:S01]  /*35610*/  LEA.HI.X.SX32 R9, R0, R5, 0x1, P3 ;  /* 0x0000000500097211 */ /* 0x000fe200018f0eff */
[----:B------:R-:W-:Y:S01]  /*35620*/  VIADD R0, R4, 0xa2 ;  /* 0x000000a204007836 */ /* 0x000fe20000000000 */
[----:B------:R-:W-:Y:S01]  /*35630*/  ISETP.LT.AND P5, PT, R10, UR5, !P0 ;  /* 0x000000050a007c0c */ /* 0x000fe2000c7a1270 */
[----:B------:R-:W-:Y:S01]  /*35640*/  ULDC UR5, c[0x0][0x22c] ;  /* 0x00008b0000057ab9 */ /* 0x000fe20000000800 */
[----:B------:R-:W-:-:S02]  /*35650*/  LEA R10, P3, R12, R3, 0x1 ;  /* 0x000000030c0a7211 */ /* 0x000fc400078608ff */
[----:B--2---:R-:W-:Y:S02]  /*35660*/  PRMT R7, R86, 0x7632, R7 ;  /* 0x0000763256077816 */ /* 0x004fe40000000007 */
[----:B------:R-:W-:-:S03]  /*35670*/  LEA.HI.X.SX32 R11, R12, R5, 0x1, P3 ;  /* 0x000000050c0b7211 */ /* 0x000fc600018f0eff */
[----:B------:R2:W-:Y:S01]  /*35680*/  @P2 STG.E.U16 desc[UR6][R8.64], R7 ;  /* 0x0000000708002986 */ /* 0x0005e2000c101506 */
[----:B------:R-:W-:Y:S01]  /*35690*/  ISETP.LT.AND P2, PT, R0, UR4, !P0 ;  /* 0x0000000400007c0c */ /* 0x000fe2000c741270 */
[----:B------:R-:W-:Y:S01]  /*356a0*/  ULDC UR4, c[0x0][0x248] ;  /* 0x0000920000047ab9 */ /* 0x000fe20000000800 */
[----:B------:R-:W-:Y:S01]  /*356b0*/  VIADD R0, R4, 0xa3 ;  /* 0x000000a304007836 */ /* 0x000fe20000000000 */
[----:B------:R-:W-:Y:S01]  /*356c0*/  @P1 STG.E.U16 desc[UR6][R10.64], R87 ;  /* 0x000000570a001986 */ /* 0x000fe2000c101506 */
[----:B------:R-:W-:Y:S01]  /*356d0*/  VIADD R12, R12, UR4 ;  /* 0x000000040c0c7c36 */ /* 0x000fe20008000000 */
[----:B------:R-:W-:Y:S02]  /*356e0*/  ULDC UR4, c[0x0][0x22c] ;  /* 0x00008b0000047ab9 */ /* 0x000fe40000000800 */
[----:B------:R-:W-:Y:S01]  /*356f0*/  ISETP.LT.AND P1, PT, R0, UR4, !P0 ;  /* 0x0000000400007c0c */ /* 0x000fe2000c721270 */
[----:B------:R-:W-:Y:S01]  /*35700*/  ULDC UR4, c[0x0][0x248] ;  /* 0x0000920000047ab9 */ /* 0x000fe20000000800 */
[----:B------:R-:W-:Y:S01]  /*35710*/  LEA R6, P3, R12, R3, 0x1 ;  /* 0x000000030c067211 */ /* 0x000fe200078608ff */
[----:B------:R-:W-:Y:S01]  /*35720*/  VIADD R0, R4, 0xa4 ;  /* 0x000000a404007836 */ /* 0x000fe20000000000 */
        /* <DEDUP_REMOVED lines=487> */
[----:B0-----:R0:W-:Y:S01]  /*375a0*/  @P1 STG.E.U16 desc[UR6][R8.64], R116 ;  /* 0x0000007408001986 */ /* 0x0011e2000c101506 */
[----:B------:R-:W-:Y:S01]  /*375b0*/  VIADD R0, R0, UR4 ;  /* 0x0000000400007c36 */ /* 0x000fe20008000000 */
[----:B------:R-:W-:-:S02]  /*375c0*/  ULDC UR4, c[0x0][0x22c] ;  /* 0x00008b0000047ab9 */ /* 0x000fc40000000800 */
[----:B------:R-:W-:Y:S01]  /*375d0*/  ISETP.LT.AND P2, PT, R12, UR4, !P0 ;  /* 0x000000040c007c0c */ /* 0x000fe2000c741270 */
[----:B------:R-:W-:Y:S01]  /*375e0*/  ULDC UR4, c[0x0][0x248] ;  /* 0x0000920000047ab9 */ /* 0x000fe20000000800 */
[----:B------:R-:W-:-:S04]  /*375f0*/  LEA R6, P1, R0, R3, 0x1 ;  /* 0x0000000300067211 */ /* 0x000fc800078208ff */
[C---:B------:R-:W-:Y:S01]  /*37600*/  LEA.HI.X.SX32 R7, R0.reuse, R5, 0x1, P1 ;  /* 0x0000000500077211 */ /* 0x040fe200008f0eff */
[----:B------:R-:W-:Y:S01]  /*37610*/  VIADD R0, R0, UR4 ;  /* 0x0000000400007c36 */ /* 0x000fe20008000000 */
[----:B0-----:R-:W-:Y:S01]  /*37620*/  PRMT R9, R116, 0x7632, R9 ;  /* 0x0000763274097816 */ /* 0x001fe20000000009 */
[----:B------:R-:W-:Y:S01]  /*37630*/  ULDC UR4, c[0x0][0x248] ;  /* 0x0000920000047ab9 */ /* 0x000fe20000000800 */
[----:B------:R-:W-:Y:S01]  /*37640*/  ISETP.LT.AND P1, PT, R10, UR5, !P0 ;  /* 0x000000050a007c0c */ /* 0x000fe2000c721270 */
[C---:B------:R-:W-:Y:S01]  /*37650*/  VIADD R12, R0.reuse, UR4 ;  /* 0x00000004000c7c36 */ /* 0x040fe20008000000 */
[----:B------:R-:W-:Y:S01]  /*37660*/  ULDC UR4, c[0x0][0x248] ;  /* 0x0000920000047ab9 */ /* 0x000fe20000000800 */
[----:B------:R0:W-:Y:S01]  /*37670*/  @P4 STG.E.U16 desc[UR6][R6.64], R9 ;  /* 0x0000000906004986 */ /* 0x0001e2000c101506 */
[----:B------:R-:W-:Y:S01]  /*37680*/  LEA R8, P4, R0, R3, 0x1 ;  /* 0x0000000300087211 */ /* 0x000fe200078808ff */
[----:B------:R-:W-:-:S03]  /*37690*/  ULDC UR5, c[0x0][0x22c] ;  /* 0x00008b0000057ab9 */ /* 0x000fc60000000800 */
[----:B0-----:R-:W-:Y:S01]  /*376a0*/  LEA.HI.X.SX32 R9, R0, R5, 0x1, P4 ;  /* 0x0000000500097211 */ /* 0x001fe200020f0eff */
        /* <DEDUP_REMOVED lines=12> */
[C---:B0-----:R-:W-:Y:S01]  /*37770*/  LEA.HI.X.SX32 R7, R0.reuse, R5, 0x1, P6 ;  /* 0x0000000500077211 */ /* 0x041fe200030f0eff */
        /* <DEDUP_REMOVED lines=14> */
[----:B0-----:R-:W-:Y:S02]  /*37860*/  PRMT R7, R118, 0x7632, R7 ;  /* 0x0000763276077816 */ /* 0x001fe40000000007 */
[----:B------:R-:W-:Y:S02]  /*37870*/  LEA.HI.X.SX32 R11, R12, R5, 0x1, P3 ;  /* 0x000000050c0b7211 */ /* 0x000fe400018f0eff */
[----:B------:R-:W-:Y:S01]  /*37880*/  ISETP.LT.AND P3, PT, R0, UR4, !P0 ;  /* 0x0000000400007c0c */ /* 0x000fe2000c761270 */
[----:B------:R-:W-:Y:S01]  /*37890*/  ULDC UR4, c[0x0][0x248] ;  /* 0x0000920000047ab9 */ /* 0x000fe20000000800 */
[----:B------:R-:W-:Y:S01]  /*378a0*/  VIADD R0, R4, 0xe3 ;  /* 0x000000e304007836 */ /* 0x000fe20000000000 */
[----:B------:R0:W-:Y:S01]  /*378b0*/  @P2 STG.E.U16 desc[UR6][R8.64], R7 ;  /* 0x0000000708002986 */ /* 0x0001e2000c101506 */
[----:B------:R-:W-:Y:S01]  /*378c0*/  VIADD R12, R12, UR4 ;  /* 0x000000040c0c7c36 */ /* 0x000fe20008000000 */
[----:B------:R-:W-:Y:S02]  /*378d0*/  ULDC UR4, c[0x0][0x22c] ;  /* 0x00008b0000047ab9 */ /* 0x000fe40000000800 */
[----:B------:R-:W-:Y:S01]  /*378e0*/  @P1 STG.E.U16 desc[UR6][R10.64], R119 ;  /* 0x000000770a001986 */ /* 0x000fe2000c101506 */
[----:B------:R-:W-:Y:S01]  /*378f0*/  ISETP.LT.AND P2, PT, R0, UR4, !P0 ;  /* 0x0000000400007c0c */ /* 0x000fe2000c741270 */
[----:B------:R-:W-:Y:S01]  /*37900*/  ULDC UR4, c[0x0][0x248] ;  /* 0x0000920000047ab9 */ /* 0x000fe20000000800 */
[----:B------:R-:W-:Y:S01]  /*37910*/  LEA R6, P1, R12, R3, 0x1 ;  /* 0x000000030c067211 */ /* 0x000fe200078208ff */
[----:B------:R-:W-:Y:S01]  /*37920*/  VIADD R0, R4, 0xe4 ;  /* 0x000000e404007836 */ /* 0x000fe20000000000 */
[----:B0-----:R-:W-:-:S02]  /*37930*/  PRMT R9, R119, 0x7632, R9 ;  /* 0x0000763277097816 */ /* 0x001fc40000000009 */
        /* <DEDUP_REMOVED lines=9> */
[----:B0-----:R-:W-:Y:S01]  /*379d0*/  LEA.HI.X.SX32 R9, R12, R5, 0x1, P4 ;  /* 0x000000050c097211 */ /* 0x001fe200020f0eff */
[C---:B------:R-:W-:Y:S01]  /*379e0*/  VIADD R12, R0.reuse, UR4 ;  /* 0x00000004000c7c36 */ /* 0x040fe20008000000 */
[----:B------:R-:W-:Y:S01]  /*379f0*/  LEA R10, P4, R0, R3, 0x1 ;  /* 0x00000003000a7211 */ /* 0x000fe200078808ff */
[----:B------:R-:W-:Y:S01]  /*37a00*/  ULDC UR4, c[0x0][0x248] ;  /* 0x0000920000047ab9 */ /* 0x000fe20000000800 */
[----:B-1----:R-:W-:Y:S01]  /*37a10*/  PRMT R7, R120, 0x7632, R7 ;  /* 0x0000763278077816 */ /* 0x002fe20000000007 */
        /* <DEDUP_REMOVED lines=17> */
[----:B------:R-:W-:Y:S01]  /*37b30*/  PRMT R11, R121, 0x7632, R11 ;  /* 0x00007632790b7816 */ /* 0x000fe2000000000b */
[----:B------:R-:W-:Y:S01]  /*37b40*/  ULDC UR4, c[0x0][0x22c] ;  /* 0x00008b0000047ab9 */ /* 0x000fe20000000800 */
[----:B------:R-:W-:Y:S01]  /*37b50*/  LEA.HI.X.SX32 R9, R12, R5, 0x1, P3 ;  /* 0x000000050c097211 */ /* 0x000fe200018f0eff */
[----:B------:R-:W-:Y:S01]  /*37b60*/  VIADD R12, R4, 0xe8 ;  /* 0x000000e8040c7836 */ /* 0x000fe20000000000 */
[----:B------:R-:W-:Y:S01]  /*37b70*/  ISETP.LT.AND P5, PT, R10, UR5, !P0 ;  /* 0x000000050a007c0c */ /* 0x000fe2000c7a1270 */
[----:B------:R-:W-:Y:S01]  /*37b80*/  ULDC UR5, c[0x0][0x22c] ;  /* 0x00008b0000057ab9 */ /* 0x000fe20000000800 */
[----:B------:R-:W-:Y:S01]  /*37b90*/  LEA R10, P3, R0, R3, 0x1 ;  /* 0x00000003000a7211 */ /* 0x000fe200078608ff */
[----:B------:R1:W-:Y:S01]  /*37ba0*/  @P2 STG.E.U16 desc[UR6][R8.64], R11 ;  /* 0x0000000b08002986 */ /* 0x0003e2000c101506 */
[----:B0-----:R-:W-:-:S02]  /*37bb0*/  VIADD R7, R4, 0xe9 ;  /* 0x000000e904077836 */ /* 0x001fc40000000000 */
[----:B-1----:R-:W-:Y:S01]  /*37bc0*/  LEA.HI.X.SX32 R11, R0, R5, 0x1, P3 ;  /* 0x00000005000b7211 */ /* 0x002fe200018f0eff */
[----:B------:R-:W-:Y:S01]  /*37bd0*/  VIADD R8, R4, 0xea ;  /* 0x000000ea04087836 */ /* 0x000fe20000000000 */
[----:B------:R-:W-:Y:S01]  /*37be0*/  ISETP.LT.AND P3, PT, R12, UR4, !P0 ;  /* 0x000000040c007c0c */ /* 0x000fe2000c761270 */
[----:B------:R-:W-:Y:S01]  /*37bf0*/  ULDC UR4, c[0x0][0x248] ;  /* 0x0000920000047ab9 */ /* 0x000fe20000000800 */
[----:B------:R-:W-:Y:S01]  /*37c00*/  PRMT R9, R122, 0x7632, R9 ;  /* 0x000076327a097816 */ /* 0x000fe20000000009 */
[----:B------:R-:W-:Y:S01]  /*37c10*/  VIADD R0, R0, UR4 ;  /* 0x0000000400007c36 */ /* 0x000fe20008000000 */
[----:B------:R-:W-:Y:S01]  /*37c20*/  @P1 STG.E.U16 desc[UR6][R10.64], R122 ;  /* 0x0000007a0a001986 */ /* 0x000fe2000c101506 */
[----:B------:R-:W-:Y:S02]  /*37c30*/  ULDC UR4, c[0x0][0x22c] ;  /* 0x00008b0000047ab9 */ /* 0x000fe40000000800 */
[----:B------:R-:W-:Y:S01]  /*37c40*/  ISETP.LT.AND P2, PT, R7, UR4, !P0 ;  /* 0x0000000407007c0c */ /* 0x000fe2000c741270 */
[----:B------:R-:W-:Y:S01]  /*37c50*/  ULDC UR4, c[0x0][0x248] ;  /* 0x0000920000047ab9 */ /* 0x000fe20000000800 */
[----:B------:R-:W-:-:S04]  /*37c60*/  LEA R6, P1, R0, R3, 0x1 ;  /* 0x0000000300067211 */ /* 0x000fc800078208ff */
        /* <DEDUP_REMOVED lines=74> */
[----:B------:R-:W-:Y:S01]  /*38110*/  VIADD R0, R4, 0xf3 ;  /* 0x000000f304007836 */ /* 0x000fe20000000000 */
[----:B------:R-:W-:Y:S01]  /*38120*/  ULDC UR5, c[0x0][0x22c] ;  /* 0x00008b0000057ab9 */ /* 0x000fe20000000800 */
[C---:B0-----:R-:W-:Y:S01]  /*38130*/  LEA.HI.X.SX32 R7, R12.reuse, R5, 0x1, P4 ;  /* 0x000000050c077211 */ /* 0x041fe200020f0eff */
[----:B------:R-:W-:Y:S01]  /*38140*/  VIADD R12, R12, UR4 ;  /* 0x000000040c0c7c36 */ /* 0x000fe20008000000 */
[----:B------:R-:W-:Y:S01]  /*38150*/  ULDC UR4, c[0x0][0x248] ;  /* 0x0000920000047ab9 */ /* 0x000fe20000000800 */
[----:B------:R-:W-:-:S02]  /*38160*/  VIADD R10, R4, 0xf4 ;  /* 0x000000f4040a7836 */ /* 0x000fc40000000000 */
[----:B------:R0:W-:Y:S01]  /*38170*/  @P2 STG.E.U16 desc[UR6][R6.64], R127 ;  /* 0x0000007f06002986 */ /* 0x0001e2000c101506 */
[----:B------:R-:W-:Y:S02]  /*38180*/  LEA R8, P4, R12, R3, 0x1 ;  /* 0x000000030c087211 */ /* 0x000fe400078808ff */
[----:B------:R-:W-:Y:S01]  /*38190*/  ISETP.LT.AND P2, PT, R0, UR5, !P0 ;  /* 0x0000000500007c0c */ /* 0x000fe2000c741270 */
[C---:B------:R-:W-:Y:S01]  /*381a0*/  VIADD R0, R12.reuse, UR4 ;  /* 0x000000040c007c36 */ /* 0x040fe20008000000 */
[----:B------:R-:W-:Y:S01]  /*381b0*/  LEA.HI.X.SX32 R9, R12, R5, 0x1, P4 ;  /* 0x000000050c097211 */ /* 0x000fe200020f0eff */
[----:B------:R-:W-:Y:S01]  /*381c0*/  ULDC UR4, c[0x0][0x22c] ;  /* 0x00008b0000047ab9 */ /* 0x000fe20000000800 */
[----:B------:R-:W-:Y:S01]  /*381d0*/  ULDC UR5, c[0x0][0x22c] ;  /* 0x00008b0000057ab9 */ /* 0x000fe20000000800 */
[----:B0-----:R-:W-:Y:S02]  /*381e0*/  PRMT R7, R127, 0x7632, R7 ;  /* 0x000076327f077816 */ /* 0x001fe40000000007 */
[----:B------:R-:W-:-:S03]  /*381f0*/  LEA R6, P4, R0, R3, 0x1 ;  /* 0x0000000300067211 */ /* 0x000fc600078808ff */
[----:B------:R0:W-:Y:S01]  /*38200*/  @P1 STG.E.U16 desc[UR6][R8.64], R7 ;  /* 0x0000000708001986 */ /* 0x0001e2000c101506 */
[----:B------:R-:W-:Y:S01]  /*38210*/  ISETP.LT.AND P1, PT, R10, UR4, !P0 ;  /* 0x000000040a007c0c */ /* 0x000fe2000c721270 */
[----:B------:R-:W-:Y:S01]  /*38220*/  ULDC UR4, c[0x0][0x248] ;  /* 0x0000920000047ab9 */ /* 0x000fe20000000800 */
[----:B------:R-:W-:Y:S01]  /*38230*/  VIADD R10, R4, 0xf5 ;  /* 0x000000f5040a7836 */ /* 0x000fe20000000000 */
[C---:B0-----:R-:W-:Y:S01]  /*38240*/  LEA.HI.X.SX32 R7, R0.reuse, R5, 0x1, P4 ;  /* 0x0000000500077211 */ /* 0x041fe200020f0eff */
[----:B------:R-:W-:Y:S01]  /*38250*/  VIADD R0, R0, UR4 ;  /* 0x0000000400007c36 */ /* 0x000fe20008000000 */
[----:B------:R-:W-:Y:S02]  /*38260*/  ULDC UR4, c[0x0][0x248] ;  /* 0x0000920000047ab9 */ /* 0x000fe40000000800 */
[----:B------:R-:W-:Y:S01]  /*38270*/  ISETP.LT.AND P4, PT, R10, UR5, !P0 ;  /* 0x000000050a007c0c */ /* 0x000fe2000c781270 */
[----:B------:R-:W-:Y:S01]  /*38280*/  ULDC UR5, c[0x0][0x22c] ;  /* 0x00008b0000057ab9 */ /* 0x000fe20000000800 */
[----:B------:R0:W-:Y:S01]  /*38290*/  @P5 STG.E.U16 desc[UR6][R6.64], R128 ;  /* 0x0000008006005986 */ /* 0x0001e2000c101506 */
[C---:B------:R-:W-:Y:S01]  /*382a0*/  LEA R10, P5, R0.reuse, R3, 0x1 ;  /* 0x00000003000a7211 */ /* 0x040fe200078a08ff */
[----:B------:R-:W-:Y:S01]  /*382b0*/  VIADD R12, R0, UR4 ;  /* 0x00000004000c7c36 */ /* 0x000fe20008000000 */
[----:B------:R-:W-:-:S02]  /*382c0*/  ULDC UR4, c[0x0][0x248] ;  /* 0x0000920000047ab9 */ /* 0x000fc40000000800 */
[----:B------:R-:W-:Y:S01]  /*382d0*/  LEA.HI.X.SX32 R11, R0, R5, 0x1, P5 ;  /* 0x00000005000b7211 */ /* 0x000fe200028f0eff */
[C---:B------:R-:W-:Y:S01]  /*382e0*/  VIADD R0, R12.reuse, UR4 ;  /* 0x000000040c007c36 */ /* 0x040fe20008000000 */
[----:B------:R-:W-:Y:S01]  /*382f0*/  LEA R8, P5, R12, R3, 0x1 ;  /* 0x000000030c087211 */ /* 0x000fe200078a08ff */
[----:B------:R-:W-:-:S03]  /*38300*/  ULDC UR4, c[0x0][0x248] ;  /* 0x0000920000047ab9 */ /* 0x000fc60000000800 */
[----:B------:R-:W-:Y:S01]  /*38310*/  LEA.HI.X.SX32 R9, R12, R5, 0x1, P5 ;  /* 0x000000050c097211 */ /* 0x000fe200028f0eff */
[----:B------:R-:W-:Y:S01]  /*38320*/  VIADD R12, R4, 0xf7 ;  /* 0x000000f7040c7836 */ /* 0x000fe20000000000 */
[----:B0-----:R-:W-:Y:S02]  /*38330*/  PRMT R7, R128, 0x7632, R7 ;  /* 0x0000763280077816 */ /* 0x001fe40000000007 */
[----:B------:R-:W-:-:S03]  /*38340*/  LEA R6, P5, R0, R3, 0x1 ;  /* 0x0000000300067211 */ /* 0x000fc600078a08ff */
[----:B------:R0:W-:Y:S01]  /*38350*/  @P6 STG.E.U16 desc[UR6][R10.64], R7 ;  /* 0x000000070a006986 */ /* 0x0001e2000c101506 */
[----:B------:R-:W-:Y:S01]  /*38360*/  ISETP.LT.AND P6, PT, R13, UR5, !P0 ;  /* 0x000000050d007c0c */ /* 0x000fe2000c7c1270 */
[----:B------:R-:W-:Y:S02]  /*38370*/  ULDC UR5, c[0x0][0x22c] ;  /* 0x00008b0000057ab9 */ /* 0x000fe40000000800 */
[----:B------:R1:W-:Y:S01]  /*38380*/  @P3 STG.E.U16 desc[UR6][R8.64], R129 ;  /* 0x0000008108003986 */ /* 0x0003e2000c101506 */
[----:B------:R-:W-:Y:S01]  /*38390*/  ISETP.LT.AND P3, PT, R12, UR5, !P0 ;  /* 0x000000050c007c0c */ /* 0x000fe2000c761270 */
[----:B------:R-:W-:Y:S01]  /*383a0*/  ULDC UR5, c[0x0][0x22c] ;  /* 0x00008b0000057ab9 */ /* 0x000fe20000000800 */
[----:B------:R-:W-:Y:S02]  /*383b0*/  PRMT R12, R131, 0x7632, R12 ;  /* 0x00007632830c7816 */ /* 0x000fe4000000000c */
[C---:B0-----:R-:W-:Y:S01]  /*383c0*/  LEA.HI.X.SX32 R7, R0.reuse, R5, 0x1, P5 ;  /* 0x0000000500077211 */ /* 0x041fe200028f0eff */
[----:B------:R-:W-:Y:S01]  /*383d0*/  VIADD R0, R0, UR4 ;  /* 0x0000000400007c36 */ /* 0x000fe20008000000 */
[----:B------:R-:W-:Y:S01]  /*383e0*/  ULDC UR4, c[0x0][0x248] ;  /* 0x0000920000047ab9 */ /* 0x000fe20000000800 */
[C---:B------:R-:W-:Y:S01]  /*383f0*/  VIADD R10, R4.reuse, 0xf8 ;  /* 0x000000f8040a7836 */ /* 0x040fe20000000000 */
[----:B-1----:R-:W-:Y:S01]  /*38400*/  PRMT R9, R129, 0x7632, R9 ;  /* 0x0000763281097816 */ /* 0x002fe20000000009 */
[----:B------:R-:W-:Y:S01]  /*38410*/  VIADD R11, R4, 0xfa ;  /* 0x000000fa040b7836 */ /* 0x000fe20000000000 */
[----:B------:R-:W-:-:S03]  /*38420*/  LEA R8, P5, R0, R3, 0x1 ;  /* 0x0000000300087211 */ /* 0x000fc600078a08ff */
[----:B------:R0:W-:Y:S01]  /*38430*/  @P2 STG.E.U16 desc[UR6][R6.64], R9 ;  /* 0x0000000906002986 */ /* 0x0001e2000c101506 */
[----:B------:R-:W-:Y:S01]  /*38440*/  ISETP.LT.AND P2, PT, R10, UR5, !P0 ;  /* 0x000000050a007c0c */ /* 0x000fe2000c741270 */
[C---:B------:R-:W-:Y:S01]  /*38450*/  VIADD R10, R0.reuse, UR4 ;  /* 0x00000004000a7c36 */ /* 0x040fe20008000000 */
[----:B------:R-:W-:Y:S01]  /*38460*/  ULDC UR4, c[0x0][0x22c] ;  /* 0x00008b0000047ab9 */ /* 0x000fe20000000800 */
[----:B------:R-:W-:Y:S01]  /*38470*/  ULDC UR5, c[0x0][0x22c] ;  /* 0x00008b0000057ab9 */ /* 0x000fe20000000800 */
[----:B0-----:R-:W-:Y:S01]  /*38480*/  LEA.HI.X.SX32 R9, R0, R5, 0x1, P5 ;  /* 0x0000000500097211 */ /* 0x001fe200028f0eff */
[----:B------:R-:W-:Y:S01]  /*38490*/  VIADD R0, R4, 0xf9 ;  /* 0x000000f904007836 */ /* 0x000fe20000000000 */
[----:B------:R-:W-:-:S03]  /*384a0*/  LEA R6, P5, R10, R3, 0x1 ;  /* 0x000000030a067211 */ /* 0x000fc600078a08ff */
[----:B------:R0:W-:Y:S01]  /*384b0*/  @P1 STG.E.U16 desc[UR6][R8.64], R130 ;  /* 0x0000008208001986 */ /* 0x0001e2000c101506 */
[----:B------:R-:W-:Y:S01]  /*384c0*/  ISETP.LT.AND P1, PT, R0, UR4, !P0 ;  /* 0x0000000400007c0c */ /* 0x000fe2000c721270 */
[----:B------:R-:W-:Y:S01]  /*384d0*/  ULDC UR4, c[0x0][0x248] ;  /* 0x0000920000047ab9 */ /* 0x000fe20000000800 */
[C---:B------:R-:W-:Y:S01]  /*384e0*/  LEA.HI.X.SX32 R7, R10.reuse, R5, 0x1, P5 ;  /* 0x000000050a077211 */ /* 0x040fe200028f0eff */
[----:B------:R-:W-:Y:S01]  /*384f0*/  VIADD R0, R10, UR4 ;  /* 0x000000040a007c36 */ /* 0x000fe20008000000 */
[----:B------:R-:W-:Y:S02]  /*38500*/  ULDC UR4, c[0x0][0x22c] ;  /* 0x00008b0000047ab9 */ /* 0x000fe40000000800 */
[----:B------:R-:W-:Y:S01]  /*38510*/  ISETP.LT.AND P5, PT, R11, UR4, !P0 ;  /* 0x000000040b007c0c */ /* 0x000fe2000c7a1270 */
[----:B------:R-:W-:Y:S01]  /*38520*/  ULDC UR4, c[0x0][0x248] ;  /* 0x0000920000047ab9 */ /* 0x000fe20000000800 */
[----:B0-----:R-:W-:-:S05]  /*38530*/  PRMT R9, R130, 0x7632, R9 ;  /* 0x0000763282097816 */ /* 0x001fca0000000009 */
[----:B------:R0:W-:Y:S01]  /*38540*/  @P4 STG.E.U16 desc[UR6][R6.64], R9 ;  /* 0x0000000906004986 */ /* 0x0001e2000c101506 */
[----:B------:R-:W-:-:S04]  /*38550*/  LEA R10, P4, R0, R3, 0x1 ;  /* 0x00000003000a7211 */ /* 0x000fc800078808ff */
[C---:B------:R-:W-:Y:S01]  /*38560*/  LEA.HI.X.SX32 R11, R0.reuse, R5, 0x1, P4 ;  /* 0x00000005000b7211 */ /* 0x040fe200020f0eff */
[----:B------:R-:W-:Y:S01]  /*38570*/  VIADD R0, R0, UR4 ;  /* 0x0000000400007c36 */ /* 0x000fe20008000000 */
[----:B------:R-:W-:Y:S01]  /*38580*/  ULDC UR4, c[0x0][0x248] ;  /* 0x0000920000047ab9 */ /* 0x000fe20000000800 */
[----:B------:R-:W-:Y:S01]  /*38590*/  ISETP.LT.AND P4, PT, R2, UR5, !P0 ;  /* 0x0000000502007c0c */ /* 0x000fe2000c781270 */
[----:B------:R-:W-:Y:S01]  /*385a0*/  ULDC UR5, c[0x0][0x248] ;  /* 0x0000920000057ab9 */ /* 0x000fe20000000800 */
[----:B------:R1:W-:Y:S01]  /*385b0*/  @P6 STG.E.U16 desc[UR6][R10.64], R131 ;  /* 0x000000830a006986 */ /* 0x0003e2000c101506 */
[C---:B------:R-:W-:Y:S01]  /*385c0*/  VIADD R2, R0.reuse, UR4 ;  /* 0x0000000400027c36 */ /* 0x040fe20008000000 */
[----:B0-----:R-:W-:Y:S01]  /*385d0*/  LEA R6, P6, R0, R3, 0x1 ;  /* 0x0000000300067211 */ /* 0x001fe200078c08ff */
[----:B------:R-:W-:Y:S01]  /*385e0*/  VIADD R9, R4, 0xfc ;  /* 0x000000fc04097836 */ /* 0x000fe20000000000 */
[----:B------:R-:W-:Y:S02]  /*385f0*/  ULDC UR4, c[0x0][0x22c] ;  /* 0x00008b0000047ab9 */ /* 0x000fe40000000800 */
[----:B------:R-:W-:Y:S01]  /*38600*/  LEA.HI.X.SX32 R7, R0, R5, 0x1, P6 ;  /* 0x0000000500077211 */ /* 0x000fe200030f0eff */
[C---:B------:R-:W-:Y:S01]  /*38610*/  VIADD R0, R2.reuse, UR5 ;  /* 0x0000000502007c36 */ /* 0x040fe20008000000 */
[----:B------:R-:W-:Y:S01]  /*38620*/  LEA R8, P6, R2, R3, 0x1 ;  /* 0x0000000302087211 */ /* 0x000fe200078c08ff */
[----:B------:R-:W-:-:S02]  /*38630*/  ULDC UR5, c[0x0][0x248] ;  /* 0x0000920000057ab9 */ /* 0x000fc40000000800 */
[----:B------:R0:W-:Y:S01]  /*38640*/  @P3 STG.E.U16 desc[UR6][R6.64], R12 ;  /* 0x0000000c06003986 */ /* 0x0001e2000c101506 */
[----:B------:R-:W-:Y:S01]  /*38650*/  ISETP.LT.AND P3, PT, R9, UR4, !P0 ;  /* 0x0000000409007c0c */ /* 0x000fe2000c761270 */
[----:B------:R-:W-:Y:S01]  /*38660*/  ULDC UR4, c[0x0][0x22c] ;  /* 0x00008b0000047ab9 */ /* 0x000fe20000000800 */
[----:B------:R-:W-:Y:S01]  /*38670*/  LEA.HI.X.SX32 R9, R2, R5, 0x1, P6 ;  /* 0x0000000502097211 */ /* 0x000fe200030f0eff */
[----:B------:R-:W-:Y:S01]  /*38680*/  VIADD R2, R4, 0xfd ;  /* 0x000000fd04027836 */ /* 0x000fe20000000000 */
[----:B-1----:R-:W-:-:S03]  /*38690*/  LEA R10, P6, R0, R3, 0x1 ;  /* 0x00000003000a7211 */ /* 0x002fc600078c08ff */
[----:B------:R-:W-:Y:S01]  /*386a0*/  @P2 STG.E.U16 desc[UR6][R8.64], R16 ;  /* 0x0000001008002986 */ /* 0x000fe2000c101506 */
[----:B------:R-:W-:Y:S01]  /*386b0*/  ISETP.LT.AND P2, PT, R2, UR4, !P0 ;  /* 0x0000000402007c0c */ /* 0x000fe2000c741270 */
[----:B------:R-:W-:Y:S01]  /*386c0*/  ULDC UR4, c[0x0][0x248] ;  /* 0x0000920000047ab9 */ /* 0x000fe20000000800 */
[C---:B------:R-:W-:Y:S01]  /*386d0*/  LEA.HI.X.SX32 R11, R0.reuse, R5, 0x1, P6 ;  /* 0x00000005000b7211 */ /* 0x040fe200030f0eff */
[----:B------:R-:W-:Y:S01]  /*386e0*/  VIADD R0, R0, UR4 ;  /* 0x0000000400007c36 */ /* 0x000fe20008000000 */
[----:B0-----:R-:W-:Y:S01]  /*386f0*/  PRMT R7, R16, 0x7632, R7 ;  /* 0x0000763210077816 */ /* 0x001fe20000000007 */
[----:B------:R-:W-:Y:S02]  /*38700*/  ULDC UR4, c[0x0][0x248] ;  /* 0x0000920000047ab9 */ /* 0x000fe40000000800 */
[C---:B------:R-:W-:Y:S01]  /*38710*/  VIADD R2, R0.reuse, UR4 ;  /* 0x0000000400027c36 */ /* 0x040fe20008000000 */
[----:B------:R-:W-:Y:S01]  /*38720*/  ULDC UR4, c[0x0][0x248] ;  /* 0x0000920000047ab9 */ /* 0x000fe20000000800 */
[----:B------:R0:W-:Y:S01]  /*38730*/  @P1 STG.E.U16 desc[UR6][R10.64], R7 ;  /* 0x000000070a001986 */ /* 0x0001e2000c101506 */
[----:B------:R-:W-:Y:S01]  /*38740*/  LEA R6, P1, R0, R3, 0x1 ;  /* 0x0000000300067211 */ /* 0x000fe200078208ff */
[----:B------:R-:W-:-:S03]  /*38750*/  VIADD R12, R2, UR5 ;  /* 0x00000005020c7c36 */ /* 0x000fc60008000000 */
[----:B0-----:R-:W-:Y:S01]  /*38760*/  LEA.HI.X.SX32 R7, R0, R5, 0x1, P1 ;  /* 0x0000000500077211 */ /* 0x001fe200008f0eff */
[C---:B------:R-:W-:Y:S01]  /*38770*/  VIADD R0, R12.reuse, UR4 ;  /* 0x000000040c007c36 */ /* 0x040fe20008000000 */
[-C--:B------:R-:W-:Y:S01]  /*38780*/  LEA R10, P6, R12, R3.reuse, 0x1 ;  /* 0x000000030c0a7211 */ /* 0x080fe200078c08ff */
[----:B------:R-:W-:Y:S01]  /*38790*/  ULDC UR4, c[0x0][0x248] ;  /* 0x0000920000047ab9 */ /* 0x000fe20000000800 */
[----:B------:R-:W-:Y:S01]  /*387a0*/  LEA R8, P1, R2, R3, 0x1 ;  /* 0x0000000302087211 */ /* 0x000fe200078208ff */
[----:B------:R-:W-:Y:S01]  /*387b0*/  VIADD R14, R0, UR8 ;  /* 0x00000008000e7c36 */ /* 0x000fe20008000000 */
[----:B------:R-:W-:Y:S01]  /*387c0*/  LEA.HI.X.SX32 R11, R12, R5, 0x1, P6 ;  /* 0x000000050c0b7211 */ /* 0x000fe200030f0eff */
[----:B------:R0:W-:Y:S01]  /*387d0*/  @P5 STG.E.U16 desc[UR6][R6.64], R17 ;  /* 0x0000001106005986 */ /* 0x0001e2000c101506 */
[----:B------:R-:W-:Y:S01]  /*387e0*/  LEA R12, P6, R0, R3, 0x1 ;  /* 0x00000003000c7211 */ /* 0x000fe200078c08ff */
[----:B------:R-:W-:Y:S01]  /*387f0*/  VIADD R16, R14, UR4 ;  /* 0x000000040e107c36 */ /* 0x000fe20008000000 */
[----:B------:R-:W-:Y:S01]  /*38800*/  LEA.HI.X.SX32 R9, R2, R5, 0x1, P1 ;  /* 0x0000000502097211 */ /* 0x000fe200008f0eff */
[----:B------:R-:W-:Y:S01]  /*38810*/  ULDC UR4, c[0x0][0x22c] ;  /* 0x00008b0000047ab9 */ /* 0x000fe20000000800 */
[----:B------:R-:W-:-:S02]  /*38820*/  LEA R2, P1, R14, R3, 0x1 ;  /* 0x000000030e027211 */ /* 0x000fc400078208ff */
[----:B------:R-:W-:Y:S02]  /*38830*/  LEA.HI.X.SX32 R13, R0, R5, 0x1, P6 ;  /* 0x00000005000d7211 */ /* 0x000fe400030f0eff */
[----:B------:R-:W-:Y:S02]  /*38840*/  LEA R4, P6, R16, R3, 0x1 ;  /* 0x0000000310047211 */ /* 0x000fe400078c08ff */
[----:B------:R-:W-:Y:S02]  /*38850*/  LEA.HI.X.SX32 R3, R14, R5, 0x1, P1 ;  /* 0x000000050e037211 */ /* 0x000fe400008f0eff */
[----:B------:R-:W-:Y:S02]  /*38860*/  ISETP.LT.AND P1, PT, R15, UR4, !P0 ;  /* 0x000000040f007c0c */ /* 0x000fe4000c721270 */
[----:B------:R-:W-:Y:S02]  /*38870*/  ISETP.LT.AND P0, PT, R20, UR9, !P0 ;  /* 0x0000000914007c0c */ /* 0x000fe4000c701270 */
[----:B------:R-:W-:-:S02]  /*38880*/  PRMT R0, R17, 0x7632, R0 ;  /* 0x0000763211007816 */ /* 0x000fc40000000000 */
[----:B0-----:R-:W-:Y:S02]  /*38890*/  PRMT R7, R18, 0x7632, R7 ;  /* 0x0000763212077816 */ /* 0x001fe40000000007 */
[----:B------:R-:W-:Y:S01]  /*388a0*/  LEA.HI.X.SX32 R5, R16, R5, 0x1, P6 ;  /* 0x0000000510057211 */ /* 0x000fe200030f0eff */
[----:B------:R0:W-:Y:S04]  /*388b0*/  @P4 STG.E.U16 desc[UR6][R8.64], R0 ;  /* 0x0000000008004986 */ /* 0x0001e8000c101506 */
[----:B------:R0:W-:Y:S04]  /*388c0*/  @P3 STG.E.U16 desc[UR6][R10.64], R18 ;  /* 0x000000120a003986 */ /* 0x0001e8000c101506 */
[----:B------:R0:W-:Y:S04]  /*388d0*/  @P2 STG.E.U16 desc[UR6][R12.64], R7 ;  /* 0x000000070c002986 */ /* 0x0001e8000c101506 */
[----:B------:R0:W-:Y:S01]  /*388e0*/  @P1 STG.E.U16 desc[UR6][R2.64], R19 ;  /* 0x0000001302001986 */ /* 0x0001e2000c101506 */
[----:B------:R-:W-:Y:S05]  /*388f0*/  @!P0 EXIT ;  /* 0x000000000000894d */ /* 0x000fea0003800000 */
[----:B0-----:R-:W-:-:S05]  /*38900*/  PRMT R2, R19, 0x7632, R2 ;  /* 0x0000763213027816 */ /* 0x001fca0000000002 */
[----:B------:R-:W-:Y:S01]  /*38910*/  STG.E.U16 desc[UR6][R4.64], R2 ;  /* 0x0000000204007986 */ /* 0x000fe2000c101506 */
[----:B------:R-:W-:Y:S05]  /*38920*/  EXIT ;  /* 0x000000000000794d */ /* 0x000fea0003800000 */
.L_x_2:
[----:B------:R-:W-:-:S00]  /*38930*/  BRA `(.L_x_2) ;  /* 0xfffffffc00fc7947 */ /* 0x000fc0000383ffff */
[----:B------:R-:W-:-:S00]  /*38940*/  NOP ;  /* 0x0000000000007918 */ /* 0x000fc00000000000 */
        /* <DEDUP_REMOVED lines=11> */
.L_x_3:


//--------------------- .nv.shared.matmul_kernel  --------------------------
	.section	.nv.shared.matmul_kernel,"aw",@nobits
	.sectionflags	@""
	.align	16
	.zero		1024


//--------------------- .nv.shared.reserved.0     --------------------------
	.section	.nv.shared.reserved.0,"aw",@nobits
	.weak		__nv_reservedSMEM_offset_0_alias
	.size		__nv_reservedSMEM_offset_0_alias, 0, 0
	.other		__nv_reservedSMEM_offset_0_alias,@"STO_CUDA_RESERVED_SHARED STV_DEFAULT"
__nv_reservedSMEM_offset_0_alias:
	.zero		0


//--------------------- .nv.constant0.matmul_kernel --------------------------
	.section	.nv.constant0.matmul_kernel,"a",@progbits
	.sectionflags	@""
	.align	4
.nv.constant0.matmul_kernel:
	.zero		608


//--------------------- SYMBOLS --------------------------

	.type		.nv.reservedSmem.offset0,@object
	.size		.nv.reservedSmem.offset0,0x4
